def matmul_kernel(
    a_ptr,
    b_ptr,
    c_ptr,
    M,
    N,
    K,
    stride_am,
    stride_ak,
    stride_bk,
    stride_bn,
    stride_cm,
    stride_cn,
    BLOCK_M: tl.constexpr,
    BLOCK_N: tl.constexpr,
    BLOCK_K: tl.constexpr,
    GROUP_M: tl.constexpr,
):
    pid = tl.program_id(axis=0)
    num_pid_m = tl.cdiv(M, BLOCK_M)
    num_pid_n = tl.cdiv(N, BLOCK_N)
    num_pid_in_group = GROUP_M * num_pid_n
    group_id = pid // num_pid_in_group
    first_pid_m = group_id * GROUP_M
    group_size_m = min(num_pid_m - first_pid_m, GROUP_M)
    pid_m = first_pid_m + ((pid % num_pid_in_group) % group_size_m)
    pid_n = (pid % num_pid_in_group) // group_size_m

    offs_am = (pid_m * BLOCK_M + tl.arange(0, BLOCK_M)) % M
    offs_bn = (pid_n * BLOCK_N + tl.arange(0, BLOCK_N)) % N
    offs_k = tl.arange(0, BLOCK_K)
    a_ptrs = a_ptr + offs_am[:, None] * stride_am + offs_k[None, :] * stride_ak
    b_ptrs = b_ptr + offs_k[:, None] * stride_bk + offs_bn[None, :] * stride_bn

    acc = tl.zeros((BLOCK_M, BLOCK_N), dtype=tl.float32)
    for kk in range(0, tl.cdiv(K, BLOCK_K)):
        a = tl.load(a_ptrs, mask=offs_k[None, :] < K - kk * BLOCK_K, other=0.0)
        b = tl.load(b_ptrs, mask=offs_k[:, None] < K - kk * BLOCK_K, other=0.0)
        acc = tl.dot(a, b, acc)
        a_ptrs += BLOCK_K * stride_ak
        b_ptrs += BLOCK_K * stride_bk

    c = acc.to(c_ptr.dtype.element_ty)
    offs_cm = pid_m * BLOCK_M + tl.arange(0, BLOCK_M)
    offs_cn = pid_n * BLOCK_N + tl.arange(0, BLOCK_N)
    c_ptrs = c_ptr + offs_cm[:, None] * stride_cm + offs_cn[None, :] * stride_cn
    mask = (offs_cm[:, None] < M) & (offs_cn[None, :] < N)
    tl.store(c_ptrs, c, mask=mask)

# config = {"BLOCK_K": 128, "BLOCK_M": 256, "BLOCK_N": 256, "GROUP_M": 8, "arch": "sm_100", "dtype": "fp16", "num_ctas": 1, "num_stages": 3, "num_warps": 4}
# arch = sm_100


// ===== COMPILED SASS (sm_100a) =====

	.target	sm_100a

	.elftype	@"ET_EXEC"


//--------------------- .note.nv.tkinfo           --------------------------
	.section	.note.nv.tkinfo,"",@"SHT_NOTE"
	.sectionflags	@"SHF_NOTE_NV_TKINFO"
	.tkinfo
        /*0018*/ 	.word	0x00000081
        /*0030*/ 	.string	""
        /*0030*/ 	.string	"ptxas-blackwell"
        /*0030*/ 	.string	"Cuda compilation tools, release 12.9, V12.9.86"
        /*0030*/ 	.string	"Build cuda_12.9.r12.9/compiler.36037853_0"
        /*0030*/ 	.string	"-v  -suppress-debug-info  -lineinfo  -arch sm_100a "



//--------------------- .note.nv.cuver            --------------------------
	.section	.note.nv.cuver,"",@"SHT_NOTE"
	.sectionflags	@"SHF_NOTE_NV_CUVER"
        /*0018*/ 	.short	0x0001
        /*001a*/ 	.short	0x0064
        /*001c*/ 	.short	0x0001
        /*001e*/ 	.short	0x0000
        /*0020*/ 	.short	0x0001
        /*0022*/ 	.short	0x0000


//--------------------- .nv.info                  --------------------------
	.section	.nv.info,"",@"SHT_CUDA_INFO"
	.align	4


	//----- nvinfo : EIATTR_REGCOUNT
	.align		4
        /*0000*/ 	.byte	0x04, 0x2f
        /*0002*/ 	.short	(.L_4 - .L_3)
	.align		4
.L_3:
        /*0004*/ 	.word	index@(matmul_kernel)
        /*0008*/ 	.word	0x00000060


	//----- nvinfo : EIATTR_FRAME_SIZE
	.align		4
.L_4:
        /*000c*/ 	.byte	0x04, 0x11
        /*000e*/ 	.short	(.L_6 - .L_5)
	.align		4
.L_5:
        /*0010*/ 	.word	index@($__internal_2_$__cuda_sm10x_tcgen05_guardrail_trap_unallocated_columns_being_dealloced)
        /*0014*/ 	.word	0x00002898


	//----- nvinfo : EIATTR_FRAME_SIZE
	.align		4
.L_6:
        /*0018*/ 	.byte	0x04, 0x11
        /*001a*/ 	.short	(.L_8 - .L_7)
	.align		4
.L_7:
        /*001c*/ 	.word	index@($__internal_1_$__cuda_sm10x_tcgen05_guardrail_trap_phase_invalid_during_alloc)
        /*0020*/ 	.word	0x00002898


	//----- nvinfo : EIATTR_FRAME_SIZE
	.align		4
.L_8:
        /*0024*/ 	.byte	0x04, 0x11
        /*0026*/ 	.short	(.L_10 - .L_9)
	.align		4
.L_9:
        /*0028*/ 	.word	index@($__internal_0_$__cuda_sm10x_tcgen05_guardrail_trap_col_being_dealloced_not_returned_by_alloc)
        /*002c*/ 	.word	0x00002898


	//----- nvinfo : EIATTR_FRAME_SIZE
	.align		4
.L_10:
        /*0030*/ 	.byte	0x04, 0x11
        /*0032*/ 	.short	(.L_12 - .L_11)
	.align		4
.L_11:
        /*0034*/ 	.word	index@(matmul_kernel)
        /*0038*/ 	.word	0x00002898


	//----- nvinfo : EIATTR_MIN_STACK_SIZE
	.align		4
.L_12:
        /*003c*/ 	.byte	0x04, 0x12
        /*003e*/ 	.short	(.L_14 - .L_13)
	.align		4
.L_13:
        /*0040*/ 	.word	index@(matmul_kernel)
        /*0044*/ 	.word	0x00002898
.L_14:


//--------------------- .nv.info.matmul_kernel    --------------------------
	.section	.nv.info.matmul_kernel,"",@"SHT_CUDA_INFO"
	.sectionflags	@""
	.align	4


	//----- nvinfo : EIATTR_CUDA_API_VERSION
	.align		4
        /*0000*/ 	.byte	0x04, 0x37
        /*0002*/ 	.short	(.L_16 - .L_15)
.L_15:
        /*0004*/ 	.word	0x00000081


	//----- nvinfo : EIATTR_KPARAM_INFO
	.align		4
.L_16:
        /*0008*/ 	.byte	0x04, 0x17
        /*000a*/ 	.short	(.L_18 - .L_17)
.L_17:
        /*000c*/ 	.word	0x00000000
        /*0010*/ 	.short	0x000d
        /*0012*/ 	.short	0x0048
        /*0014*/ 	.byte	0x00, 0xf4, 0x21, 0x00


	//----- nvinfo : EIATTR_KPARAM_INFO
	.align		4
.L_18:
        /*0018*/ 	.byte	0x04, 0x17
        /*001a*/ 	.short	(.L_20 - .L_19)
.L_19:
        /*001c*/ 	.word	0x00000000
        /*0020*/ 	.short	0x000c
        /*0022*/ 	.short	0x0040
        /*0024*/ 	.byte	0x00, 0xf4, 0x21, 0x00


	//----- nvinfo : EIATTR_KPARAM_INFO
	.align		4
.L_20:
        /*0028*/ 	.byte	0x04, 0x17
        /*002a*/ 	.short	(.L_22 - .L_21)
.L_21:
        /*002c*/ 	.word	0x00000000
        /*0030*/ 	.short	0x000b
        /*0032*/ 	.short	0x0038
        /*0034*/ 	.byte	0x00, 0xf0, 0x11, 0x00


	//----- nvinfo : EIATTR_KPARAM_INFO
	.align		4
.L_22:
        /*0038*/ 	.byte	0x04, 0x17
        /*003a*/ 	.short	(.L_24 - .L_23)
.L_23:
        /*003c*/ 	.word	0x00000000
        /*0040*/ 	.short	0x000a
        /*0042*/ 	.short	0x0034
        /*0044*/ 	.byte	0x00, 0xf0, 0x11, 0x00


	//----- nvinfo : EIATTR_KPARAM_INFO
	.align		4
.L_24:
        /*0048*/ 	.byte	0x04, 0x17
        /*004a*/ 	.short	(.L_26 - .L_25)
.L_25:
        /*004c*/ 	.word	0x00000000
        /*0050*/ 	.short	0x0009
        /*0052*/ 	.short	0x0030
        /*0054*/ 	.byte	0x00, 0xf0, 0x11, 0x00


	//----- nvinfo : EIATTR_KPARAM_INFO
	.align		4
.L_26:
        /*0058*/ 	.byte	0x04, 0x17
        /*005a*/ 	.short	(.L_28 - .L_27)
.L_27:
        /*005c*/ 	.word	0x00000000
        /*0060*/ 	.short	0x0008
        /*0062*/ 	.short	0x002c
        /*0064*/ 	.byte	0x00, 0xf0, 0x11, 0x00


	//----- nvinfo : EIATTR_KPARAM_INFO
	.align		4
.L_28:
        /*0068*/ 	.byte	0x04, 0x17
        /*006a*/ 	.short	(.L_30 - .L_29)
.L_29:
        /*006c*/ 	.word	0x00000000
        /*0070*/ 	.short	0x0007
        /*0072*/ 	.short	0x0028
        /*0074*/ 	.byte	0x00, 0xf0, 0x11, 0x00


	//----- nvinfo : EIATTR_KPARAM_INFO
	.align		4
.L_30:
        /*0078*/ 	.byte	0x04, 0x17
        /*007a*/ 	.short	(.L_32 - .L_31)
.L_31:
        /*007c*/ 	.word	0x00000000
        /*0080*/ 	.short	0x0006
        /*0082*/ 	.short	0x0024
        /*0084*/ 	.byte	0x00, 0xf0, 0x11, 0x00


	//----- nvinfo : EIATTR_KPARAM_INFO
	.align		4
.L_32:
        /*0088*/ 	.byte	0x04, 0x17
        /*008a*/ 	.short	(.L_34 - .L_33)
.L_33:
        /*008c*/ 	.word	0x00000000
        /*0090*/ 	.short	0x0005
        /*0092*/ 	.short	0x0020
        /*0094*/ 	.byte	0x00, 0xf0, 0x11, 0x00


	//----- nvinfo : EIATTR_KPARAM_INFO
	.align		4
.L_34:
        /*0098*/ 	.byte	0x04, 0x17
        /*009a*/ 	.short	(.L_36 - .L_35)
.L_35:
        /*009c*/ 	.word	0x00000000
        /*00a0*/ 	.short	0x0004
        /*00a2*/ 	.short	0x001c
        /*00a4*/ 	.byte	0x00, 0xf0, 0x11, 0x00


	//----- nvinfo : EIATTR_KPARAM_INFO
	.align		4
.L_36:
        /*00a8*/ 	.byte	0x04, 0x17
        /*00aa*/ 	.short	(.L_38 - .L_37)
.L_37:
        /*00ac*/ 	.word	0x00000000
        /*00b0*/ 	.short	0x0003
        /*00b2*/ 	.short	0x0018
        /*00b4*/ 	.byte	0x00, 0xf0, 0x11, 0x00


	//----- nvinfo : EIATTR_KPARAM_INFO
	.align		4
.L_38:
        /*00b8*/ 	.byte	0x04, 0x17
        /*00ba*/ 	.short	(.L_40 - .L_39)
.L_39:
        /*00bc*/ 	.word	0x00000000
        /*00c0*/ 	.short	0x0002
        /*00c2*/ 	.short	0x0010
        /*00c4*/ 	.byte	0x00, 0xf4, 0x21, 0x00


	//----- nvinfo : EIATTR_KPARAM_INFO
	.align		4
.L_40:
        /*00c8*/ 	.byte	0x04, 0x17
        /*00ca*/ 	.short	(.L_42 - .L_41)
.L_41:
        /*00cc*/ 	.word	0x00000000
        /*00d0*/ 	.short	0x0001
        /*00d2*/ 	.short	0x0008
        /*00d4*/ 	.byte	0x00, 0xf4, 0x21, 0x00


	//----- nvinfo : EIATTR_KPARAM_INFO
	.align		4
.L_42:
        /*00d8*/ 	.byte	0x04, 0x17
        /*00da*/ 	.short	(.L_44 - .L_43)
.L_43:
        /*00dc*/ 	.word	0x00000000
        /*00e0*/ 	.short	0x0000
        /*00e2*/ 	.short	0x0000
        /*00e4*/ 	.byte	0x00, 0xf4, 0x21, 0x00


	//----- nvinfo : EIATTR_AT_ENTRY_FRAGMENTS
	.align		4
.L_44:
        /*00e8*/ 	.byte	0x04, 0x4f
        /*00ea*/ 	.short	(.L_46 - .L_45)


	//   ....[0]....
.L_45:
        /*00ec*/ 	.word	0x00000004


	//----- nvinfo : EIATTR_RESERVED_SMEM_USED
	.align		4
.L_46:
        /*00f0*/ 	.byte	0x01, 0x41
	.zero		2


	//----- nvinfo : EIATTR_SPARSE_MMA_MASK
	.align		4
        /*00f4*/ 	.byte	0x03, 0x50
        /*00f6*/ 	.short	0x0000


	//----- nvinfo : EIATTR_TCGEN05_1CTA_USED
	.align		4
        /*00f8*/ 	.byte	0x01, 0x51
	.zero		2


	//----- nvinfo : EIATTR_MAXREG_COUNT
	.align		4
        /*00fc*/ 	.byte	0x03, 0x1b
        /*00fe*/ 	.short	0x00ff


	//----- nvinfo : EIATTR_NUM_BARRIERS
	.align		4
        /*0100*/ 	.byte	0x02, 0x4c
        /*0102*/ 	.byte	0x01
	.zero		1


	//----- nvinfo : EIATTR_ANNOTATIONS
	.align		4
        /*0104*/ 	.byte	0x04, 0x55
        /*0106*/ 	.short	(.L_48 - .L_47)


	//   ....[0]....
.L_47:
        /*0108*/ 	.word	0x00000001
        /*010c*/ 	.byte	0x90, 0x09, 0x00, 0x00, 0x01, 0x00, 0x00, 0x00, 0xd0, 0x09, 0x00, 0x00, 0x01, 0x00, 0x00, 0x00
        /* <DEDUP_REMOVED lines=633> */
        /*28ac*/ 	.byte	0x90, 0x39, 0x01, 0x00, 0x01, 0x00, 0x00, 0x00, 0xa0, 0x39, 0x01, 0x00


	//----- nvinfo : EIATTR_INT_WARP_WIDE_INSTR_OFFSETS
	.align		4
.L_48:
        /*28b8*/ 	.byte	0x04, 0x31
        /*28ba*/ 	.short	(.L_50 - .L_49)


	//   ....[0]....
.L_49:
        /*28bc*/ 	.word	0x0000a310


	//   ....[1]....
        /*28c0*/ 	.word	0x0000a320


	//   ....[2]....
        /*28c4*/ 	.word	0x00010e10


	//   ....[3]....
        /*28c8*/ 	.word	0x0005dcc0


	//   ....[4]....
        /*28cc*/ 	.word	0x0005dd10


	//----- nvinfo : EIATTR_COOP_GROUP_MASK_REGIDS
	.align		4
.L_50:
        /*28d0*/ 	.byte	0x04, 0x29
        /*28d2*/ 	.short	(.L_52 - .L_51)


	//   ....[0]....
.L_51:
        /*28d4*/ 	.word	0xffffffff


	//   ....[1]....
        /*28d8*/ 	.word	0xffffffff


	//   ....[2]....
        /*28dc*/ 	.word	0xffffffff


	//   ....[3]....
        /*28e0*/ 	.word	0xffffffff


	//----- nvinfo : EIATTR_COOP_GROUP_INSTR_OFFSETS
	.align		4
.L_52:
        /*28e4*/ 	.byte	0x04, 0x28
        /*28e6*/ 	.short	(.L_54 - .L_53)


	//   ....[0]....
.L_53:
        /*28e8*/ 	.word	0x00000070


	//   ....[1]....
        /*28ec*/ 	.word	0x00000330


	//   ....[2]....
        /*28f0*/ 	.word	0x0005db50


	//   ....[3]....
        /*28f4*/ 	.word	0x0005ddc0


	//----- nvinfo : EIATTR_VRC_CTA_INIT_COUNT
	.align		4
.L_54:
        /*28f8*/ 	.byte	0x02, 0x4a
        /*28fa*/ 	.byte	0x80
	.zero		1


	//----- nvinfo : EIATTR_MBARRIER_INSTR_OFFSETS
	.align		4
        /*28fc*/ 	.byte	0x04, 0x39
        /*28fe*/ 	.short	(.L_56 - .L_55)


	//   ....[0]....
.L_55:
        /*2900*/ 	.word	0x0000a620
        /*2904*/ 	.word	0x000000ff
        /*2908*/ 	.word	0x00000000
        /*290c*/ 	.short	0x0100
        /*290e*/ 	.byte	0x08
	.zero		1


	//   ....[1]....
        /*2910*/ 	.word	0x00010e20
        /*2914*/ 	.word	0x000000ff
        /*2918*/ 	.word	0x00040008
        /*291c*/ 	.short	0x0100
        /*291e*/ 	.byte	0x04
	.zero		1


	//   ....[2]....
        /*2920*/ 	.word	0x000337d0
        /*2924*/ 	.word	0x000000ff
        /*2928*/ 	.word	0x00000000
        /*292c*/ 	.short	0x010a
        /*292e*/ 	.byte	0x08
	.zero		1


	//   ....[3]....
        /*2930*/ 	.word	0x0004b0c0
        /*2934*/ 	.word	0x000000ff
        /*2938*/ 	.word	0x00000000
        /*293c*/ 	.short	0x010a
        /*293e*/ 	.byte	0x08
	.zero		1


	//   ....[4]....
        /*2940*/ 	.word	0x0004b180
        /*2944*/ 	.word	0x000000ff
        /*2948*/ 	.word	0x00040000
        /*294c*/ 	.short	0x0108
        /*294e*/ 	.byte	0x04
	.zero		1


	//   ....[5]....
        /*2950*/ 	.word	0x0004b240
        /*2954*/ 	.word	0x000000ff
        /*2958*/ 	.word	0x00040008
        /*295c*/ 	.short	0x0108
        /*295e*/ 	.byte	0x04
	.zero		1


	//   ....[6]....
        /*2960*/ 	.word	0x0005dde0
        /*2964*/ 	.word	0x000000ff
        /*2968*/ 	.word	0x00000000
        /*296c*/ 	.short	0x010a
        /*296e*/ 	.byte	0x08
	.zero		1


	//   ....[7]....
        /*2970*/ 	.word	0x0005de10
        /*2974*/ 	.word	0x000000ff
        /*2978*/ 	.word	0x00000000
        /*297c*/ 	.short	0x010a
        /*297e*/ 	.byte	0x08
	.zero		1


	//----- nvinfo : EIATTR_NUM_MBARRIERS
	.align		4
.L_56:
        /*2980*/ 	.byte	0x03, 0x38
        /*2982*/ 	.short	0x0002


	//----- nvinfo : EIATTR_EXIT_INSTR_OFFSETS
	.align		4
        /*2984*/ 	.byte	0x04, 0x1c
        /*2986*/ 	.short	(.L_58 - .L_57)


	//   ....[0]....
.L_57:
        /*2988*/ 	.word	0x0005ddd0


	//----- nvinfo : EIATTR_REQNTID
	.align		4
.L_58:
        /*298c*/ 	.byte	0x04, 0x10
        /*298e*/ 	.short	(.L_60 - .L_59)
.L_59:
        /*2990*/ 	.word	0x00000080
        /*2994*/ 	.word	0x00000001
        /*2998*/ 	.word	0x00000001


	//----- nvinfo : EIATTR_CRS_STACK_SIZE
	.align		4
.L_60:
        /*299c*/ 	.byte	0x04, 0x1e
        /*299e*/ 	.short	(.L_62 - .L_61)
.L_61:
        /*29a0*/ 	.word	0x00000000


	//----- nvinfo : EIATTR_CBANK_PARAM_SIZE
	.align		4
.L_62:
        /*29a4*/ 	.byte	0x03, 0x19
        /*29a6*/ 	.short	0x0050


	//----- nvinfo : EIATTR_PARAM_CBANK
	.align		4
        /*29a8*/ 	.byte	0x04, 0x0a
        /*29aa*/ 	.short	(.L_64 - .L_63)
	.align		4
.L_63:
        /*29ac*/ 	.word	index@(.nv.constant0.matmul_kernel)
        /*29b0*/ 	.short	0x0380
        /*29b2*/ 	.short	0x0050


	//----- nvinfo : EIATTR_SW_WAR
	.align		4
.L_64:
        /*29b4*/ 	.byte	0x04, 0x36
        /*29b6*/ 	.short	(.L_66 - .L_65)
.L_65:
        /*29b8*/ 	.word	0x00000008
.L_66:


//--------------------- .nv.compat                --------------------------
	.section	.nv.compat,"",@"SHT_CUDA_COMPAT_INFO"
	.align	4
        /*0000*/ 	.byte	0x02, 0x02, 0x02, 0x00, 0x02, 0x05, 0x05, 0x00, 0x02, 0x03, 0x00, 0x00, 0x02, 0x06, 0x01, 0x00


//--------------------- .nv.callgraph             --------------------------
	.section	.nv.callgraph,"",@"SHT_CUDA_CALLGRAPH"
	.align	4
	.sectionentsize	8
	.align		4
        /*0000*/ 	.word	0x00000000
	.align		4
        /*0004*/ 	.word	0xffffffff
	.align		4
        /*0008*/ 	.word	0x00000000
	.align		4
        /*000c*/ 	.word	0xfffffffe
	.align		4
        /*0010*/ 	.word	0x00000000
	.align		4
        /*0014*/ 	.word	0xfffffffd
	.align		4
        /*0018*/ 	.word	0x00000000
	.align		4
        /*001c*/ 	.word	0xfffffffc


//--------------------- .text.matmul_kernel       --------------------------
	.section	.text.matmul_kernel,"ax",@progbits
	.align	128
        .global         matmul_kernel
        .type           matmul_kernel,@function
        .size           matmul_kernel,(.L_x_20 - matmul_kernel)
        .other          matmul_kernel,@"STO_CUDA_ENTRY STV_DEFAULT"
matmul_kernel:
.text.matmul_kernel:
[----:B------:R-:W0:Y:S01]  /*0000*/  LDC R1, c[0x0][0x37c] ;  /* 0x0000df00ff017b82 */ /* 0x000e220000000800 */
[----:B------:R-:W1:Y:S01]  /*0010*/  S2R R0, SR_TID.X ;  /* 0x0000000000007919 */ /* 0x000e620000002100 */
[----:B0-----:R-:W-:Y:S01]  /*0020*/  VIADD R1, R1, 0xffffd768 ;  /* 0xffffd76801017836 */ /* 0x001fe20000000000 */
[----:B-1----:R-:W-:-:S13]  /*0030*/  ISETP.GE.U32.AND P0, PT, R0, 0x20, PT ;  /* 0x000000200000780c */ /* 0x002fda0003f06070 */
[----:B------:R-:W-:Y:S02]  /*0040*/  VOTEU.ANY UP0, P0 ;  /* 0x0000000000ff7886 */ /* 0x000fe40000000100 */
[----:B------:R-:W-:Y:S05]  /*0050*/  BRA.U UP0, `(.L_x_0) ;  /* 0x0000000100b87547 */ /* 0x000fea000b800000 */
[----:B------:R-:W0:Y:S01]  /*0060*/  S2UR UR6, SR_CgaCtaId ;  /* 0x00000000000679c3 */ /* 0x000e220000008800 */
[----:B------:R-:W-:Y:S01]  /*0070*/  NOP ;  /* 0x0000000000007918 */ /* 0x000fe20000000000 */
[----:B------:R-:W-:Y:S02]  /*0080*/  UMOV UR4, 0x40 ;  /* 0x0000004000047882 */ /* 0x000fe40000000000 */
[----:B0-----:R-:W-:-:S09]  /*0090*/  ULEA UR4, UR6, UR4, 0x18 ;  /* 0x0000000406047291 */ /* 0x001fd2000f8ec0ff */
[----:B------:R-:W0:Y:S01]  /*00a0*/  LDS.U8 R2, [UR4] ;  /* 0x00000004ff027984 */ /* 0x000e220008000000 */
[----:B------:R-:W-:Y:S02]  /*00b0*/  UMOV UR4, 0x400 ;  /* 0x0000040000047882 */ /* 0x000fe40000000000 */
[----:B------:R-:W-:Y:S01]  /*00c0*/  ULEA UR4, UR6, UR4, 0x18 ;  /* 0x0000000406047291 */ /* 0x000fe2000f8ec0ff */
[----:B0-----:R-:W-:-:S13]  /*00d0*/  ISETP.NE.AND P0, PT, R2, RZ, PT ;  /* 0x000000ff0200720c */ /* 0x001fda0003f05270 */
[----:B------:R-:W-:Y:S05]  /*00e0*/  @P0 BRA `(.L_x_1) ;  /* 0x00000000007c0947 */ /* 0x000fea0003800000 */
[----:B------:R-:W-:-:S13]  /*00f0*/  ELECT P0, URZ, PT ;  /* 0x0000000000ff782f */ /* 0x000fda0003800000 */
[----:B------:R-:W-:Y:S05]  /*0100*/  @!P0 BRA `(.L_x_2) ;  /* 0x0000000000848947 */ /* 0x000fea0003800000 */
[----:B------:R-:W-:Y:S01]  /*0110*/  UMOV UR5, 0x10 ;  /* 0x0000001000057882 */ /* 0x000fe20000000000 */
[----:B------:R-:W-:Y:S02]  /*0120*/  IMAD.MOV.U32 R5, RZ, RZ, 0x1 ;  /* 0x00000001ff057424 */ /* 0x000fe400078e00ff */
[----:B------:R-:W-:Y:S02]  /*0130*/  IMAD.MOV.U32 R3, RZ, RZ, 0xffff ;  /* 0x0000ffffff037424 */ /* 0x000fe400078e00ff */
[----:B------:R-:W-:Y:S04]  /*0140*/  DEPBAR.LE SB0, 0x36 ;  /* 0x00008d800000791a */ /* 0x000fe80000000000 */
[----:B------:R-:W0:Y:S02]  /*0150*/  UTCATOMSWS.FIND_AND_SET.ALIGN UP1, UR5, UR5 ;  /* 0x00000005000575e3 */ /* 0x000e240008020800 */
[----:B0-----:R-:W-:-:S04]  /*0160*/  PLOP3.LUT P0, PT, PT, PT, UP1, 0x80, 0x8 ;  /* 0x000000000008781c */ /* 0x001fc80003f0f018 */
[----:B------:R-:W-:-:S04]  /*0170*/  SEL R2, RZ, 0xffffffff, !P0 ;  /* 0xffffffffff027807 */ /* 0x000fc80004000000 */
[----:B------:R-:W-:Y:S01]  /*0180*/  ISETP.NE.AND P0, PT, R2, RZ, PT ;  /* 0x000000ff0200720c */ /* 0x000fe20003f05270 */
[----:B------:R-:W-:-:S12]  /*0190*/  IMAD.U32 R2, RZ, RZ, UR5 ;  /* 0x00000005ff027e24 */ /* 0x000fd8000f8e00ff */
[----:B------:R-:W-:Y:S05]  /*01a0*/  @P0 BRA `(.L_x_3) ;  /* 0x0000000000240947 */ /* 0x000fea0003800000 */
.L_x_4:
[----:B------:R-:W-:Y:S05]  /*01b0*/  NANOSLEEP 0x64 ;  /* 0x000000640000795d */ /* 0x000fea0003800000 */
[----:B------:R-:W-:-:S05]  /*01c0*/  UMOV UR5, 0x10 ;  /* 0x0000001000057882 */ /* 0x000fca0000000000 */
[----:B------:R-:W-:Y:S04]  /*01d0*/  DEPBAR.LE SB0, 0x36 ;  /* 0x00008d800000791a */ /* 0x000fe80000000000 */
[----:B------:R-:W0:Y:S02]  /*01e0*/  UTCATOMSWS.FIND_AND_SET.ALIGN UP1, UR5, UR5 ;  /* 0x00000005000575e3 */ /* 0x000e240008020800 */
[----:B0-----:R-:W-:-:S04]  /*01f0*/  PLOP3.LUT P0, PT, PT, PT, UP1, 0x80, 0x8 ;  /* 0x000000000008781c */ /* 0x001fc80003f0f018 */
[----:B------:R-:W-:-:S04]  /*0200*/  SEL R2, RZ, 0xffffffff, !P0 ;  /* 0xffffffffff027807 */ /* 0x000fc80004000000 */
[----:B------:R-:W-:Y:S01]  /*0210*/  ISETP.NE.AND P0, PT, R2, RZ, PT ;  /* 0x000000ff0200720c */ /* 0x000fe20003f05270 */
[----:B------:R-:W-:-:S12]  /*0220*/  IMAD.U32 R2, RZ, RZ, UR5 ;  /* 0x00000005ff027e24 */ /* 0x000fd8000f8e00ff */
[----:B------:R-:W-:Y:S05]  /*0230*/  @!P0 BRA `(.L_x_4) ;  /* 0xfffffffc00dc8947 */ /* 0x000fea000383ffff */
.L_x_3:
[C---:B------:R-:W-:Y:S01]  /*0240*/  VIADD R4, R2.reuse, 0x10 ;  /* 0x0000001002047836 */ /* 0x040fe20000000000 */
[----:B------:R-:W-:Y:S01]  /*0250*/  UMOV UR5, 0x50 ;  /* 0x0000005000057882 */ /* 0x000fe20000000000 */
[----:B------:R-:W-:Y:S01]  /*0260*/  SHF.L.U32 R3, R3, R2, RZ ;  /* 0x0000000203037219 */ /* 0x000fe200000006ff */
[----:B------:R-:W-:Y:S01]  /*0270*/  ULEA UR5, UR6, UR5, 0x18 ;  /* 0x0000000506057291 */ /* 0x000fe2000f8ec0ff */
[----:B------:R-:W-:Y:S01]  /*0280*/  IMAD.SHL.U32 R2, R2, 0x20, RZ ;  /* 0x0000002002027824 */ /* 0x000fe200078e00ff */
[----:B------:R-:W-:-:S04]  /*0290*/  SHF.L.U32 R4, R5, R4, RZ ;  /* 0x0000000405047219 */ /* 0x000fc800000006ff */
[----:B------:R-:W-:-:S05]  /*02a0*/  LOP3.LUT R3, R4, R3, RZ, 0xfc, !PT ;  /* 0x0000000304037212 */ /* 0x000fca00078efcff */
[----:B------:R0:W-:Y:S04]  /*02b0*/  ATOMS.OR RZ, [UR5], R3 ;  /* 0x00000003ffff798c */ /* 0x0001e8000b000005 */
[----:B------:R0:W-:Y:S01]  /*02c0*/  STS [UR4], R2 ;  /* 0x00000002ff007988 */ /* 0x0001e20008000804 */
[----:B------:R-:W-:Y:S05]  /*02d0*/  BRA `(.L_x_2) ;  /* 0x0000000000107947 */ /* 0x000fea0003800000 */
.L_x_1:
[----:B------:R-:W-:-:S05]  /*02e0*/  IMAD.MOV.U32 R2, RZ, RZ, -0x1 ;  /* 0xffffffffff027424 */ /* 0x000fca00078e00ff */
[----:B------:R0:W-:Y:S02]  /*02f0*/  STS [UR4], R2 ;  /* 0x00000002ff007988 */ /* 0x0001e40008000804 */
[----:B0-----:R-:W-:-:S07]  /*0300*/  MOV R2, 0x320 ;  /* 0x0000032000027802 */ /* 0x001fce0000000f00 */
[----:B------:R-:W-:Y:S05]  /*0310*/  CALL.REL.NOINC `($__internal_1_$__cuda_sm10x_tcgen05_guardrail_trap_phase_invalid_during_alloc) ;  /* 0x000005d800d47944 */ /* 0x000fea0003c00000 */
.L_x_2:
[----:B------:R-:W-:Y:S05]  /*0320*/  WARPSYNC.ALL ;  /* 0x0000000000007948 */ /* 0x000fea0003800000 */
[----:B------:R-:W-:Y:S01]  /*0330*/  NOP ;  /* 0x0000000000007918 */ /* 0x000fe20000000000 */
.L_x_0:
[----:B------:R-:W1:Y:S01]  /*0340*/  LDC.64 R86, c[0x0][0x398] ;  /* 0x0000e600ff567b82 */ /* 0x000e620000000a00 */
[----:B------:R-:W2:Y:S01]  /*0350*/  S2R R7, SR_CTAID.X ;  /* 0x0000000000077919 */ /* 0x000ea20000002500 */
[----:B------:R-:W-:Y:S01]  /*0360*/  LOP3.LUT R64, R0, 0x7f, RZ, 0xc0, !PT ;  /* 0x0000007f00407812 */ /* 0x000fe200078ec0ff */
[----:B------:R-:W-:Y:S01]  /*0370*/  UMOV UR4, 0x400 ;  /* 0x0000040000047882 */ /* 0x000fe20000000000 */
[----:B------:R-:W-:Y:S01]  /*0380*/  SHF.R.U32.HI R13, RZ, 0x5, R0 ;  /* 0x00000005ff0d7819 */ /* 0x000fe20000011600 */
[----:B------:R-:W3:Y:S03]  /*0390*/  LDCU UR8, c[0x0][0x3a4] ;  /* 0x00007480ff0877ac */ /* 0x000ee60008000800 */
[----:B------:R-:W4:Y:S08]  /*03a0*/  S2UR UR6, SR_CgaCtaId ;  /* 0x00000000000679c3 */ /* 0x000f300000008800 */
[----:B------:R-:W0:Y:S02]  /*03b0*/  LDC R54, c[0x0][0x3a0] ;  /* 0x0000e800ff367b82 */ /* 0x000e240000000800 */
[----:B01----:R-:W-:Y:S01]  /*03c0*/  VIADD R2, R87, 0xff ;  /* 0x000000ff57027836 */ /* 0x003fe20000000000 */
[----:B------:R-:W-:-:S04]  /*03d0*/  IABS R90, R87 ;  /* 0x00000057005a7213 */ /* 0x000fc80000000000 */
[----:B------:R-:W-:Y:S01]  /*03e0*/  SHF.R.S32.HI R3, RZ, 0x1f, R2 ;  /* 0x0000001fff037819 */ /* 0x000fe20000011402 */
[----:B----4-:R-:W-:-:S03]  /*03f0*/  ULEA UR4, UR6, UR4, 0x18 ;  /* 0x0000000406047291 */ /* 0x010fc6000f8ec0ff */
[----:B------:R-:W-:Y:S01]  /*0400*/  LEA.HI R3, R3, R2, RZ, 0x8 ;  /* 0x0000000203037211 */ /* 0x000fe200078f40ff */
[----:B------:R-:W-:Y:S01]  /*0410*/  BAR.SYNC.DEFER_BLOCKING 0x0 ;  /* 0x0000000000007b1d */ /* 0x000fe20000010000 */
[----:B--2---:R-:W-:Y:S02]  /*0420*/  IABS R8, R7 ;  /* 0x0000000700087213 */ /* 0x004fe40000000000 */
[----:B------:R-:W-:-:S05]  /*0430*/  SHF.R.S32.HI R3, RZ, 0x8, R3 ;  /* 0x00000008ff037819 */ /* 0x000fca0000011403 */
[----:B------:R-:W-:-:S05]  /*0440*/  IMAD.SHL.U32 R4, R3, 0x8, RZ ;  /* 0x0000000803047824 */ /* 0x000fca00078e00ff */
[-C--:B------:R-:W-:Y:S02]  /*0450*/  IABS R9, R4.reuse ;  /* 0x0000000400097213 */ /* 0x080fe40000000000 */
[----:B------:R-:W-:Y:S02]  /*0460*/  IABS R10, R4 ;  /* 0x00000004000a7213 */ /* 0x000fe40000000000 */
[----:B------:R-:W0:Y:S01]  /*0470*/  I2F.RP R5, R9 ;  /* 0x0000000900057306 */ /* 0x000e220000209400 */
[----:B------:R-:W1:Y:S07]  /*0480*/  LDS R16, [UR4] ;  /* 0x00000004ff107984 */ /* 0x000e6e0008000800 */
[----:B0-----:R-:W0:Y:S02]  /*0490*/  MUFU.RCP R5, R5 ;  /* 0x0000000500057308 */ /* 0x001e240000001000 */
[----:B0-----:R-:W-:-:S02]  /*04a0*/  VIADD R2, R5, 0xffffffe ;  /* 0x0ffffffe05027836 */ /* 0x001fc40000000000 */
[----:B------:R-:W-:-:S04]  /*04b0*/  IMAD.MOV R5, RZ, RZ, -R10 ;  /* 0x000000ffff057224 */ /* 0x000fc800078e0a0a */
[----:B------:R0:W2:Y:S02]  /*04c0*/  F2I.FTZ.U32.TRUNC.NTZ R3, R2 ;  /* 0x0000000200037305 */ /* 0x0000a4000021f000 */
[----:B0-----:R-:W-:Y:S01]  /*04d0*/  IMAD.MOV.U32 R2, RZ, RZ, RZ ;  /* 0x000000ffff027224 */ /* 0x001fe200078e00ff */
[----:B-1----:R-:W-:Y:S01]  /*04e0*/  R2UR UR5, R16 ;  /* 0x00000000100572ca */ /* 0x002fe200000e0000 */
[----:B--2---:R-:W-:-:S04]  /*04f0*/  IMAD.MOV R6, RZ, RZ, -R3 ;  /* 0x000000ffff067224 */ /* 0x004fc800078e0a03 */
[----:B------:R-:W-:Y:S02]  /*0500*/  IMAD R11, R6, R9, RZ ;  /* 0x00000009060b7224 */ /* 0x000fe400078e02ff */
[----:B------:R-:W-:Y:S02]  /*0510*/  IMAD.MOV.U32 R6, RZ, RZ, R8 ;  /* 0x000000ffff067224 */ /* 0x000fe400078e0008 */
[----:B------:R-:W-:-:S06]  /*0520*/  IMAD.HI.U32 R3, R3, R11, R2 ;  /* 0x0000000b03037227 */ /* 0x000fcc00078e0002 */
[----:B------:R-:W-:-:S04]  /*0530*/  IMAD.HI.U32 R3, R3, R6, RZ ;  /* 0x0000000603037227 */ /* 0x000fc800078e00ff */
[----:B------:R-:W-:Y:S01]  /*0540*/  IMAD R2, R3, R5, R6 ;  /* 0x0000000503027224 */ /* 0x000fe200078e0206 */
[----:B------:R-:W-:Y:S04]  /*0550*/  BAR.SYNC.DEFER_BLOCKING 0x0 ;  /* 0x0000000000007b1d */ /* 0x000fe80000010000 */
[----:B------:R-:W-:-:S13]  /*0560*/  ISETP.GT.U32.AND P1, PT, R9, R2, PT ;  /* 0x000000020900720c */ /* 0x000fda0003f24070 */
[----:B------:R-:W-:Y:S02]  /*0570*/  @!P1 IMAD.IADD R2, R2, 0x1, -R9 ;  /* 0x0000000102029824 */ /* 0x000fe400078e0a09 */
[----:B------:R-:W-:Y:S01]  /*0580*/  @!P1 VIADD R3, R3, 0x1 ;  /* 0x0000000103039836 */ /* 0x000fe20000000000 */
[----:B------:R-:W-:Y:S02]  /*0590*/  ISETP.NE.AND P1, PT, R4, RZ, PT ;  /* 0x000000ff0400720c */ /* 0x000fe40003f25270 */
[----:B------:R-:W-:Y:S02]  /*05a0*/  ISETP.GE.U32.AND P0, PT, R2, R9, PT ;  /* 0x000000090200720c */ /* 0x000fe40003f06070 */
[----:B------:R-:W-:-:S04]  /*05b0*/  LOP3.LUT R2, R7, R4, RZ, 0x3c, !PT ;  /* 0x0000000407027212 */ /* 0x000fc800078e3cff */
[----:B------:R-:W-:Y:S01]  /*05c0*/  ISETP.GE.AND P2, PT, R2, RZ, PT ;  /* 0x000000ff0200720c */ /* 0x000fe20003f46270 */
[----:B------:R-:W-:-:S06]  /*05d0*/  VIADD R2, R86, 0xff ;  /* 0x000000ff56027836 */ /* 0x000fcc0000000000 */
[----:B------:R-:W-:-:S04]  /*05e0*/  @P0 VIADD R3, R3, 0x1 ;  /* 0x0000000103030836 */ /* 0x000fc80000000000 */
[----:B------:R-:W-:Y:S01]  /*05f0*/  IMAD.MOV.U32 R5, RZ, RZ, R3 ;  /* 0x000000ffff057224 */ /* 0x000fe200078e0003 */
[----:B------:R-:W-:-:S03]  /*0600*/  SHF.R.S32.HI R3, RZ, 0x1f, R2 ;  /* 0x0000001fff037819 */ /* 0x000fc60000011402 */
[----:B------:R-:W-:Y:S01]  /*0610*/  @!P2 IMAD.MOV R5, RZ, RZ, -R5 ;  /* 0x000000ffff05a224 */ /* 0x000fe200078e0a05 */
[----:B------:R-:W-:Y:S02]  /*0620*/  @!P1 LOP3.LUT R5, RZ, R4, RZ, 0x33, !PT ;  /* 0x00000004ff059212 */ /* 0x000fe400078e33ff */
[----:B------:R-:W-:-:S03]  /*0630*/  LEA.HI R3, R3, R2, RZ, 0x8 ;  /* 0x0000000203037211 */ /* 0x000fc600078f40ff */
[----:B------:R-:W-:Y:S02]  /*0640*/  IMAD.SHL.U32 R10, R5, 0x8, RZ ;  /* 0x00000008050a7824 */ /* 0x000fe400078e00ff */
[----:B------:R-:W-:-:S03]  /*0650*/  IMAD.MOV R5, RZ, RZ, -R5 ;  /* 0x000000ffff057224 */ /* 0x000fc600078e0a05 */
[----:B------:R-:W-:Y:S01]  /*0660*/  LEA.HI.SX32 R3, R3, -R10, 0x18 ;  /* 0x8000000a03037211 */ /* 0x000fe200078fc2ff */
[----:B------:R-:W-:-:S03]  /*0670*/  IMAD R12, R4, R5, R7 ;  /* 0x00000005040c7224 */ /* 0x000fc600078e0207 */
[----:B------:R-:W-:Y:S02]  /*0680*/  VIMNMX R11, PT, PT, R3, 0x8, PT ;  /* 0x00000008030b7848 */ /* 0x000fe40003fe0100 */
[----:B------:R-:W-:Y:S02]  /*0690*/  IABS R4, R12 ;  /* 0x0000000c00047213 */ /* 0x000fe40000000000 */
[-C--:B------:R-:W-:Y:S02]  /*06a0*/  IABS R8, R11.reuse ;  /* 0x0000000b00087213 */ /* 0x080fe40000000000 */
[----:B------:R-:W-:Y:S02]  /*06b0*/  IABS R7, R11 ;  /* 0x0000000b00077213 */ /* 0x000fe40000000000 */
[----:B------:R-:W0:Y:S08]  /*06c0*/  I2F.RP R6, R8 ;  /* 0x0000000800067306 */ /* 0x000e300000209400 */
[----:B0-----:R-:W0:Y:S02]  /*06d0*/  MUFU.RCP R6, R6 ;  /* 0x0000000600067308 */ /* 0x001e240000001000 */
[----:B0-----:R-:W-:-:S02]  /*06e0*/  VIADD R2, R6, 0xffffffe ;  /* 0x0ffffffe06027836 */ /* 0x001fc40000000000 */
[----:B------:R-:W-:-:S04]  /*06f0*/  IMAD.MOV R6, RZ, RZ, -R7 ;  /* 0x000000ffff067224 */ /* 0x000fc800078e0a07 */
[----:B------:R0:W1:Y:S02]  /*0700*/  F2I.FTZ.U32.TRUNC.NTZ R3, R2 ;  /* 0x0000000200037305 */ /* 0x000064000021f000 */
[----:B0-----:R-:W-:Y:S02]  /*0710*/  IMAD.MOV.U32 R2, RZ, RZ, RZ ;  /* 0x000000ffff027224 */ /* 0x001fe400078e00ff */
[----:B-1----:R-:W-:-:S04]  /*0720*/  IMAD.MOV R9, RZ, RZ, -R3 ;  /* 0x000000ffff097224 */ /* 0x002fc800078e0a03 */
[----:B------:R-:W-:Y:S01]  /*0730*/  IMAD R5, R9, R8, RZ ;  /* 0x0000000809057224 */ /* 0x000fe200078e02ff */
[----:B------:R-:W-:-:S03]  /*0740*/  IABS R9, R86 ;  /* 0x0000005600097213 */ /* 0x000fc60000000000 */
[----:B------:R-:W-:-:S04]  /*0750*/  IMAD.HI.U32 R3, R3, R5, R2 ;  /* 0x0000000503037227 */ /* 0x000fc800078e0002 */
[----:B------:R-:W-:Y:S02]  /*0760*/  IMAD.MOV.U32 R5, RZ, RZ, R4 ;  /* 0x000000ffff057224 */ /* 0x000fe400078e0004 */
[----:B------:R-:W0:Y:S02]  /*0770*/  I2F.RP R4, R9 ;  /* 0x0000000900047306 */ /* 0x000e240000209400 */
[----:B------:R-:W-:-:S04]  /*0780*/  IMAD.HI.U32 R2, R3, R5, RZ ;  /* 0x0000000503027227 */ /* 0x000fc800078e00ff */
[----:B------:R-:W-:Y:S02]  /*0790*/  IMAD R3, R2, R6, R5 ;  /* 0x0000000602037224 */ /* 0x000fe400078e0205 */
[----:B------:R-:W1:Y:S03]  /*07a0*/  I2F.RP R6, R90 ;  /* 0x0000005a00067306 */ /* 0x000e660000209400 */
[----:B------:R-:W-:-:S05]  /*07b0*/  ISETP.GT.U32.AND P1, PT, R8, R3, PT ;  /* 0x000000030800720c */ /* 0x000fca0003f24070 */
[----:B0-----:R-:W0:Y:S08]  /*07c0*/  MUFU.RCP R4, R4 ;  /* 0x0000000400047308 */ /* 0x001e300000001000 */
[----:B------:R-:W-:Y:S01]  /*07d0*/  @!P1 IMAD.IADD R3, R3, 0x1, -R8 ;  /* 0x0000000103039824 */ /* 0x000fe200078e0a08 */
[----:B-1----:R-:W1:Y:S01]  /*07e0*/  MUFU.RCP R6, R6 ;  /* 0x0000000600067308 */ /* 0x002e620000001000 */
[----:B------:R-:W-:Y:S01]  /*07f0*/  @!P1 VIADD R2, R2, 0x1 ;  /* 0x0000000102029836 */ /* 0x000fe20000000000 */
[----:B------:R-:W-:-:S02]  /*0800*/  ISETP.NE.AND P1, PT, R11, RZ, PT ;  /* 0x000000ff0b00720c */ /* 0x000fc40003f25270 */
[----:B------:R-:W-:Y:S02]  /*0810*/  ISETP.GE.U32.AND P0, PT, R3, R8, PT ;  /* 0x000000080300720c */ /* 0x000fe40003f06070 */
[----:B------:R-:W-:Y:S01]  /*0820*/  LOP3.LUT R3, R12, R11, RZ, 0x3c, !PT ;  /* 0x0000000b0c037212 */ /* 0x000fe200078e3cff */
[----:B0-----:R-:W-:-:S03]  /*0830*/  VIADD R5, R4, 0xffffffe ;  /* 0x0ffffffe04057836 */ /* 0x001fc60000000000 */
[----:B------:R-:W-:Y:S02]  /*0840*/  ISETP.GE.AND P2, PT, R3, RZ, PT ;  /* 0x000000ff0300720c */ /* 0x000fe40003f46270 */
[----:B------:R-:W0:Y:S05]  /*0850*/  F2I.FTZ.U32.TRUNC.NTZ R3, R5 ;  /* 0x0000000500037305 */ /* 0x000e2a000021f000 */
[----:B------:R-:W-:Y:S02]  /*0860*/  @P0 VIADD R2, R2, 0x1 ;  /* 0x0000000102020836 */ /* 0x000fe40000000000 */
[----:B-1----:R-:W-:Y:S02]  /*0870*/  VIADD R6, R6, 0xffffffe ;  /* 0x0ffffffe06067836 */ /* 0x002fe40000000000 */
[----:B------:R-:W-:-:S04]  /*0880*/  IMAD.MOV.U32 R93, RZ, RZ, R2 ;  /* 0x000000ffff5d7224 */ /* 0x000fc800078e0002 */
[----:B------:R-:W-:Y:S01]  /*0890*/  @!P2 IMAD.MOV R93, RZ, RZ, -R93 ;  /* 0x000000ffff5da224 */ /* 0x000fe200078e0a5d */
[----:B------:R-:W-:Y:S01]  /*08a0*/  @!P1 LOP3.LUT R93, RZ, R11, RZ, 0x33, !PT ;  /* 0x0000000bff5d9212 */ /* 0x000fe200078e33ff */
[----:B0-----:R-:W-:-:S04]  /*08b0*/  IMAD.MOV R8, RZ, RZ, -R3 ;  /* 0x000000ffff087224 */ /* 0x001fc800078e0a03 */
[----:B------:R-:W-:Y:S02]  /*08c0*/  IMAD.MOV R2, RZ, RZ, -R93 ;  /* 0x000000ffff027224 */ /* 0x000fe400078e0a5d */
[----:B------:R-:W-:Y:S01]  /*08d0*/  IMAD R5, R8, R9, RZ ;  /* 0x0000000908057224 */ /* 0x000fe200078e02ff */
[----:B------:R-:W-:Y:S01]  /*08e0*/  LOP3.LUT R8, R0, 0x40, RZ, 0xc0, !PT ;  /* 0x0000004000087812 */ /* 0x000fe200078ec0ff */
[----:B------:R-:W-:Y:S02]  /*08f0*/  IMAD R2, R11, R2, R12 ;  /* 0x000000020b027224 */ /* 0x000fe400078e020c */
[----:B------:R-:W-:Y:S02]  /*0900*/  IMAD.SHL.U32 R93, R93, 0x100, RZ ;  /* 0x000001005d5d7824 */ /* 0x000fe400078e00ff */
[----:B------:R-:W-:Y:S02]  /*0910*/  IMAD.IADD R4, R10, 0x1, R2 ;  /* 0x000000010a047824 */ /* 0x000fe400078e0202 */
[----:B------:R-:W-:Y:S01]  /*0920*/  IMAD.MOV.U32 R2, RZ, RZ, RZ ;  /* 0x000000ffff027224 */ /* 0x000fe200078e00ff */
[----:B------:R-:W-:Y:S01]  /*0930*/  IABS R91, R93 ;  /* 0x0000005d005b7213 */ /* 0x000fe20000000000 */
[----:B------:R-:W-:-:S02]  /*0940*/  IMAD R18, R4, 0x100, R64 ;  /* 0x0000010004127824 */ /* 0x000fc400078e0240 */
[----:B------:R-:W-:Y:S02]  /*0950*/  IMAD.HI.U32 R2, R3, R5, R2 ;  /* 0x0000000503027227 */ /* 0x000fe400078e0002 */
[----:B------:R0:W1:Y:S01]  /*0960*/  F2I.FTZ.U32.TRUNC.NTZ R5, R6 ;  /* 0x0000000600057305 */ /* 0x000062000021f000 */
[----:B------:R-:W-:Y:S01]  /*0970*/  IABS R10, R18 ;  /* 0x00000012000a7213 */ /* 0x000fe20000000000 */
[----:B------:R-:W-:Y:S01]  /*0980*/  VIADD R17, R18, 0x80 ;  /* 0x0000008012117836 */ /* 0x000fe20000000000 */
[----:B------:R-:W-:Y:S01]  /*0990*/  STL [R1+0x648], R18 ;  /* 0x0006481201007387 */ /* 0x000fe20000100800 */
[----:B------:R-:W-:Y:S02]  /*09a0*/  IMAD.SHL.U32 R4, R0, 0x2, RZ ;  /* 0x0000000200047824 */ /* 0x000fe400078e00ff */
[----:B------:R-:W-:Y:S01]  /*09b0*/  IMAD.HI.U32 R0, R2, R10, RZ ;  /* 0x0000000a02007227 */ /* 0x000fe200078e00ff */
[----:B------:R-:W-:Y:S01]  /*09c0*/  IABS R11, R17 ;  /* 0x00000011000b7213 */ /* 0x000fe20000000000 */
[----:B------:R2:W-:Y:S01]  /*09d0*/  STL [R1+0x64c], R17 ;  /* 0x00064c1101007387 */ /* 0x0005e20000100800 */
[----:B------:R-:W-:Y:S01]  /*09e0*/  LOP3.LUT R7, R4, 0x7e, RZ, 0xc0, !PT ;  /* 0x0000007e04077812 */ /* 0x000fe200078ec0ff */
[----:B------:R-:W-:Y:S01]  /*09f0*/  IMAD.MOV R0, RZ, RZ, -R0 ;  /* 0x000000ffff007224 */ /* 0x000fe200078e0a00 */
[----:B------:R-:W-:Y:S01]  /*0a00*/  ISETP.GE.AND P6, PT, R17, RZ, PT ;  /* 0x000000ff1100720c */ /* 0x000fe20003fc6270 */
[----:B------:R-:W-:-:S04]  /*0a10*/  IMAD.HI.U32 R2, R2, R11, RZ ;  /* 0x0000000b02027227 */ /* 0x000fc800078e00ff */
[----:B0-----:R-:W-:Y:S01]  /*0a20*/  IMAD R6, R9, R0, R10 ;  /* 0x0000000009067224 */ /* 0x001fe200078e020a */
[----:B-1----:R-:W-:Y:S01]  /*0a30*/  IADD3 R0, PT, PT, RZ, -R5, RZ ;  /* 0x80000005ff007210 */ /* 0x002fe20007ffe0ff */
[----:B------:R-:W-:Y:S02]  /*0a40*/  IMAD.SHL.U32 R3, R13, 0x200000, RZ ;  /* 0x002000000d037824 */ /* 0x000fe400078e00ff */
[----:B------:R-:W-:Y:S01]  /*0a50*/  IMAD.MOV R12, RZ, RZ, -R2 ;  /* 0x000000ffff0c7224 */ /* 0x000fe200078e0a02 */
[----:B------:R-:W-:Y:S01]  /*0a60*/  ISETP.GT.U32.AND P0, PT, R9, R6, PT ;  /* 0x000000060900720c */ /* 0x000fe20003f04070 */
[C-C-:B------:R-:W-:Y:S01]  /*0a70*/  IMAD R2, R8.reuse, 0x200, R7.reuse ;  /* 0x0000020008027824 */ /* 0x140fe200078e0207 */
[----:B------:R-:W-:Y:S01]  /*0a80*/  LOP3.LUT R4, R3, 0x600000, RZ, 0xc0, !PT ;  /* 0x0060000003047812 */ /* 0x000fe200078ec0ff */
[----:B------:R-:W-:Y:S02]  /*0a90*/  IMAD R3, R8, 0x100, R7 ;  /* 0x0000010008037824 */ /* 0x000fe400078e0207 */
[----:B------:R-:W-:Y:S01]  /*0aa0*/  IMAD R7, R9, R12, R11 ;  /* 0x0000000c09077224 */ /* 0x000fe200078e020b */
[----:B------:R-:W-:Y:S01]  /*0ab0*/  R2UR UR9, R4 ;  /* 0x00000000040972ca */ /* 0x000fe200000e0000 */
[----:B------:R-:W-:-:S02]  /*0ac0*/  IMAD.MOV.U32 R11, RZ, RZ, R0 ;  /* 0x000000ffff0b7224 */ /* 0x000fc400078e0000 */
[----:B------:R-:W-:Y:S01]  /*0ad0*/  VIADD R10, R93, 0x1 ;  /* 0x000000015d0a7836 */ /* 0x000fe20000000000 */
[----:B------:R-:W-:Y:S01]  /*0ae0*/  ISETP.GT.U32.AND P1, PT, R9, R7, PT ;  /* 0x000000070900720c */ /* 0x000fe20003f24070 */
[----:B------:R-:W-:Y:S02]  /*0af0*/  IMAD.MOV.U32 R4, RZ, RZ, RZ ;  /* 0x000000ffff047224 */ /* 0x000fe400078e00ff */
[----:B------:R-:W-:Y:S01]  /*0b00*/  IMAD R11, R11, R90, RZ ;  /* 0x0000005a0b0b7224 */ /* 0x000fe200078e02ff */
[----:B------:R-:W-:Y:S01]  /*0b10*/  IABS R8, R10 ;  /* 0x0000000a00087213 */ /* 0x000fe20000000000 */
[----:B------:R-:W-:Y:S01]  /*0b20*/  @!P0 IMAD.IADD R6, R6, 0x1, -R9 ;  /* 0x0000000106068824 */ /* 0x000fe200078e0a09 */
[----:B------:R-:W-:Y:S01]  /*0b30*/  ISETP.GE.AND P5, PT, R10, RZ, PT ;  /* 0x000000ff0a00720c */ /* 0x000fe20003fa6270 */
[----:B------:R-:W-:-:S03]  /*0b40*/  IMAD.HI.U32 R0, R5, R11, R4 ;  /* 0x0000000b05007227 */ /* 0x000fc600078e0004 */
[----:B------:R-:W-:Y:S01]  /*0b50*/  ISETP.GT.U32.AND P0, PT, R9, R6, PT ;  /* 0x000000060900720c */ /* 0x000fe20003f04070 */
[----:B------:R-:W-:Y:S02]  /*0b60*/  IMAD.MOV.U32 R11, RZ, RZ, R8 ;  /* 0x000000ffff0b7224 */ /* 0x000fe400078e0008 */
[----:B------:R-:W-:Y:S01]  /*0b70*/  @!P1 IMAD.IADD R7, R7, 0x1, -R9 ;  /* 0x0000000107079824 */ /* 0x000fe200078e0a09 */
[----:B------:R-:W-:Y:S01]  /*0b80*/  ISETP.GE.AND P1, PT, R18, RZ, PT ;  /* 0x000000ff1200720c */ /* 0x000fe20003f26270 */
[----:B------:R-:W-:-:S03]  /*0b90*/  IMAD.HI.U32 R4, R0, R11, RZ ;  /* 0x0000000b00047227 */ /* 0x000fc600078e00ff */
[----:B------:R-:W-:Y:S01]  /*0ba0*/  ISETP.GT.U32.AND P2, PT, R9, R7, PT ;  /* 0x000000070900720c */ /* 0x000fe20003f44070 */
[----:B------:R-:W-:Y:S02]  /*0bb0*/  IMAD.MOV R4, RZ, RZ, -R4 ;  /* 0x000000ffff047224 */ /* 0x000fe400078e0a04 */
[C---:B------:R-:W-:Y:S02]  /*0bc0*/  VIADD R12, R93.reuse, 0x2 ;  /* 0x000000025d0c7836 */ /* 0x040fe40000000000 */
[----:B------:R-:W-:Y:S02]  /*0bd0*/  IMAD R11, R90, R4, R11 ;  /* 0x000000045a0b7224 */ /* 0x000fe400078e020b */
[----:B------:R-:W-:Y:S01]  /*0be0*/  @!P0 IMAD.IADD R6, R6, 0x1, -R9 ;  /* 0x0000000106068824 */ /* 0x000fe200078e0a09 */
[----:B------:R-:W-:Y:S01]  /*0bf0*/  IABS R13, R12 ;  /* 0x0000000c000d7213 */ /* 0x000fe20000000000 */
[C---:B------:R-:W-:Y:S01]  /*0c00*/  VIADD R14, R93.reuse, 0x3 ;  /* 0x000000035d0e7836 */ /* 0x040fe20000000000 */
[----:B------:R-:W-:Y:S01]  /*0c10*/  ISETP.GT.U32.AND P0, PT, R90, R11, PT ;  /* 0x0000000b5a00720c */ /* 0x000fe20003f04070 */
[----:B------:R-:W-:Y:S01]  /*0c20*/  VIADD R10, R93, 0x4 ;  /* 0x000000045d0a7836 */ /* 0x000fe20000000000 */
[----:B------:R-:W-:Y:S01]  /*0c30*/  ISETP.GE.AND P3, PT, R12, RZ, PT ;  /* 0x000000ff0c00720c */ /* 0x000fe20003f66270 */
[----:B------:R-:W-:Y:S01]  /*0c40*/  IMAD.HI.U32 R5, R0, R13, RZ ;  /* 0x0000000d00057227 */ /* 0x000fe200078e00ff */
[----:B------:R-:W-:-:S02]  /*0c50*/  IABS R15, R14 ;  /* 0x0000000e000f7213 */ /* 0x000fc40000000000 */
[----:B--2---:R-:W-:Y:S01]  /*0c60*/  IABS R17, R10 ;  /* 0x0000000a00117213 */ /* 0x004fe20000000000 */
[----:B------:R-:W-:Y:S01]  /*0c70*/  @!P2 IMAD.IADD R7, R7, 0x1, -R9 ;  /* 0x000000010707a824 */ /* 0x000fe200078e0a09 */
[----:B------:R-:W-:Y:S01]  /*0c80*/  ISETP.NE.AND P2, PT, R86, RZ, PT ;  /* 0x000000ff5600720c */ /* 0x000fe20003f45270 */
[----:B------:R-:W-:-:S04]  /*0c90*/  IMAD.HI.U32 R8, R0, R15, RZ ;  /* 0x0000000f00087227 */ /* 0x000fc800078e00ff */
[----:B------:R-:W-:Y:S01]  /*0ca0*/  @!P0 IMAD.IADD R11, R11, 0x1, -R90 ;  /* 0x000000010b0b8824 */ /* 0x000fe200078e0a5a */
[----:B------:R-:W-:Y:S01]  /*0cb0*/  ISETP.GE.AND P0, PT, R14, RZ, PT ;  /* 0x000000ff0e00720c */ /* 0x000fe20003f06270 */
[----:B------:R-:W-:Y:S02]  /*0cc0*/  IMAD.MOV R5, RZ, RZ, -R5 ;  /* 0x000000ffff057224 */ /* 0x000fe400078e0a05 */
[----:B------:R-:W-:Y:S01]  /*0cd0*/  @!P6 IMAD.MOV R7, RZ, RZ, -R7 ;  /* 0x000000ffff07e224 */ /* 0x000fe200078e0a07 */
[C---:B------:R-:W-:Y:S01]  /*0ce0*/  ISETP.GT.U32.AND P6, PT, R90.reuse, R11, PT ;  /* 0x0000000b5a00720c */ /* 0x040fe20003fc4070 */
[----:B------:R-:W-:Y:S02]  /*0cf0*/  IMAD.MOV R8, RZ, RZ, -R8 ;  /* 0x000000ffff087224 */ /* 0x000fe400078e0a08 */
[----:B------:R-:W-:Y:S01]  /*0d00*/  IMAD R13, R90, R5, R13 ;  /* 0x000000055a0d7224 */ /* 0x000fe200078e020d */
[----:B------:R-:W-:Y:S01]  /*0d10*/  LOP3.LUT R5, RZ, R86, RZ, 0x33, !PT ;  /* 0x00000056ff057212 */ /* 0x000fe200078e33ff */
[----:B------:R-:W-:-:S02]  /*0d20*/  VIADD R12, R93, 0x5 ;  /* 0x000000055d0c7836 */ /* 0x000fc40000000000 */
[C---:B------:R-:W-:Y:S01]  /*0d30*/  IMAD R15, R90.reuse, R8, R15 ;  /* 0x000000085a0f7224 */ /* 0x040fe200078e020f */
[----:B------:R-:W-:Y:S01]  /*0d40*/  ISETP.GT.U32.AND P4, PT, R90, R13, PT ;  /* 0x0000000d5a00720c */ /* 0x000fe20003f84070 */
[----:B------:R-:W-:Y:S01]  /*0d50*/  @!P1 IMAD.MOV R6, RZ, RZ, -R6 ;  /* 0x000000ffff069224 */ /* 0x000fe200078e0a06 */
[----:B------:R-:W-:Y:S01]  /*0d60*/  IABS R19, R12 ;  /* 0x0000000c00137213 */ /* 0x000fe20000000000 */
[----:B------:R-:W-:Y:S01]  /*0d70*/  IMAD.HI.U32 R4, R0, R17, RZ ;  /* 0x0000001100047227 */ /* 0x000fe200078e00ff */
[----:B------:R-:W-:Y:S02]  /*0d80*/  ISETP.GT.U32.AND P1, PT, R90, R15, PT ;  /* 0x0000000f5a00720c */ /* 0x000fe40003f24070 */
[C---:B------:R-:W-:Y:S01]  /*0d90*/  SEL R9, R5.reuse, R6, !P2 ;  /* 0x0000000605097207 */ /* 0x040fe20005000000 */
[----:B------:R-:W-:Y:S01]  /*0da0*/  IMAD.MOV R4, RZ, RZ, -R4 ;  /* 0x000000ffff047224 */ /* 0x000fe200078e0a04 */
[----:B------:R-:W-:Y:S01]  /*0db0*/  SEL R8, R5, R7, !P2 ;  /* 0x0000000705087207 */ /* 0x000fe20005000000 */
[----:B------:R-:W-:Y:S01]  /*0dc0*/  IMAD.HI.U32 R5, R0, R19, RZ ;  /* 0x0000001300057227 */ /* 0x000fe200078e00ff */
[----:B------:R-:W-:-:S03]  /*0dd0*/  ISETP.GE.AND P2, PT, R10, RZ, PT ;  /* 0x000000ff0a00720c */ /* 0x000fc60003f46270 */
[--C-:B------:R-:W-:Y:S01]  /*0de0*/  @!P6 IMAD.IADD R11, R11, 0x1, -R90.reuse ;  /* 0x000000010b0be824 */ /* 0x100fe200078e0a5a */
[----:B------:R-:W-:Y:S01]  /*0df0*/  ISETP.GE.AND P6, PT, R12, RZ, PT ;  /* 0x000000ff0c00720c */ /* 0x000fe20003fc6270 */
[----:B------:R-:W-:Y:S02]  /*0e00*/  IMAD.MOV R7, RZ, RZ, -R5 ;  /* 0x000000ffff077224 */ /* 0x000fe400078e0a05 */
[C---:B------:R-:W-:Y:S02]  /*0e10*/  IMAD R5, R90.reuse, R4, R17 ;  /* 0x000000045a057224 */ /* 0x040fe400078e0211 */
[----:B------:R-:W-:Y:S02]  /*0e20*/  IMAD.MOV.U32 R16, RZ, RZ, R11 ;  /* 0x000000ffff107224 */ /* 0x000fe400078e000b */
[----:B------:R-:W-:Y:S02]  /*0e30*/  @!P4 IMAD.IADD R13, R13, 0x1, -R90 ;  /* 0x000000010d0dc824 */ /* 0x000fe400078e0a5a */
[----:B------:R-:W-:Y:S01]  /*0e40*/  @!P5 IMAD.MOV R16, RZ, RZ, -R16 ;  /* 0x000000ffff10d224 */ /* 0x000fe200078e0a10 */
[C---:B------:R-:W-:Y:S01]  /*0e50*/  ISETP.GT.U32.AND P5, PT, R90.reuse, R5, PT ;  /* 0x000000055a00720c */ /* 0x040fe20003fa4070 */
[----:B------:R-:W-:Y:S01]  /*0e60*/  @!P1 IMAD.IADD R15, R15, 0x1, -R90 ;  /* 0x000000010f0f9824 */ /* 0x000fe200078e0a5a */
[C---:B------:R-:W-:Y:S01]  /*0e70*/  ISETP.GT.U32.AND P1, PT, R90.reuse, R13, PT ;  /* 0x0000000d5a00720c */ /* 0x040fe20003f24070 */
[C---:B------:R-:W-:Y:S01]  /*0e80*/  VIADD R4, R93.reuse, 0x6 ;  /* 0x000000065d047836 */ /* 0x040fe20000000000 */
[----:B------:R0:W-:Y:S01]  /*0e90*/  STL [R1+0x9c4], R16 ;  /* 0x0009c41001007387 */ /* 0x0001e20000100800 */
[C---:B------:R-:W-:Y:S01]  /*0ea0*/  IMAD R7, R90.reuse, R7, R19 ;  /* 0x000000075a077224 */ /* 0x040fe200078e0213 */
[----:B------:R-:W-:Y:S01]  /*0eb0*/  ISETP.GT.U32.AND P4, PT, R90, R15, PT ;  /* 0x0000000f5a00720c */ /* 0x000fe20003f84070 */
[C---:B------:R-:W-:Y:S01]  /*0ec0*/  VIADD R6, R93.reuse, 0x7 ;  /* 0x000000075d067836 */ /* 0x040fe20000000000 */
[----:B------:R-:W-:Y:S01]  /*0ed0*/  IABS R11, R4 ;  /* 0x00000004000b7213 */ /* 0x000fe20000000000 */
[----:B------:R-:W-:-:S02]  /*0ee0*/  VIADD R12, R93, 0x8 ;  /* 0x000000085d0c7836 */ /* 0x000fc40000000000 */
[----:B------:R-:W-:Y:S01]  /*0ef0*/  VIADD R14, R93, 0x9 ;  /* 0x000000095d0e7836 */ /* 0x000fe20000000000 */
[----:B------:R-:W-:Y:S01]  /*0f00*/  IABS R17, R6 ;  /* 0x0000000600117213 */ /* 0x000fe20000000000 */
[--C-:B------:R-:W-:Y:S01]  /*0f10*/  @!P5 IMAD.IADD R5, R5, 0x1, -R90.reuse ;  /* 0x000000010505d824 */ /* 0x100fe200078e0a5a */
[----:B------:R-:W-:Y:S01]  /*0f20*/  IABS R19, R12 ;  /* 0x0000000c00137213 */ /* 0x000fe20000000000 */
[----:B------:R-:W-:Y:S01]  /*0f30*/  @!P1 IMAD.IADD R13, R13, 0x1, -R90 ;  /* 0x000000010d0d9824 */ /* 0x000fe200078e0a5a */
[----:B------:R-:W-:Y:S01]  /*0f40*/  ISETP.GE.AND P1, PT, R4, RZ, PT ;  /* 0x000000ff0400720c */ /* 0x000fe20003f26270 */
[----:B------:R-:W-:Y:S01]  /*0f50*/  IMAD.HI.U32 R4, R0, R11, RZ ;  /* 0x0000000b00047227 */ /* 0x000fe200078e00ff */
[----:B------:R-:W-:Y:S02]  /*0f60*/  ISETP.GT.U32.AND P5, PT, R90, R5, PT ;  /* 0x000000055a00720c */ /* 0x000fe40003fa4070 */
[----:B------:R-:W-:Y:S01]  /*0f70*/  IABS R10, R14 ;  /* 0x0000000e000a7213 */ /* 0x000fe20000000000 */
[----:B0-----:R-:W-:-:S02]  /*0f80*/  IMAD.MOV.U32 R16, RZ, RZ, R13 ;  /* 0x000000ffff107224 */ /* 0x001fc400078e000d */
[----:B------:R-:W-:Y:S01]  /*0f90*/  @!P4 IMAD.IADD R15, R15, 0x1, -R90 ;  /* 0x000000010f0fc824 */ /* 0x000fe200078e0a5a */
[----:B------:R-:W-:Y:S01]  /*0fa0*/  ISETP.GE.AND P4, PT, R6, RZ, PT ;  /* 0x000000ff0600720c */ /* 0x000fe20003f86270 */
[----:B------:R-:W-:Y:S01]  /*0fb0*/  @!P3 IMAD.MOV R16, RZ, RZ, -R16 ;  /* 0x000000ffff10b224 */ /* 0x000fe200078e0a10 */
[----:B------:R-:W-:Y:S01]  /*0fc0*/  ISETP.GT.U32.AND P3, PT, R90, R7, PT ;  /* 0x000000075a00720c */ /* 0x000fe20003f64070 */
[----:B------:R-:W-:Y:S02]  /*0fd0*/  IMAD.MOV.U32 R13, RZ, RZ, R15 ;  /* 0x000000ffff0d7224 */ /* 0x000fe400078e000f */
[----:B------:R-:W-:Y:S01]  /*0fe0*/  IMAD.HI.U32 R6, R0, R17, RZ ;  /* 0x0000001100067227 */ /* 0x000fe200078e00ff */
[----:B------:R0:W-:Y:S03]  /*0ff0*/  STL [R1+0xa8c], R16 ;  /* 0x000a8c1001007387 */ /* 0x0001e60000100800 */
[----:B------:R-:W-:Y:S01]  /*1000*/  @!P0 IMAD.MOV R13, RZ, RZ, -R13 ;  /* 0x000000ffff0d8224 */ /* 0x000fe200078e0a0d */
[----:B------:R-:W-:Y:S01]  /*1010*/  ISETP.GE.AND P0, PT, R12, RZ, PT ;  /* 0x000000ff0c00720c */ /* 0x000fe20003f06270 */
[----:B------:R-:W-:-:S02]  /*1020*/  IMAD.MOV R4, RZ, RZ, -R4 ;  /* 0x000000ffff047224 */ /* 0x000fc400078e0a04 */
[----:B------:R-:W-:Y:S01]  /*1030*/  @!P5 IMAD.IADD R5, R5, 0x1, -R90 ;  /* 0x000000010505d824 */ /* 0x000fe200078e0a5a */
[----:B------:R1:W-:Y:S01]  /*1040*/  STL [R1+0xb2c], R13 ;  /* 0x000b2c0d01007387 */ /* 0x0003e20000100800 */
[----:B------:R-:W-:Y:S02]  /*1050*/  IMAD.MOV R6, RZ, RZ, -R6 ;  /* 0x000000ffff067224 */ /* 0x000fe400078e0a06 */
[C---:B------:R-:W-:Y:S02]  /*1060*/  IMAD R11, R90.reuse, R4, R11 ;  /* 0x000000045a0b7224 */ /* 0x040fe400078e020b */
[----:B0-----:R-:W-:Y:S02]  /*1070*/  IMAD.MOV.U32 R16, RZ, RZ, R5 ;  /* 0x000000ffff107224 */ /* 0x001fe400078e0005 */
[----:B------:R-:W-:Y:S01]  /*1080*/  @!P3 IMAD.IADD R7, R7, 0x1, -R90 ;  /* 0x000000010707b824 */ /* 0x000fe200078e0a5a */
[----:B------:R-:W-:Y:S01]  /*1090*/  ISETP.GT.U32.AND P5, PT, R90, R11, PT ;  /* 0x0000000b5a00720c */ /* 0x000fe20003fa4070 */
[----:B------:R-:W-:Y:S01]  /*10a0*/  IMAD.HI.U32 R4, R0, R19, RZ ;  /* 0x0000001300047227 */ /* 0x000fe200078e00ff */
[----:B------:R-:W-:-:S02]  /*10b0*/  @!P2 IADD3 R16, PT, PT, -R16, RZ, RZ ;  /* 0x000000ff1010a210 */ /* 0x000fc40007ffe1ff */
[C---:B------:R-:W-:Y:S01]  /*10c0*/  ISETP.GT.U32.AND P3, PT, R90.reuse, R7, PT ;  /* 0x000000075a00720c */ /* 0x040fe20003f64070 */
[C---:B-1----:R-:W-:Y:S02]  /*10d0*/  IMAD R13, R90.reuse, R6, R17 ;  /* 0x000000065a0d7224 */ /* 0x042fe400078e0211 */
[----:B------:R-:W-:Y:S01]  /*10e0*/  IMAD.MOV R4, RZ, RZ, -R4 ;  /* 0x000000ffff047224 */ /* 0x000fe200078e0a04 */
[----:B------:R-:W-:Y:S01]  /*10f0*/  STL [R1+0xbc4], R16 ;  /* 0x000bc41001007387 */ /* 0x000fe20000100800 */
[----:B------:R-:W-:Y:S01]  /*1100*/  IMAD.MOV.U32 R15, RZ, RZ, R10 ;  /* 0x000000ffff0f7224 */ /* 0x000fe200078e000a */
[C---:B------:R-:W-:Y:S01]  /*1110*/  ISETP.GT.U32.AND P2, PT, R90.reuse, R13, PT ;  /* 0x0000000d5a00720c */ /* 0x040fe20003f44070 */
[----:B------:R-:W-:Y:S02]  /*1120*/  IMAD R92, R90, R4, R19 ;  /* 0x000000045a5c7224 */ /* 0x000fe400078e0213 */
[----:B------:R-:W-:-:S04]  /*1130*/  IMAD.HI.U32 R6, R0, R15, RZ ;  /* 0x0000000f00067227 */ /* 0x000fc800078e00ff */
[--C-:B------:R-:W-:Y:S02]  /*1140*/  @!P5 IMAD.IADD R11, R11, 0x1, -R90.reuse ;  /* 0x000000010b0bd824 */ /* 0x100fe400078e0a5a */
[----:B------:R-:W-:Y:S01]  /*1150*/  @!P3 IMAD.IADD R7, R7, 0x1, -R90 ;  /* 0x000000010707b824 */ /* 0x000fe200078e0a5a */
[C---:B------:R-:W-:Y:S01]  /*1160*/  ISETP.GT.U32.AND P3, PT, R90.reuse, R92, PT ;  /* 0x0000005c5a00720c */ /* 0x040fe20003f64070 */
[----:B------:R-:W-:Y:S01]  /*1170*/  IMAD.MOV R6, RZ, RZ, -R6 ;  /* 0x000000ffff067224 */ /* 0x000fe200078e0a06 */
[C---:B------:R-:W-:Y:S01]  /*1180*/  ISETP.GT.U32.AND P5, PT, R90.reuse, R11, PT ;  /* 0x0000000b5a00720c */ /* 0x040fe20003fa4070 */
[----:B------:R-:W-:Y:S02]  /*1190*/  @!P2 IMAD.IADD R13, R13, 0x1, -R90 ;  /* 0x000000010d0da824 */ /* 0x000fe400078e0a5a */
[C---:B------:R-:W-:Y:S02]  /*11a0*/  VIADD R10, R93.reuse, 0xa ;  /* 0x0000000a5d0a7836 */ /* 0x040fe40000000000 */
[C---:B------:R-:W-:Y:S01]  /*11b0*/  IMAD R5, R90.reuse, R6, R15 ;  /* 0x000000065a057224 */ /* 0x040fe200078e020f */
[----:B------:R-:W-:Y:S01]  /*11c0*/  ISETP.GT.U32.AND P2, PT, R90, R13, PT ;  /* 0x0000000d5a00720c */ /* 0x000fe20003f44070 */
[----:B------:R-:W-:Y:S01]  /*11d0*/  IMAD.MOV.U32 R18, RZ, RZ, R7 ;  /* 0x000000ffff127224 */ /* 0x000fe200078e0007 */
[----:B------:R-:W-:Y:S01]  /*11e0*/  IABS R15, R10 ;  /* 0x0000000a000f7213 */ /* 0x000fe20000000000 */
[----:B------:R-:W-:-:S02]  /*11f0*/  VIADD R12, R93, 0xb ;  /* 0x0000000b5d0c7836 */ /* 0x000fc40000000000 */
[----:B------:R-:W-:Y:S01]  /*1200*/  @!P6 IMAD.MOV R18, RZ, RZ, -R18 ;  /* 0x000000ffff12e224 */ /* 0x000fe200078e0a12 */
[----:B------:R-:W-:Y:S01]  /*1210*/  ISETP.GT.U32.AND P6, PT, R90, R5, PT ;  /* 0x000000055a00720c */ /* 0x000fe20003fc4070 */
[----:B------:R-:W-:Y:S01]  /*1220*/  IMAD.HI.U32 R4, R0, R15, RZ ;  /* 0x0000000f00047227 */ /* 0x000fe200078e00ff */
[----:B------:R-:W-:Y:S02]  /*1230*/  IABS R17, R12 ;  /* 0x0000000c00117213 */ /* 0x000fe40000000000 */
[----:B------:R0:W-:Y:S01]  /*1240*/  STL [R1+0xe7c], R18 ;  /* 0x000e7c1201007387 */ /* 0x0001e20000100800 */
[----:B------:R-:W-:Y:S02]  /*1250*/  @!P3 IMAD.IADD R92, R92, 0x1, -R90 ;  /* 0x000000015c5cb824 */ /* 0x000fe400078e0a5a */
[----:B------:R-:W-:Y:S02]  /*1260*/  IMAD.MOV R4, RZ, RZ, -R4 ;  /* 0x000000ffff047224 */ /* 0x000fe400078e0a04 */
[--C-:B------:R-:W-:Y:S01]  /*1270*/  @!P5 IMAD.IADD R11, R11, 0x1, -R90.reuse ;  /* 0x000000010b0bd824 */ /* 0x100fe200078e0a5a */
[----:B------:R-:W-:Y:S01]  /*1280*/  ISETP.GT.U32.AND P3, PT, R90, R92, PT ;  /* 0x0000005c5a00720c */ /* 0x000fe20003f64070 */
[----:B------:R-:W-:Y:S01]  /*1290*/  @!P2 IMAD.IADD R13, R13, 0x1, -R90 ;  /* 0x000000010d0da824 */ /* 0x000fe200078e0a5a */
[----:B------:R-:W-:Y:S01]  /*12a0*/  ISETP.GE.AND P5, PT, R14, RZ, PT ;  /* 0x000000ff0e00720c */ /* 0x000fe20003fa6270 */
[----:B------:R-:W-:-:S02]  /*12b0*/  IMAD R7, R90, R4, R15 ;  /* 0x000000045a077224 */ /* 0x000fc400078e020f */
[----:B0-----:R-:W-:Y:S02]  /*12c0*/  IMAD.MOV.U32 R18, RZ, RZ, R11 ;  /* 0x000000ffff127224 */ /* 0x001fe400078e000b */
[----:B------:R-:W-:Y:S01]  /*12d0*/  IMAD.MOV.U32 R11, RZ, RZ, R13 ;  /* 0x000000ffff0b7224 */ /* 0x000fe200078e000d */
[----:B------:R-:W-:Y:S01]  /*12e0*/  ISETP.GT.U32.AND P2, PT, R90, R7, PT ;  /* 0x000000075a00720c */ /* 0x000fe20003f44070 */
[----:B------:R-:W-:-:S04]  /*12f0*/  IMAD.HI.U32 R4, R0, R17, RZ ;  /* 0x0000001100047227 */ /* 0x000fc800078e00ff */
[----:B------:R-:W-:Y:S02]  /*1300*/  @!P1 IMAD.MOV R18, RZ, RZ, -R18 ;  /* 0x000000ffff129224 */ /* 0x000fe400078e0a12 */
[----:B------:R-:W-:Y:S01]  /*1310*/  @!P4 IMAD.MOV R11, RZ, RZ, -R11 ;  /* 0x000000ffff0bc224 */ /* 0x000fe200078e0a0b */
[----:B------:R-:W-:Y:S01]  /*1320*/  ISETP.GE.AND P4, PT, R12, RZ, PT ;  /* 0x000000ff0c00720c */ /* 0x000fe20003f86270 */
[----:B------:R-:W-:Y:S01]  /*1330*/  @!P6 IMAD.IADD R5, R5, 0x1, -R90 ;  /* 0x000000010505e824 */ /* 0x000fe200078e0a5a */
[----:B------:R-:W-:Y:S01]  /*1340*/  STL [R1+0xe80], R18 ;  /* 0x000e801201007387 */ /* 0x000fe20000100800 */
[----:B------:R-:W-:Y:S01]  /*1350*/  IMAD.MOV R4, RZ, RZ, -R4 ;  /* 0x000000ffff047224 */ /* 0x000fe200078e0a04 */
[----:B------:R-:W-:Y:S01]  /*1360*/  ISETP.GE.AND P6, PT, R10, RZ, PT ;  /* 0x000000ff0a00720c */ /* 0x000fe20003fc6270 */
[--C-:B------:R-:W-:Y:S01]  /*1370*/  @!P3 IMAD.IADD R92, R92, 0x1, -R90.reuse ;  /* 0x000000015c5cb824 */ /* 0x100fe200078e0a5a */
[----:B------:R0:W-:Y:S01]  /*1380*/  STL [R1+0xebc], R11 ;  /* 0x000ebc0b01007387 */ /* 0x0001e20000100800 */
[----:B------:R-:W-:Y:S01]  /*1390*/  ISETP.GT.U32.AND P1, PT, R90, R5, PT ;  /* 0x000000055a00720c */ /* 0x000fe20003f24070 */
[----:B------:R-:W-:-:S02]  /*13a0*/  @!P2 IMAD.IADD R7, R7, 0x1, -R90 ;  /* 0x000000010707a824 */ /* 0x000fc400078e0a5a */
[----:B------:R-:W-:Y:S02]  /*13b0*/  @!P0 IMAD.MOV R92, RZ, RZ, -R92 ;  /* 0x000000ffff5c8224 */ /* 0x000fe400078e0a5c */
[C---:B------:R-:W-:Y:S01]  /*13c0*/  VIADD R16, R93.reuse, 0xc ;  /* 0x0000000c5d107836 */ /* 0x040fe20000000000 */
[C---:B------:R-:W-:Y:S01]  /*13d0*/  ISETP.GT.U32.AND P2, PT, R90.reuse, R7, PT ;  /* 0x000000075a00720c */ /* 0x040fe20003f44070 */
[C---:B------:R-:W-:Y:S02]  /*13e0*/  VIADD R10, R93.reuse, 0xf ;  /* 0x0000000f5d0a7836 */ /* 0x040fe40000000000 */
[----:B0-----:R-:W-:Y:S01]  /*13f0*/  IMAD R11, R90, R4, R17 ;  /* 0x000000045a0b7224 */ /* 0x001fe200078e0211 */
[----:B------:R-:W-:Y:S01]  /*1400*/  IABS R19, R16 ;  /* 0x0000001000137213 */ /* 0x000fe20000000000 */
[----:B------:R-:W-:Y:S01]  /*1410*/  VIADD R4, R93, 0xd ;  /* 0x0000000d5d047836 */ /* 0x000fe20000000000 */
[----:B------:R-:W-:Y:S01]  /*1420*/  ISETP.GE.AND P3, PT, R16, RZ, PT ;  /* 0x000000ff1000720c */ /* 0x000fe20003f66270 */
[----:B------:R-:W-:Y:S01]  /*1430*/  @!P1 IMAD.IADD R5, R5, 0x1, -R90 ;  /* 0x0000000105059824 */ /* 0x000fe200078e0a5a */
[----:B------:R-:W-:Y:S01]  /*1440*/  ISETP.GT.U32.AND P0, PT, R90, R11, PT ;  /* 0x0000000b5a00720c */ /* 0x000fe20003f04070 */
[----:B------:R-:W-:Y:S01]  /*1450*/  IMAD.HI.U32 R6, R0, R19, RZ ;  /* 0x0000001300067227 */ /* 0x000fe200078e00ff */
[----:B------:R-:W-:-:S02]  /*1460*/  ISETP.GE.AND P1, PT, R4, RZ, PT ;  /* 0x000000ff0400720c */ /* 0x000fc40003f26270 */
[----:B------:R-:W-:Y:S01]  /*1470*/  IABS R17, R10 ;  /* 0x0000000a00117213 */ /* 0x000fe20000000000 */
[----:B------:R-:W-:Y:S01]  /*1480*/  IMAD.MOV.U32 R15, RZ, RZ, R5 ;  /* 0x000000ffff0f7224 */ /* 0x000fe200078e0005 */
[----:B------:R-:W-:Y:S01]  /*1490*/  IABS R5, R4 ;  /* 0x0000000400057213 */ /* 0x000fe20000000000 */
[----:B------:R-:W-:Y:S02]  /*14a0*/  IMAD.MOV R6, RZ, RZ, -R6 ;  /* 0x000000ffff067224 */ /* 0x000fe400078e0a06 */
[----:B------:R-:W-:Y:S01]  /*14b0*/  @!P2 IMAD.IADD R7, R7, 0x1, -R90 ;  /* 0x000000010707a824 */ /* 0x000fe200078e0a5a */
[----:B------:R-:W-:Y:S01]  /*14c0*/  ISETP.GE.AND P2, PT, R10, RZ, PT ;  /* 0x000000ff0a00720c */ /* 0x000fe20003f46270 */
[----:B------:R-:W-:-:S04]  /*14d0*/  IMAD.HI.U32 R4, R0, R5, RZ ;  /* 0x0000000500047227 */ /* 0x000fc800078e00ff */
[----:B------:R-:W-:Y:S02]  /*14e0*/  @!P0 IMAD.IADD R11, R11, 0x1, -R90 ;  /* 0x000000010b0b8824 */ /* 0x000fe400078e0a5a */
[C---:B------:R-:W-:Y:S02]  /*14f0*/  IMAD R13, R90.reuse, R6, R19 ;  /* 0x000000065a0d7224 */ /* 0x040fe400078e0213 */
[----:B------:R-:W-:Y:S01]  /*1500*/  @!P5 IMAD.MOV R15, RZ, RZ, -R15 ;  /* 0x000000ffff0fd224 */ /* 0x000fe200078e0a0f */
[----:B------:R-:W-:Y:S01]  /*1510*/  ISETP.GT.U32.AND P0, PT, R90, R11, PT ;  /* 0x0000000b5a00720c */ /* 0x000fe20003f04070 */
[----:B------:R-:W-:Y:S02]  /*1520*/  VIADD R6, R93, 0xe ;  /* 0x0000000e5d067836 */ /* 0x000fe40000000000 */
[----:B------:R-:W-:Y:S01]  /*1530*/  IMAD.MOV R12, RZ, RZ, -R4 ;  /* 0x000000ffff0c7224 */ /* 0x000fe200078e0a04 */
[----:B------:R0:W-:Y:S01]  /*1540*/  STL [R1+0x9d8], R15 ;  /* 0x0009d80f01007387 */ /* 0x0001e20000100800 */
[----:B------:R-:W-:Y:S01]  /*1550*/  IMAD.MOV.U32 R16, RZ, RZ, R7 ;  /* 0x000000ffff107224 */ /* 0x000fe200078e0007 */
[----:B------:R-:W-:Y:S01]  /*1560*/  ISETP.GE.AND P5, PT, R6, RZ, PT ;  /* 0x000000ff0600720c */ /* 0x000fe20003fa6270 */
[----:B------:R-:W-:-:S02]  /*1570*/  IMAD R5, R90, R12, R5 ;  /* 0x0000000c5a057224 */ /* 0x000fc400078e0205 */
[----:B------:R-:W-:Y:S01]  /*1580*/  @!P6 IMAD.MOV R16, RZ, RZ, -R16 ;  /* 0x000000ffff10e224 */ /* 0x000fe200078e0a10 */
[----:B------:R-:W-:Y:S01]  /*1590*/  ISETP.GT.U32.AND P6, PT, R90, R13, PT ;  /* 0x0000000d5a00720c */ /* 0x000fe20003fc4070 */
[----:B------:R-:W-:Y:S02]  /*15a0*/  VIADD R14, R93, 0x10 ;  /* 0x000000105d0e7836 */ /* 0x000fe40000000000 */
[----:B------:R-:W-:Y:S01]  /*15b0*/  @!P0 IMAD.IADD R11, R11, 0x1, -R90 ;  /* 0x000000010b0b8824 */ /* 0x000fe200078e0a5a */
[----:B0-----:R-:W-:Y:S01]  /*15c0*/  IABS R15, R6 ;  /* 0x00000006000f7213 */ /* 0x001fe20000000000 */
[----:B------:R-:W-:Y:S01]  /*15d0*/  IMAD.HI.U32 R6, R0, R17, RZ ;  /* 0x0000001100067227 */ /* 0x000fe200078e00ff */
[----:B------:R-:W-:Y:S01]  /*15e0*/  ISETP.GT.U32.AND P0, PT, R90, R5, PT ;  /* 0x000000055a00720c */ /* 0x000fe20003f04070 */
[----:B------:R0:W-:Y:S01]  /*15f0*/  STL [R1+0xa90], R16 ;  /* 0x000a901001007387 */ /* 0x0001e20000100800 */
[----:B------:R-:W-:Y:S01]  /*1600*/  IABS R19, R14 ;  /* 0x0000000e00137213 */ /* 0x000fe20000000000 */
[----:B------:R-:W-:-:S04]  /*1610*/  IMAD.HI.U32 R4, R0, R15, RZ ;  /* 0x0000000f00047227 */ /* 0x000fc800078e00ff */
[----:B------:R-:W-:Y:S02]  /*1620*/  IMAD.MOV R4, RZ, RZ, -R4 ;  /* 0x000000ffff047224 */ /* 0x000fe400078e0a04 */
[--C-:B------:R-:W-:Y:S02]  /*1630*/  @!P6 IMAD.IADD R13, R13, 0x1, -R90.reuse ;  /* 0x000000010d0de824 */ /* 0x100fe400078e0a5a */
[C---:B------:R-:W-:Y:S02]  /*1640*/  IMAD R7, R90.reuse, R4, R15 ;  /* 0x000000045a077224 */ /* 0x040fe400078e020f */
[----:B------:R-:W-:Y:S01]  /*1650*/  @!P0 IMAD.IADD R5, R5, 0x1, -R90 ;  /* 0x0000000105058824 */ /* 0x000fe200078e0a5a */
[C---:B------:R-:W-:Y:S01]  /*1660*/  ISETP.GT.U32.AND P0, PT, R90.reuse, R13, PT ;  /* 0x0000000d5a00720c */ /* 0x040fe20003f04070 */
[----:B------:R-:W-:Y:S01]  /*1670*/  IMAD.MOV R6, RZ, RZ, -R6 ;  /* 0x000000ffff067224 */ /* 0x000fe200078e0a06 */
[----:B------:R-:W-:Y:S01]  /*1680*/  ISETP.GT.U32.AND P6, PT, R90, R7, PT ;  /* 0x000000075a00720c */ /* 0x000fe20003fc4070 */
[----:B------:R-:W-:-:S02]  /*1690*/  VIADD R12, R93, 0x11 ;  /* 0x000000115d0c7836 */ /* 0x000fc40000000000 */
[----:B------:R-:W-:Y:S02]  /*16a0*/  IMAD.MOV.U32 R22, RZ, RZ, R11 ;  /* 0x000000ffff167224 */ /* 0x000fe400078e000b */
[----:B------:R-:W-:Y:S01]  /*16b0*/  IMAD R24, R90, R6, R17 ;  /* 0x000000065a187224 */ /* 0x000fe200078e0211 */
[----:B------:R-:W-:Y:S01]  /*16c0*/  IABS R17, R12 ;  /* 0x0000000c00117213 */ /* 0x000fe20000000000 */
[----:B------:R-:W-:Y:S01]  /*16d0*/  IMAD.HI.U32 R10, R0, R19, RZ ;  /* 0x00000013000a7227 */ /* 0x000fe200078e00ff */
[----:B------:R-:W-:-:S03]  /*16e0*/  @!P4 IADD3 R22, PT, PT, -R22, RZ, RZ ;  /* 0x000000ff1616c210 */ /* 0x000fc60007ffe1ff */
[----:B------:R-:W-:Y:S02]  /*16f0*/  IMAD.MOV R10, RZ, RZ, -R10 ;  /* 0x000000ffff0a7224 */ /* 0x000fe400078e0a0a */
[--C-:B------:R-:W-:Y:S01]  /*1700*/  @!P6 IMAD.IADD R7, R7, 0x1, -R90.reuse ;  /* 0x000000010707e824 */ /* 0x100fe200078e0a5a */
[----:B------:R-:W-:Y:S01]  /*1710*/  ISETP.GT.U32.AND P6, PT, R90, R5, PT ;  /* 0x000000055a00720c */ /* 0x000fe20003fc4070 */
[----:B------:R-:W-:Y:S01]  /*1720*/  IMAD.HI.U32 R4, R0, R17, RZ ;  /* 0x0000001100047227 */ /* 0x000fe200078e00ff */
[----:B------:R1:W-:Y:S02]  /*1730*/  STL [R1+0xb30], R22 ;  /* 0x000b301601007387 */ /* 0x0003e40000100800 */
[C---:B------:R-:W-:Y:S01]  /*1740*/  ISETP.GT.U32.AND P4, PT, R90.reuse, R7, PT ;  /* 0x000000075a00720c */ /* 0x040fe20003f84070 */
[----:B------:R-:W-:Y:S01]  /*1750*/  @!P0 IMAD.IADD R13, R13, 0x1, -R90 ;  /* 0x000000010d0d8824 */ /* 0x000fe200078e0a5a */
[C---:B------:R-:W-:Y:S01]  /*1760*/  ISETP.GT.U32.AND P0, PT, R90.reuse, R24, PT ;  /* 0x000000185a00720c */ /* 0x040fe20003f04070 */
[----:B------:R-:W-:-:S02]  /*1770*/  IMAD R15, R90, R10, R19 ;  /* 0x0000000a5a0f7224 */ /* 0x000fc400078e0213 */
[----:B------:R-:W-:Y:S02]  /*1780*/  IMAD.MOV R11, RZ, RZ, -R4 ;  /* 0x000000ffff0b7224 */ /* 0x000fe400078e0a04 */
[----:B0-----:R-:W-:Y:S02]  /*1790*/  VIADD R16, R93, 0x12 ;  /* 0x000000125d107836 */ /* 0x001fe40000000000 */
[----:B-1----:R-:W-:Y:S02]  /*17a0*/  IMAD.MOV.U32 R22, RZ, RZ, R13 ;  /* 0x000000ffff167224 */ /* 0x002fe400078e000d */
[C---:B------:R-:W-:Y:S01]  /*17b0*/  IMAD R11, R90.reuse, R11, R17 ;  /* 0x0000000b5a0b7224 */ /* 0x040fe200078e0211 */
[----:B------:R-:W-:Y:S01]  /*17c0*/  IABS R19, R16 ;  /* 0x0000001000137213 */ /* 0x000fe20000000000 */
[----:B------:R-:W-:Y:S01]  /*17d0*/  @!P3 IMAD.MOV R22, RZ, RZ, -R22 ;  /* 0x000000ffff16b224 */ /* 0x000fe200078e0a16 */
[C---:B------:R-:W-:Y:S01]  /*17e0*/  ISETP.GT.U32.AND P3, PT, R90.reuse, R15, PT ;  /* 0x0000000f5a00720c */ /* 0x040fe20003f64070 */
[----:B------:R-:W-:Y:S01]  /*17f0*/  @!P6 IMAD.IADD R5, R5, 0x1, -R90 ;  /* 0x000000010505e824 */ /* 0x000fe200078e0a5a */
[----:B------:R-:W-:Y:S01]  /*1800*/  ISETP.GT.U32.AND P6, PT, R90, R11, PT ;  /* 0x0000000b5a00720c */ /* 0x000fe20003fc4070 */
[C---:B------:R-:W-:Y:S01]  /*1810*/  VIADD R18, R93.reuse, 0x13 ;  /* 0x000000135d127836 */ /* 0x040fe20000000000 */
[----:B------:R0:W-:Y:S01]  /*1820*/  STL [R1+0xbc8], R22 ;  /* 0x000bc81601007387 */ /* 0x0001e20000100800 */
[----:B------:R-:W-:-:S02]  /*1830*/  VIADD R20, R93, 0x14 ;  /* 0x000000145d147836 */ /* 0x000fc40000000000 */
[C---:B------:R-:W-:Y:S01]  /*1840*/  IMAD.HI.U32 R6, R0.reuse, R19, RZ ;  /* 0x0000001300067227 */ /* 0x040fe200078e00ff */
[----:B------:R-:W-:Y:S02]  /*1850*/  IABS R21, R18 ;  /* 0x0000001200157213 */ /* 0x000fe40000000000 */
[----:B------:R-:W-:Y:S01]  /*1860*/  IABS R23, R20 ;  /* 0x0000001400177213 */ /* 0x000fe20000000000 */
[----:B------:R-:W-:Y:S02]  /*1870*/  IMAD.MOV R6, RZ, RZ, -R6 ;  /* 0x000000ffff067224 */ /* 0x000fe400078e0a06 */
[----:B------:R-:W-:Y:S02]  /*1880*/  @!P3 IMAD.IADD R15, R15, 0x1, -R90 ;  /* 0x000000010f0fb824 */ /* 0x000fe400078e0a5a */
[----:B------:R-:W-:-:S04]  /*1890*/  IMAD.HI.U32 R10, R0, R21, RZ ;  /* 0x00000015000a7227 */ /* 0x000fc800078e00ff */
[----:B------:R-:W-:Y:S01]  /*18a0*/  @!P6 IMAD.IADD R11, R11, 0x1, -R90 ;  /* 0x000000010b0be824 */ /* 0x000fe200078e0a5a */
[----:B------:R-:W-:Y:S01]  /*18b0*/  ISETP.GT.U32.AND P6, PT, R90, R15, PT ;  /* 0x0000000f5a00720c */ /* 0x000fe20003fc4070 */
[----:B------:R-:W-:-:S04]  /*18c0*/  IMAD.HI.U32 R4, R0, R23, RZ ;  /* 0x0000001700047227 */ /* 0x000fc800078e00ff */
[----:B------:R-:W-:Y:S02]  /*18d0*/  IMAD.MOV R10, RZ, RZ, -R10 ;  /* 0x000000ffff0a7224 */ /* 0x000fe400078e0a0a */
[----:B------:R-:W-:Y:S02]  /*18e0*/  @!P4 IMAD.IADD R7, R7, 0x1, -R90 ;  /* 0x000000010707c824 */ /* 0x000fe400078e0a5a */
[C---:B------:R-:W-:Y:S02]  /*18f0*/  IMAD R13, R90.reuse, R6, R19 ;  /* 0x000000065a0d7224 */ /* 0x040fe400078e0213 */
[----:B------:R-:W-:Y:S02]  /*1900*/  IMAD.MOV.U32 R6, RZ, RZ, R5 ;  /* 0x000000ffff067224 */ /* 0x000fe400078e0005 */
[----:B------:R-:W-:Y:S01]  /*1910*/  IMAD.MOV R4, RZ, RZ, -R4 ;  /* 0x000000ffff047224 */ /* 0x000fe200078e0a04 */
[C---:B------:R-:W-:Y:S01]  /*1920*/  ISETP.GT.U32.AND P4, PT, R90.reuse, R13, PT ;  /* 0x0000000d5a00720c */ /* 0x040fe20003f84070 */
[----:B------:R-:W-:-:S02]  /*1930*/  IMAD R17, R90, R10, R21 ;  /* 0x0000000a5a117224 */ /* 0x000fc400078e0215 */
[----:B------:R-:W-:Y:S02]  /*1940*/  IMAD.MOV.U32 R5, RZ, RZ, R7 ;  /* 0x000000ffff057224 */ /* 0x000fe400078e0007 */
[C---:B------:R-:W-:Y:S02]  /*1950*/  IMAD R19, R90.reuse, R4, R23 ;  /* 0x000000045a137224 */ /* 0x040fe400078e0217 */
[----:B------:R-:W-:Y:S01]  /*1960*/  @!P5 IMAD.MOV R5, RZ, RZ, -R5 ;  /* 0x000000ffff05d224 */ /* 0x000fe200078e0a05 */
[----:B------:R-:W-:Y:S01]  /*1970*/  ISETP.GT.U32.AND P5, PT, R90, R17, PT ;  /* 0x000000115a00720c */ /* 0x000fe20003fa4070 */
[--C-:B------:R-:W-:Y:S01]  /*1980*/  @!P0 IMAD.IADD R24, R24, 0x1, -R90.reuse ;  /* 0x0000000118188824 */ /* 0x100fe200078e0a5a */
[----:B------:R-:W-:Y:S01]  /*1990*/  ISETP.GE.AND P0, PT, R14, RZ, PT ;  /* 0x000000ff0e00720c */ /* 0x000fe20003f06270 */
[----:B------:R-:W-:Y:S01]  /*19a0*/  @!P6 IMAD.IADD R15, R15, 0x1, -R90 ;  /* 0x000000010f0fe824 */ /* 0x000fe200078e0a5a */
[C---:B------:R-:W-:Y:S01]  /*19b0*/  ISETP.GT.U32.AND P6, PT, R90.reuse, R19, PT ;  /* 0x000000135a00720c */ /* 0x040fe20003fc4070 */
[C---:B------:R-:W-:Y:S01]  /*19c0*/  VIADD R14, R93.reuse, 0x18 ;  /* 0x000000185d0e7836 */ /* 0x040fe20000000000 */
[----:B------:R-:W-:Y:S01]  /*19d0*/  ISETP.GT.U32.AND P3, PT, R90, R24, PT ;  /* 0x000000185a00720c */ /* 0x000fe20003f64070 */
[----:B0-----:R-:W-:-:S02]  /*19e0*/  VIADD R22, R93, 0x19 ;  /* 0x000000195d167836 */ /* 0x001fc40000000000 */
[----:B------:R-:W-:Y:S01]  /*19f0*/  @!P1 IMAD.MOV R6, RZ, RZ, -R6 ;  /* 0x000000ffff069224 */ /* 0x000fe200078e0a06 */
[----:B------:R-:W-:Y:S01]  /*1a00*/  IABS R4, R14 ;  /* 0x0000000e00047213 */ /* 0x000fe20000000000 */
[--C-:B------:R-:W-:Y:S01]  /*1a10*/  @!P4 IMAD.IADD R13, R13, 0x1, -R90.reuse ;  /* 0x000000010d0dc824 */ /* 0x100fe200078e0a5a */
[----:B------:R-:W-:Y:S01]  /*1a20*/  IABS R21, R22 ;  /* 0x0000001600157213 */ /* 0x000fe20000000000 */
[----:B------:R-:W-:Y:S01]  /*1a30*/  @!P5 IMAD.IADD R17, R17, 0x1, -R90 ;  /* 0x000000011111d824 */ /* 0x000fe200078e0a5a */
[----:B------:R-:W-:Y:S01]  /*1a40*/  STL [R1+0xec0], R6 ;  /* 0x000ec00601007387 */ /* 0x000fe20000100800 */
[----:B------:R-:W-:Y:S01]  /*1a50*/  IMAD.MOV.U32 R7, RZ, RZ, R4 ;  /* 0x000000ffff077224 */ /* 0x000fe200078e0004 */
[----:B------:R-:W-:Y:S01]  /*1a60*/  ISETP.GT.U32.AND P4, PT, R90, R11, PT ;  /* 0x0000000b5a00720c */ /* 0x000fe20003f84070 */
[----:B------:R-:W-:Y:S01]  /*1a70*/  @!P6 IMAD.IADD R19, R19, 0x1, -R90 ;  /* 0x000000011313e824 */ /* 0x000fe200078e0a5a */
[----:B------:R0:W-:Y:S01]  /*1a80*/  STL [R1+0xecc], R5 ;  /* 0x000ecc0501007387 */ /* 0x0001e20000100800 */
[----:B------:R-:W-:Y:S01]  /*1a90*/  IMAD.HI.U32 R4, R0, R7, RZ ;  /* 0x0000000700047227 */ /* 0x000fe200078e00ff */
[----:B------:R-:W-:-:S02]  /*1aa0*/  ISETP.GT.U32.AND P6, PT, R90, R17, PT ;  /* 0x000000115a00720c */ /* 0x000fc40003fc4070 */
[----:B------:R-:W-:Y:S01]  /*1ab0*/  ISETP.GT.U32.AND P1, PT, R90, R13, PT ;  /* 0x0000000d5a00720c */ /* 0x000fe20003f24070 */
[----:B------:R-:W-:Y:S01]  /*1ac0*/  IMAD.MOV R4, RZ, RZ, -R4 ;  /* 0x000000ffff047224 */ /* 0x000fe200078e0a04 */
[----:B------:R-:W-:Y:S01]  /*1ad0*/  ISETP.GE.AND P5, PT, R20, RZ, PT ;  /* 0x000000ff1400720c */ /* 0x000fe20003fa6270 */
[----:B------:R-:W-:Y:S01]  /*1ae0*/  @!P3 IMAD.IADD R24, R24, 0x1, -R90 ;  /* 0x000000011818b824 */ /* 0x000fe200078e0a5a */
[----:B------:R-:W-:Y:S01]  /*1af0*/  ISETP.GE.AND P3, PT, R12, RZ, PT ;  /* 0x000000ff0c00720c */ /* 0x000fe20003f66270 */
[----:B------:R-:W-:Y:S02]  /*1b00*/  IMAD.MOV.U32 R10, RZ, RZ, R15 ;  /* 0x000000ffff0a7224 */ /* 0x000fe400078e000f */
[----:B0-----:R-:W-:Y:S01]  /*1b10*/  IMAD.HI.U32 R5, R0, R21, RZ ;  /* 0x0000001500057227 */ /* 0x001fe200078e00ff */
[----:B------:R-:W-:Y:S03]  /*1b20*/  STL [R1+0x6b8], R24 ;  /* 0x0006b81801007387 */ /* 0x000fe60000100800 */
[----:B------:R-:W-:-:S02]  /*1b30*/  IMAD.MOV R6, RZ, RZ, -R5 ;  /* 0x000000ffff067224 */ /* 0x000fc400078e0a05 */
[C---:B------:R-:W-:Y:S02]  /*1b40*/  IMAD R5, R90.reuse, R4, R7 ;  /* 0x000000045a057224 */ /* 0x040fe400078e0207 */
[C---:B------:R-:W-:Y:S02]  /*1b50*/  IMAD R7, R90.reuse, R6, R21 ;  /* 0x000000065a077224 */ /* 0x040fe400078e0215 */
[----:B------:R-:W-:Y:S01]  /*1b60*/  @!P0 IMAD.MOV R10, RZ, RZ, -R10 ;  /* 0x000000ffff0a8224 */ /* 0x000fe200078e0a0a */
[----:B------:R-:W-:Y:S01]  /*1b70*/  ISETP.GT.U32.AND P0, PT, R90, R19, PT ;  /* 0x000000135a00720c */ /* 0x000fe20003f04070 */
[--C-:B------:R-:W-:Y:S01]  /*1b80*/  @!P4 IMAD.IADD R11, R11, 0x1, -R90.reuse ;  /* 0x000000010b0bc824 */ /* 0x100fe200078e0a5a */
[----:B------:R-:W-:Y:S01]  /*1b90*/  ISETP.GE.AND P4, PT, R16, RZ, PT ;  /* 0x000000ff1000720c */ /* 0x000fe20003f86270 */
[--C-:B------:R-:W-:Y:S01]  /*1ba0*/  @!P6 IMAD.IADD R17, R17, 0x1, -R90.reuse ;  /* 0x000000011111e824 */ /* 0x100fe200078e0a5a */
[----:B------:R-:W-:Y:S01]  /*1bb0*/  ISETP.GT.U32.AND P6, PT, R90, R7, PT ;  /* 0x000000075a00720c */ /* 0x000fe20003fc4070 */
[----:B------:R-:W-:Y:S01]  /*1bc0*/  @!P1 IMAD.IADD R13, R13, 0x1, -R90 ;  /* 0x000000010d0d9824 */ /* 0x000fe200078e0a5a */
[----:B------:R0:W-:Y:S01]  /*1bd0*/  STL [R1+0x7bc], R10 ;  /* 0x0007bc0a01007387 */ /* 0x0001e20000100800 */
[----:B------:R-:W-:Y:S01]  /*1be0*/  ISETP.GE.AND P1, PT, R18, RZ, PT ;  /* 0x000000ff1200720c */ /* 0x000fe20003f26270 */
[----:B------:R-:W-:-:S02]  /*1bf0*/  VIADD R12, R93, 0x1a ;  /* 0x0000001a5d0c7836 */ /* 0x000fc40000000000 */
[----:B------:R-:W-:Y:S02]  /*1c00*/  IMAD.MOV.U32 R6, RZ, RZ, R13 ;  /* 0x000000ffff067224 */ /* 0x000fe400078e000d */
[----:B------:R-:W-:Y:S01]  /*1c10*/  IMAD.MOV.U32 R15, RZ, RZ, R17 ;  /* 0x000000ffff0f7224 */ /* 0x000fe200078e0011 */
[----:B------:R-:W-:Y:S01]  /*1c20*/  IABS R13, R12 ;  /* 0x0000000c000d7213 */ /* 0x000fe20000000000 */
[----:B------:R-:W-:Y:S02]  /*1c30*/  VIADD R4, R93, 0x15 ;  /* 0x000000155d047836 */ /* 0x000fe40000000000 */
[----:B0-----:R-:W-:Y:S02]  /*1c40*/  IMAD.MOV.U32 R10, RZ, RZ, R11 ;  /* 0x000000ffff0a7224 */ /* 0x001fe400078e000b */
[----:B------:R-:W-:Y:S01]  /*1c50*/  @!P4 IMAD.MOV R6, RZ, RZ, -R6 ;  /* 0x000000ffff06c224 */ /* 0x000fe200078e0a06 */
[----:B------:R-:W-:Y:S01]  /*1c60*/  ISETP.GE.AND P4, PT, R4, RZ, PT ;  /* 0x000000ff0400720c */ /* 0x000fe20003f86270 */
[----:B------:R-:W-:Y:S01]  /*1c70*/  @!P3 IMAD.MOV R10, RZ, RZ, -R10 ;  /* 0x000000ffff0ab224 */ /* 0x000fe200078e0a0a */
[C---:B------:R-:W-:Y:S01]  /*1c80*/  ISETP.GT.U32.AND P3, PT, R90.reuse, R5, PT ;  /* 0x000000055a00720c */ /* 0x040fe20003f64070 */
[--C-:B------:R-:W-:Y:S01]  /*1c90*/  @!P6 IMAD.IADD R7, R7, 0x1, -R90.reuse ;  /* 0x000000010707e824 */ /* 0x100fe200078e0a5a */
[----:B------:R-:W-:Y:S01]  /*1ca0*/  IABS R11, R4 ;  /* 0x00000004000b7213 */ /* 0x000fe20000000000 */
[----:B------:R-:W-:Y:S01]  /*1cb0*/  @!P1 IMAD.MOV R15, RZ, RZ, -R15 ;  /* 0x000000ffff0f9224 */ /* 0x000fe200078e0a0f */
[----:B------:R0:W-:Y:S01]  /*1cc0*/  STL [R1+0x9e0], R10 ;  /* 0x0009e00a01007387 */ /* 0x0001e20000100800 */
[----:B------:R-:W-:Y:S01]  /*1cd0*/  @!P0 IMAD.IADD R19, R19, 0x1, -R90 ;  /* 0x0000000113138824 */ /* 0x000fe200078e0a5a */
[----:B------:R-:W-:Y:S01]  /*1ce0*/  ISETP.GT.U32.AND P1, PT, R90, R7, PT ;  /* 0x000000075a00720c */ /* 0x000fe20003f24070 */
[----:B------:R-:W-:Y:S01]  /*1cf0*/  IMAD.HI.U32 R4, R0, R91, RZ ;  /* 0x0000005b00047227 */ /* 0x000fe200078e00ff */
[----:B------:R1:W-:Y:S01]  /*1d00*/  STL [R1+0xa9c], R6 ;  /* 0x000a9c0601007387 */ /* 0x0003e20000100800 */
[----:B------:R-:W-:-:S02]  /*1d10*/  ISETP.GE.AND P0, PT, R14, RZ, PT ;  /* 0x000000ff0e00720c */ /* 0x000fc40003f06270 */
[----:B------:R-:W-:Y:S01]  /*1d20*/  IMAD.MOV.U32 R14, RZ, RZ, R19 ;  /* 0x000000ffff0e7224 */ /* 0x000fe200078e0013 */
[----:B------:R-:W-:Y:S01]  /*1d30*/  STL [R1+0xb3c], R15 ;  /* 0x000b3c0f01007387 */ /* 0x000fe20000100800 */
[----:B------:R-:W-:Y:S01]  /*1d40*/  @!P3 IMAD.IADD R5, R5, 0x1, -R90 ;  /* 0x000000010505b824 */ /* 0x000fe200078e0a5a */
[----:B------:R-:W-:Y:S01]  /*1d50*/  ISETP.GE.AND P3, PT, R22, RZ, PT ;  /* 0x000000ff1600720c */ /* 0x000fe20003f66270 */
[----:B0-----:R-:W-:Y:S02]  /*1d60*/  IMAD.MOV R10, RZ, RZ, -R4 ;  /* 0x000000ffff0a7224 */ /* 0x001fe400078e0a04 */
[----:B------:R-:W-:Y:S01]  /*1d70*/  IMAD.HI.U32 R4, R0, R11, RZ ;  /* 0x0000000b00047227 */ /* 0x000fe200078e00ff */
[----:B------:R-:W-:-:S03]  /*1d80*/  ISETP.GT.U32.AND P6, PT, R90, R5, PT ;  /* 0x000000055a00720c */ /* 0x000fc60003fc4070 */
[----:B-1----:R-:W-:-:S04]  /*1d90*/  IMAD.HI.U32 R6, R0, R13, RZ ;  /* 0x0000000d00067227 */ /* 0x002fc800078e00ff */
[----:B------:R-:W-:Y:S02]  /*1da0*/  IMAD.MOV R6, RZ, RZ, -R6 ;  /* 0x000000ffff067224 */ /* 0x000fe400078e0a06 */
[----:B------:R-:W-:Y:S02]  /*1db0*/  @!P1 IMAD.IADD R7, R7, 0x1, -R90 ;  /* 0x0000000107079824 */ /* 0x000fe400078e0a5a */
[----:B------:R-:W-:Y:S02]  /*1dc0*/  IMAD R13, R90, R6, R13 ;  /* 0x000000065a0d7224 */ /* 0x000fe400078e020d */
[----:B------:R-:W-:Y:S01]  /*1dd0*/  @!P5 IMAD.MOV R14, RZ, RZ, -R14 ;  /* 0x000000ffff0ed224 */ /* 0x000fe200078e0a0e */
[----:B------:R-:W-:Y:S01]  /*1de0*/  ISETP.GE.AND P5, PT, R12, RZ, PT ;  /* 0x000000ff0c00720c */ /* 0x000fe20003fa6270 */
[----:B------:R-:W-:Y:S01]  /*1df0*/  @!P6 IMAD.IADD R5, R5, 0x1, -R90 ;  /* 0x000000010505e824 */ /* 0x000fe200078e0a5a */
[----:B------:R-:W-:Y:S01]  /*1e00*/  ISETP.GT.U32.AND P1, PT, R90, R13, PT ;  /* 0x0000000d5a00720c */ /* 0x000fe20003f24070 */
[----:B------:R-:W-:Y:S01]  /*1e10*/  IMAD.MOV R4, RZ, RZ, -R4 ;  /* 0x000000ffff047224 */ /* 0x000fe200078e0a04 */
[----:B------:R0:W-:Y:S01]  /*1e20*/  STL [R1+0xbcc], R14 ;  /* 0x000bcc0e01007387 */ /* 0x0001e20000100800 */
[----:B------:R-:W-:-:S02]  /*1e30*/  VIADD R6, R93, 0x1b ;  /* 0x0000001b5d067836 */ /* 0x000fc40000000000 */
[C---:B------:R-:W-:Y:S02]  /*1e40*/  IMAD R91, R90.reuse, R10, R91 ;  /* 0x0000000a5a5b7224 */ /* 0x040fe400078e025b */
[----:B------:R-:W-:Y:S01]  /*1e50*/  IMAD R10, R90, R4, R11 ;  /* 0x000000045a0a7224 */ /* 0x000fe200078e020b */
[----:B------:R-:W-:Y:S01]  /*1e60*/  IABS R11, R6 ;  /* 0x00000006000b7213 */ /* 0x000fe20000000000 */
[----:B------:R-:W-:Y:S01]  /*1e70*/  IMAD.MOV.U32 R12, RZ, RZ, R7 ;  /* 0x000000ffff0c7224 */ /* 0x000fe200078e0007 */
[C---:B------:R-:W-:Y:S01]  /*1e80*/  IADD3 R4, PT, PT, R93.reuse, 0x16, RZ ;  /* 0x000000165d047810 */ /* 0x040fe20007ffe0ff */
[----:B------:R-:W-:Y:S01]  /*1e90*/  VIADD R38, R93, 0x20 ;  /* 0x000000205d267836 */ /* 0x000fe20000000000 */
[----:B------:R1:W-:Y:S01]  /*1ea0*/  STL [R1+0x6bc], R10 ;  /* 0x0006bc0a01007387 */ /* 0x0003e20000100800 */
[----:B0-----:R-:W-:Y:S01]  /*1eb0*/  IMAD.MOV.U32 R14, RZ, RZ, R5 ;  /* 0x000000ffff0e7224 */ /* 0x001fe200078e0005 */
[----:B------:R-:W-:Y:S01]  /*1ec0*/  ISETP.GE.AND P6, PT, R4, RZ, PT ;  /* 0x000000ff0400720c */ /* 0x000fe20003fc6270 */
[----:B------:R-:W-:Y:S01]  /*1ed0*/  @!P1 IMAD.IADD R13, R13, 0x1, -R90 ;  /* 0x000000010d0d9824 */ /* 0x000fe200078e0a5a */
[----:B------:R-:W-:Y:S01]  /*1ee0*/  STL [R1+0x1634], R38 ;  /* 0x0016342601007387 */ /* 0x000fe20000100800 */
[----:B------:R-:W-:Y:S01]  /*1ef0*/  VIADD R35, R93, 0x21 ;  /* 0x000000215d237836 */ /* 0x000fe20000000000 */
[----:B------:R-:W-:Y:S01]  /*1f00*/  IABS R4, R4 ;  /* 0x0000000400047213 */ /* 0x000fe20000000000 */
[----:B------:R-:W-:Y:S01]  /*1f10*/  @!P0 IMAD.MOV R14, RZ, RZ, -R14 ;  /* 0x000000ffff0e8224 */ /* 0x000fe200078e0a0e */
[----:B------:R-:W-:Y:S01]  /*1f20*/  ISETP.GT.U32.AND P1, PT, R90, R13, PT ;  /* 0x0000000d5a00720c */ /* 0x000fe20003f24070 */
[----:B------:R-:W-:Y:S01]  /*1f30*/  @!P3 IMAD.MOV R12, RZ, RZ, -R12 ;  /* 0x000000ffff0cb224 */ /* 0x000fe200078e0a0c */
[----:B------:R-:W-:Y:S01]  /*1f40*/  STL [R1+0x163c], R35 ;  /* 0x00163c2301007387 */ /* 0x000fe20000100800 */
[----:B------:R-:W-:Y:S01]  /*1f50*/  IMAD.HI.U32 R5, R0, R11, RZ ;  /* 0x0000000b00057227 */ /* 0x000fe200078e00ff */
[----:B------:R-:W-:-:S02]  /*1f60*/  IABS R15, R38 ;  /* 0x00000026000f7213 */ /* 0x000fc40000000000 */
[----:B------:R-:W-:Y:S01]  /*1f70*/  STL [R1+0x7c0], R14 ;  /* 0x0007c00e01007387 */ /* 0x000fe20000100800 */
[C---:B-1----:R-:W-:Y:S01]  /*1f80*/  VIADD R10, R93.reuse, 0x1c ;  /* 0x0000001c5d0a7836 */ /* 0x042fe20000000000 */
[----:B------:R-:W-:Y:S01]  /*1f90*/  IABS R17, R35 ;  /* 0x0000002300117213 */ /* 0x000fe20000000000 */
[----:B------:R-:W-:Y:S01]  /*1fa0*/  IMAD.MOV.U32 R7, RZ, RZ, R4 ;  /* 0x000000ffff077224 */ /* 0x000fe200078e0004 */
[----:B------:R0:W-:Y:S01]  /*1fb0*/  STL [R1+0x9e4], R12 ;  /* 0x0009e40c01007387 */ /* 0x0001e20000100800 */
[----:B------:R-:W-:Y:S01]  /*1fc0*/  VIADD R34, R93, 0x22 ;  /* 0x000000225d227836 */ /* 0x000fe20000000000 */
[----:B------:R-:W-:Y:S01]  /*1fd0*/  IABS R19, R10 ;  /* 0x0000000a00137213 */ /* 0x000fe20000000000 */
[----:B------:R-:W-:Y:S01]  /*1fe0*/  @!P1 IMAD.IADD R13, R13, 0x1, -R90 ;  /* 0x000000010d0d9824 */ /* 0x000fe200078e0a5a */
[----:B------:R-:W-:Y:S01]  /*1ff0*/  ISETP.GE.AND P3, PT, R10, RZ, PT ;  /* 0x000000ff0a00720c */ /* 0x000fe20003f66270 */
[----:B------:R-:W-:Y:S01]  /*2000*/  IMAD.HI.U32 R4, R0, R7, RZ ;  /* 0x0000000700047227 */ /* 0x000fe200078e00ff */
[----:B------:R-:W-:-:S03]  /*2010*/  ISETP.GE.AND P0, PT, R6, RZ, PT ;  /* 0x000000ff0600720c */ /* 0x000fc60003f06270 */
[----:B------:R-:W-:Y:S02]  /*2020*/  IMAD.MOV R10, RZ, RZ, -R4 ;  /* 0x000000ffff0a7224 */ /* 0x000fe400078e0a04 */
[----:B0-----:R-:W-:Y:S02]  /*2030*/  IMAD.MOV R12, RZ, RZ, -R5 ;  /* 0x000000ffff0c7224 */ /* 0x001fe400078e0a05 */
[----:B------:R-:W-:-:S04]  /*2040*/  IMAD.HI.U32 R4, R0, R19, RZ ;  /* 0x0000001300047227 */ /* 0x000fc800078e00ff */
[C---:B------:R-:W-:Y:S02]  /*2050*/  IMAD R11, R90.reuse, R12, R11 ;  /* 0x0000000c5a0b7224 */ /* 0x040fe400078e020b */
[----:B------:R-:W-:Y:S02]  /*2060*/  IMAD.MOV R4, RZ, RZ, -R4 ;  /* 0x000000ffff047224 */ /* 0x000fe400078e0a04 */
[----:B------:R-:W-:Y:S01]  /*2070*/  IMAD.MOV.U32 R14, RZ, RZ, R13 ;  /* 0x000000ffff0e7224 */ /* 0x000fe200078e000d */
[C---:B------:R-:W-:Y:S01]  /*2080*/  ISETP.GT.U32.AND P1, PT, R90.reuse, R11, PT ;  /* 0x0000000b5a00720c */ /* 0x040fe20003f24070 */
[----:B------:R-:W-:Y:S02]  /*2090*/  IMAD R19, R90, R4, R19 ;  /* 0x000000045a137224 */ /* 0x000fe400078e0213 */
[----:B------:R-:W-:Y:S02]  /*20a0*/  @!P5 IMAD.MOV R14, RZ, RZ, -R14 ;  /* 0x000000ffff0ed224 */ /* 0x000fe400078e0a0e */
[----:B------:R-:W-:Y:S01]  /*20b0*/  IMAD.HI.U32 R5, R0, R15, RZ ;  /* 0x0000000f00057227 */ /* 0x000fe200078e00ff */
[----:B------:R-:W-:-:S03]  /*20c0*/  ISETP.GT.U32.AND P5, PT, R90, R19, PT ;  /* 0x000000135a00720c */ /* 0x000fc60003fa4070 */
[----:B------:R-:W-:Y:S02]  /*20d0*/  IMAD.MOV R5, RZ, RZ, -R5 ;  /* 0x000000ffff057224 */ /* 0x000fe400078e0a05 */
[----:B------:R-:W-:-:S04]  /*20e0*/  IMAD.HI.U32 R6, R0, R17, RZ ;  /* 0x0000001100067227 */ /* 0x000fc800078e00ff */
[--C-:B------:R-:W-:Y:S02]  /*20f0*/  @!P1 IMAD.IADD R11, R11, 0x1, -R90.reuse ;  /* 0x000000010b0b9824 */ /* 0x100fe400078e0a5a */
[C---:B------:R-:W-:Y:S01]  /*2100*/  IMAD R5, R90.reuse, R5, R15 ;  /* 0x000000055a057224 */ /* 0x040fe200078e020f */
[----:B------:R-:W-:Y:S01]  /*2110*/  IABS R15, R34 ;  /* 0x00000022000f7213 */ /* 0x000fe20000000000 */
[----:B------:R-:W-:Y:S01]  /*2120*/  @!P5 IMAD.IADD R19, R19, 0x1, -R90 ;  /* 0x000000011313d824 */ /* 0x000fe200078e0a5a */
[C---:B------:R-:W-:Y:S01]  /*2130*/  ISETP.GT.U32.AND P1, PT, R90.reuse, R11, PT ;  /* 0x0000000b5a00720c */ /* 0x040fe20003f24070 */
[C---:B------:R-:W-:Y:S02]  /*2140*/  IMAD R7, R90.reuse, R10, R7 ;  /* 0x0000000a5a077224 */ /* 0x040fe400078e0207 */
[----:B------:R-:W-:Y:S01]  /*2150*/  IMAD.MOV R6, RZ, RZ, -R6 ;  /* 0x000000ffff067224 */ /* 0x000fe200078e0a06 */
[----:B------:R-:W-:Y:S01]  /*2160*/  ISETP.GT.U32.AND P5, PT, R90, R19, PT ;  /* 0x000000135a00720c */ /* 0x000fe20003fa4070 */
[----:B------:R-:W-:Y:S01]  /*2170*/  IMAD.HI.U32 R4, R0, R15, RZ ;  /* 0x0000000f00047227 */ /* 0x000fe200078e00ff */
[----:B------:R0:W-:Y:S03]  /*2180*/  STL [R1+0x6c0], R7 ;  /* 0x0006c00701007387 */ /* 0x0001e60000100800 */
[----:B------:R-:W-:Y:S01]  /*2190*/  IMAD.MOV R13, RZ, RZ, -R4 ;  /* 0x000000ffff0d7224 */ /* 0x000fe200078e0a04 */
[----:B------:R-:W-:Y:S01]  /*21a0*/  STL [R1+0x164c], R34 ;  /* 0x00164c2201007387 */ /* 0x000fe20000100800 */
[----:B------:R-:W-:-:S02]  /*21b0*/  VIADD R32, R93, 0x23 ;  /* 0x000000235d207836 */ /* 0x000fc40000000000 */
[--C-:B------:R-:W-:Y:S01]  /*21c0*/  @!P1 IMAD.IADD R11, R11, 0x1, -R90.reuse ;  /* 0x000000010b0b9824 */ /* 0x100fe200078e0a5a */
[C---:B------:R-:W-:Y:S01]  /*21d0*/  ISETP.GT.U32.AND P1, PT, R90.reuse, R91, PT ;  /* 0x0000005b5a00720c */ /* 0x040fe20003f24070 */
[C---:B------:R-:W-:Y:S01]  /*21e0*/  IMAD R13, R90.reuse, R13, R15 ;  /* 0x0000000d5a0d7224 */ /* 0x040fe200078e020f */
[----:B------:R-:W-:Y:S01]  /*21f0*/  IABS R29, R32 ;  /* 0x00000020001d7213 */ /* 0x000fe20000000000 */
[----:B------:R-:W-:Y:S01]  /*2200*/  @!P5 IMAD.IADD R19, R19, 0x1, -R90 ;  /* 0x000000011313d824 */ /* 0x000fe200078e0a5a */
[C---:B------:R-:W-:Y:S01]  /*2210*/  ISETP.GT.U32.AND P5, PT, R90.reuse, R5, PT ;  /* 0x000000055a00720c */ /* 0x040fe20003fa4070 */
[----:B0-----:R-:W-:Y:S01]  /*2220*/  IMAD R7, R90, R6, R17 ;  /* 0x000000065a077224 */ /* 0x001fe200078e0211 */
[----:B------:R-:W-:Y:S01]  /*2230*/  STL [R1+0x165c], R32 ;  /* 0x00165c2001007387 */ /* 0x000fe20000100800 */
[C---:B------:R-:W-:Y:S02]  /*2240*/  VIADD R30, R93.reuse, 0x24 ;  /* 0x000000245d1e7836 */ /* 0x040fe40000000000 */
[----:B------:R-:W-:-:S02]  /*2250*/  VIADD R28, R93, 0x28 ;  /* 0x000000285d1c7836 */ /* 0x000fc40000000000 */
[----:B------:R-:W-:Y:S01]  /*2260*/  IMAD.MOV.U32 R18, RZ, RZ, R11 ;  /* 0x000000ffff127224 */ /* 0x000fe200078e000b */
[----:B------:R-:W-:Y:S01]  /*2270*/  IABS R31, R30 ;  /* 0x0000001e001f7213 */ /* 0x000fe20000000000 */
[--C-:B------:R-:W-:Y:S01]  /*2280*/  @!P1 IMAD.IADD R91, R91, 0x1, -R90.reuse ;  /* 0x000000015b5b9824 */ /* 0x100fe200078e0a5a */
[----:B------:R-:W-:Y:S01]  /*2290*/  STL [R1+0x1668], R30 ;  /* 0x0016681e01007387 */ /* 0x000fe20000100800 */
[----:B------:R-:W-:Y:S01]  /*22a0*/  VIADD R26, R93, 0x29 ;  /* 0x000000295d1a7836 */ /* 0x000fe20000000000 */
[----:B------:R-:W-:Y:S01]  /*22b0*/  IABS R27, R28 ;  /* 0x0000001c001b7213 */ /* 0x000fe20000000000 */
[----:B------:R-:W-:Y:S01]  /*22c0*/  @!P5 IMAD.IADD R5, R5, 0x1, -R90 ;  /* 0x000000010505d824 */ /* 0x000fe200078e0a5a */
[----:B------:R-:W-:Y:S01]  /*22d0*/  ISETP.GT.U32.AND P1, PT, R90, R91, PT ;  /* 0x0000005b5a00720c */ /* 0x000fe20003f24070 */
[----:B------:R-:W-:Y:S01]  /*22e0*/  IMAD.HI.U32 R6, R0, R29, RZ ;  /* 0x0000001d00067227 */ /* 0x000fe200078e00ff */
[C---:B------:R-:W-:Y:S01]  /*22f0*/  ISETP.GT.U32.AND P5, PT, R90.reuse, R13, PT ;  /* 0x0000000d5a00720c */ /* 0x040fe20003fa4070 */
[----:B------:R-:W-:Y:S01]  /*2300*/  STL [R1+0x1674], R28 ;  /* 0x0016741c01007387 */ /* 0x000fe20000100800 */
[----:B------:R-:W-:Y:S01]  /*2310*/  IABS R25, R26 ;  /* 0x0000001a00197213 */ /* 0x000fe20000000000 */
[----:B------:R-:W-:Y:S01]  /*2320*/  @!P0 IMAD.MOV R18, RZ, RZ, -R18 ;  /* 0x000000ffff128224 */ /* 0x000fe200078e0a12 */
[----:B------:R-:W-:Y:S01]  /*2330*/  ISETP.GT.U32.AND P0, PT, R90, R5, PT ;  /* 0x000000055a00720c */ /* 0x000fe20003f04070 */
[----:B------:R-:W-:Y:S01]  /*2340*/  STL [R1+0x167c], R26 ;  /* 0x00167c1a01007387 */ /* 0x000fe20000100800 */
[----:B------:R-:W-:-:S03]  /*2350*/  IMAD.HI.U32 R10, R0, R31, RZ ;  /* 0x0000001f000a7227 */ /* 0x000fc600078e00ff */
[----:B------:R0:W-:Y:S01]  /*2360*/  STL [R1+0xaa0], R14 ;  /* 0x000aa00e01007387 */ /* 0x0001e20000100800 */
[----:B------:R-:W-:Y:S02]  /*2370*/  IMAD.MOV R6, RZ, RZ, -R6 ;  /* 0x000000ffff067224 */ /* 0x000fe400078e0a06 */
[--C-:B------:R-:W-:Y:S01]  /*2380*/  @!P1 IMAD.IADD R91, R91, 0x1, -R90.reuse ;  /* 0x000000015b5b9824 */ /* 0x100fe200078e0a5a */
[C---:B------:R-:W-:Y:S01]  /*2390*/  ISETP.GT.U32.AND P1, PT, R90.reuse, R7, PT ;  /* 0x000000075a00720c */ /* 0x040fe20003f24070 */
[----:B------:R-:W-:Y:S02]  /*23a0*/  @!P5 IMAD.IADD R13, R13, 0x1, -R90 ;  /* 0x000000010d0dd824 */ /* 0x000fe400078e0a5a */
[----:B------:R-:W-:Y:S02]  /*23b0*/  IMAD.MOV R10, RZ, RZ, -R10 ;  /* 0x000000ffff0a7224 */ /* 0x000fe400078e0a0a */
[----:B------:R-:W-:Y:S02]  /*23c0*/  IMAD R29, R90, R6, R29 ;  /* 0x000000065a1d7224 */ /* 0x000fe400078e021d */
[----:B0-----:R-:W-:-:S02]  /*23d0*/  IMAD.MOV.U32 R14, RZ, RZ, R19 ;  /* 0x000000ffff0e7224 */ /* 0x001fc400078e0013 */
[C---:B------:R-:W-:Y:S02]  /*23e0*/  IMAD R31, R90.reuse, R10, R31 ;  /* 0x0000000a5a1f7224 */ /* 0x040fe400078e021f */
[----:B------:R-:W-:Y:S01]  /*23f0*/  @!P3 IMAD.MOV R14, RZ, RZ, -R14 ;  /* 0x000000ffff0eb224 */ /* 0x000fe200078e0a0e */
[C---:B------:R-:W-:Y:S01]  /*2400*/  ISETP.GT.U32.AND P3, PT, R90.reuse, R13, PT ;  /* 0x0000000d5a00720c */ /* 0x040fe20003f64070 */
[--C-:B------:R-:W-:Y:S01]  /*2410*/  @!P1 IMAD.IADD R7, R7, 0x1, -R90.reuse ;  /* 0x0000000107079824 */ /* 0x100fe200078e0a5a */
[C---:B------:R-:W-:Y:S01]  /*2420*/  ISETP.GE.AND P1, PT, R93.reuse, RZ, PT ;  /* 0x000000ff5d00720c */ /* 0x040fe20003f26270 */
[----:B------:R-:W-:Y:S02]  /*2430*/  VIADD R37, R93, 0x2b ;  /* 0x0000002b5d257836 */ /* 0x000fe40000000000 */
[----:B------:R-:W-:Y:S01]  /*2440*/  @!P0 IMAD.IADD R5, R5, 0x1, -R90 ;  /* 0x0000000105058824 */ /* 0x000fe200078e0a5a */
[C---:B------:R-:W-:Y:S01]  /*2450*/  ISETP.GT.U32.AND P5, PT, R90.reuse, R7, PT ;  /* 0x000000075a00720c */ /* 0x040fe20003fa4070 */
[C---:B------:R-:W-:Y:S01]  /*2460*/  VIADD R20, R93.reuse, 0x31 ;  /* 0x000000315d147836 */ /* 0x040fe20000000000 */
[----:B------:R-:W-:Y:S01]  /*2470*/  ISETP.GT.U32.AND P0, PT, R90, R31, PT ;  /* 0x0000001f5a00720c */ /* 0x000fe20003f04070 */
[----:B------:R-:W-:Y:S01]  /*2480*/  VIADD R16, R93, 0x2a ;  /* 0x0000002a5d107836 */ /* 0x000fe20000000000 */
[----:B------:R-:W-:Y:S01]  /*2490*/  IABS R17, R37 ;  /* 0x0000002500117213 */ /* 0x000fe20000000000 */
[----:B------:R-:W-:Y:S01]  /*24a0*/  IMAD.HI.U32 R4, R0, R27, RZ ;  /* 0x0000001b00047227 */ /* 0x000fe200078e00ff */
[----:B------:R-:W-:-:S02]  /*24b0*/  IABS R33, R20 ;  /* 0x0000001400217213 */ /* 0x000fc40000000000 */
[----:B------:R-:W-:Y:S01]  /*24c0*/  IABS R15, R16 ;  /* 0x00000010000f7213 */ /* 0x000fe20000000000 */
[----:B------:R-:W-:Y:S01]  /*24d0*/  @!P1 IMAD.MOV R91, RZ, RZ, -R91 ;  /* 0x000000ffff5b9224 */ /* 0x000fe200078e0a5b */
[----:B------:R-:W-:Y:S01]  /*24e0*/  ISETP.GT.U32.AND P1, PT, R90, R29, PT ;  /* 0x0000001d5a00720c */ /* 0x000fe20003f24070 */
[----:B------:R-:W-:Y:S01]  /*24f0*/  VIADD R24, R93, 0x30 ;  /* 0x000000305d187836 */ /* 0x000fe20000000000 */
[----:B------:R-:W-:Y:S01]  /*2500*/  STL [R1+0x1694], R16 ;  /* 0x0016941001007387 */ /* 0x000fe20000100800 */
[--C-:B------:R-:W-:Y:S01]  /*2510*/  @!P5 IMAD.IADD R7, R7, 0x1, -R90.reuse ;  /* 0x000000010707d824 */ /* 0x100fe200078e0a5a */
[----:B------:R-:W-:Y:S01]  /*2520*/  ISETP.GE.AND P5, PT, R38, RZ, PT ;  /* 0x000000ff2600720c */ /* 0x000fe20003fa6270 */
[----:B------:R-:W-:Y:S01]  /*2530*/  IMAD.HI.U32 R6, R0, R17, RZ ;  /* 0x0000001100067227 */ /* 0x000fe200078e00ff */
[----:B------:R-:W-:Y:S01]  /*2540*/  IABS R21, R24 ;  /* 0x0000001800157213 */ /* 0x000fe20000000000 */
[----:B------:R-:W-:Y:S02]  /*2550*/  STL [R1+0x169c], R37 ;  /* 0x00169c2501007387 */ /* 0x000fe40000100800 */
[----:B------:R-:W-:Y:S01]  /*2560*/  @!P3 IMAD.IADD R13, R13, 0x1, -R90 ;  /* 0x000000010d0db824 */ /* 0x000fe200078e0a5a */
[----:B------:R-:W-:Y:S01]  /*2570*/  ISETP.GE.AND P3, PT, R35, RZ, PT ;  /* 0x000000ff2300720c */ /* 0x000fe20003f66270 */
[----:B------:R-:W-:-:S02]  /*2580*/  IMAD.MOV R4, RZ, RZ, -R4 ;  /* 0x000000ffff047224 */ /* 0x000fc400078e0a04 */
[----:B------:R-:W-:Y:S02]  /*2590*/  IMAD.MOV R6, RZ, RZ, -R6 ;  /* 0x000000ffff067224 */ /* 0x000fe400078e0a06 */
[----:B------:R-:W-:Y:S01]  /*25a0*/  @!P1 IMAD.IADD R29, R29, 0x1, -R90 ;  /* 0x000000011d1d9824 */ /* 0x000fe200078e0a5a */
[----:B------:R-:W-:Y:S01]  /*25b0*/  ISETP.GE.AND P1, PT, R34, RZ, PT ;  /* 0x000000ff2200720c */ /* 0x000fe20003f26270 */
[----:B------:R-:W-:-:S04]  /*25c0*/  IMAD.HI.U32 R10, R0, R33, RZ ;  /* 0x00000021000a7227 */ /* 0x000fc800078e00ff */
[----:B------:R-:W-:-:S04]  /*25d0*/  IMAD.HI.U32 R12, R0, R25, RZ ;  /* 0x00000019000c7227 */ /* 0x000fc800078e00ff */
[C---:B------:R-:W-:Y:S02]  /*25e0*/  IMAD R27, R90.reuse, R4, R27 ;  /* 0x000000045a1b7224 */ /* 0x040fe400078e021b */
[----:B------:R-:W-:Y:S02]  /*25f0*/  VIADD R36, R93, 0x2c ;  /* 0x0000002c5d247836 */ /* 0x000fe40000000000 */
[----:B------:R-:W-:Y:S01]  /*2600*/  @!P0 IMAD.IADD R31, R31, 0x1, -R90 ;  /* 0x000000011f1f8824 */ /* 0x000fe200078e0a5a */
[----:B------:R-:W-:Y:S01]  /*2610*/  ISETP.GT.U32.AND P0, PT, R90, R29, PT ;  /* 0x0000001d5a00720c */ /* 0x000fe20003f04070 */
[----:B------:R-:W-:Y:S01]  /*2620*/  IMAD.HI.U32 R4, R0, R15, RZ ;  /* 0x0000000f00047227 */ /* 0x000fe200078e00ff */
[----:B------:R-:W-:Y:S01]  /*2630*/  IABS R23, R36 ;  /* 0x0000002400177213 */ /* 0x000fe20000000000 */
[----:B------:R-:W-:Y:S02]  /*2640*/  STL [R1+0x16a8], R36 ;  /* 0x0016a82401007387 */ /* 0x000fe40000100800 */
[----:B------:R-:W-:-:S02]  /*2650*/  IMAD R17, R90, R6, R17 ;  /* 0x000000065a117224 */ /* 0x000fc400078e0211 */
[----:B------:R-:W-:Y:S01]  /*2660*/  IMAD.HI.U32 R6, R0, R21, RZ ;  /* 0x0000001500067227 */ /* 0x000fe200078e00ff */
[----:B------:R-:W-:Y:S03]  /*2670*/  STL [R1+0x16cc], R24 ;  /* 0x0016cc1801007387 */ /* 0x000fe60000100800 */
[----:B------:R-:W-:Y:S01]  /*2680*/  IMAD.MOV R10, RZ, RZ, -R10 ;  /* 0x000000ffff0a7224 */ /* 0x000fe200078e0a0a */
[----:B------:R-:W-:Y:S01]  /*2690*/  IADD3 R6, PT, PT, -R6, RZ, RZ ;  /* 0x000000ff06067210 */ /* 0x000fe20007ffe1ff */
[----:B------:R-:W-:Y:S01]  /*26a0*/  IMAD.MOV R12, RZ, RZ, -R12 ;  /* 0x000000ffff0c7224 */ /* 0x000fe200078e0a0c */
[----:B------:R-:W-:Y:S01]  /*26b0*/  STL [R1+0x16d0], R20 ;  /* 0x0016d01401007387 */ /* 0x000fe20000100800 */
[----:B------:R-:W-:Y:S01]  /*26c0*/  @!P5 IMAD.MOV R5, RZ, RZ, -R5 ;  /* 0x000000ffff05d224 */ /* 0x000fe200078e0a05 */
[C---:B------:R-:W-:Y:S01]  /*26d0*/  ISETP.GT.U32.AND P5, PT, R90.reuse, R31, PT ;  /* 0x0000001f5a00720c */ /* 0x040fe20003fa4070 */
[----:B------:R-:W-:Y:S01]  /*26e0*/  IMAD.MOV R4, RZ, RZ, -R4 ;  /* 0x000000ffff047224 */ /* 0x000fe200078e0a04 */
[----:B------:R0:W-:Y:S01]  /*26f0*/  STL [R1+0xb40], R18 ;  /* 0x000b401201007387 */ /* 0x0001e20000100800 */
[----:B------:R-:W-:-:S02]  /*2700*/  IMAD R11, R90, R10, R33 ;  /* 0x0000000a5a0b7224 */ /* 0x000fc400078e0221 */
[C---:B------:R-:W-:Y:S01]  /*2710*/  IMAD R25, R90.reuse, R12, R25 ;  /* 0x0000000c5a197224 */ /* 0x040fe200078e0219 */
[----:B------:R1:W-:Y:S01]  /*2720*/  STL [R1+0xbd0], R14 ;  /* 0x000bd00e01007387 */ /* 0x0003e20000100800 */
[----:B------:R-:W-:Y:S02]  /*2730*/  IMAD.MOV.U32 R10, RZ, RZ, R13 ;  /* 0x000000ffff0a7224 */ /* 0x000fe400078e000d */
[----:B------:R-:W-:Y:S01]  /*2740*/  @!P3 IMAD.MOV R7, RZ, RZ, -R7 ;  /* 0x000000ffff07b224 */ /* 0x000fe200078e0a07 */
[C---:B------:R-:W-:Y:S01]  /*2750*/  ISETP.GT.U32.AND P3, PT, R90.reuse, R27, PT ;  /* 0x0000001b5a00720c */ /* 0x040fe20003f64070 */
[----:B------:R-:W-:Y:S02]  /*2760*/  IMAD R15, R90, R4, R15 ;  /* 0x000000045a0f7224 */ /* 0x000fe400078e020f */
[----:B------:R-:W-:Y:S02]  /*2770*/  VIADD R22, R93, 0x32 ;  /* 0x000000325d167836 */ /* 0x000fe40000000000 */
[----:B------:R-:W-:-:S03]  /*2780*/  IMAD.HI.U32 R4, R0, R23, RZ ;  /* 0x0000001700047227 */ /* 0x000fc600078e00ff */
[----:B------:R-:W-:Y:S01]  /*2790*/  STL [R1+0x16dc], R22 ;  /* 0x0016dc1601007387 */ /* 0x000fe20000100800 */
[----:B------:R-:W-:Y:S01]  /*27a0*/  @!P1 IMAD.MOV R10, RZ, RZ, -R10 ;  /* 0x000000ffff0a9224 */ /* 0x000fe200078e0a0a */
[C---:B------:R-:W-:Y:S01]  /*27b0*/  ISETP.GT.U32.AND P1, PT, R90.reuse, R25, PT ;  /* 0x000000195a00720c */ /* 0x040fe20003f24070 */
[----:B------:R-:W-:Y:S01]  /*27c0*/  IMAD R19, R90, R6, R21 ;  /* 0x000000065a137224 */ /* 0x000fe200078e0215 */
[----:B------:R-:W-:Y:S01]  /*27d0*/  IABS R21, R22 ;  /* 0x0000001600157213 */ /* 0x000fe20000000000 */
[----:B------:R-:W-:Y:S02]  /*27e0*/  IMAD.MOV R4, RZ, RZ, -R4 ;  /* 0x000000ffff047224 */ /* 0x000fe400078e0a04 */
[----:B------:R-:W-:Y:S01]  /*27f0*/  @!P5 IMAD.IADD R31, R31, 0x1, -R90 ;  /* 0x000000011f1fd824 */ /* 0x000fe200078e0a5a */
[----:B------:R-:W-:Y:S01]  /*2800*/  ISETP.GE.AND P5, PT, R32, RZ, PT ;  /* 0x000000ff2000720c */ /* 0x000fe20003fa6270 */
[----:B------:R-:W-:Y:S02]  /*2810*/  IMAD R23, R90, R4, R23 ;  /* 0x000000045a177224 */ /* 0x000fe400078e0217 */
[----:B------:R-:W-:-:S04]  /*2820*/  IMAD.HI.U32 R4, R0, R21, RZ ;  /* 0x0000001500047227 */ /* 0x000fc800078e00ff */
[----:B------:R-:W-:Y:S01]  /*2830*/  @!P3 IMAD.IADD R27, R27, 0x1, -R90 ;  /* 0x000000011b1bb824 */ /* 0x000fe200078e0a5a */
[----:B------:R-:W-:Y:S01]  /*2840*/  ISETP.GE.AND P3, PT, R30, RZ, PT ;  /* 0x000000ff1e00720c */ /* 0x000fe20003f66270 */
[----:B------:R-:W-:Y:S02]  /*2850*/  IMAD.MOV R4, RZ, RZ, -R4 ;  /* 0x000000ffff047224 */ /* 0x000fe400078e0a04 */
[--C-:B------:R-:W-:Y:S01]  /*2860*/  @!P0 IMAD.IADD R29, R29, 0x1, -R90.reuse ;  /* 0x000000011d1d8824 */ /* 0x100fe200078e0a5a */
[C---:B------:R-:W-:Y:S01]  /*2870*/  ISETP.GT.U32.AND P0, PT, R90.reuse, R15, PT ;  /* 0x0000000f5a00720c */ /* 0x040fe20003f04070 */
[----:B------:R-:W-:Y:S01]  /*2880*/  @!P1 IMAD.IADD R25, R25, 0x1, -R90 ;  /* 0x0000000119199824 */ /* 0x000fe200078e0a5a */
[C---:B------:R-:W-:Y:S01]  /*2890*/  ISETP.GT.U32.AND P1, PT, R90.reuse, R27, PT ;  /* 0x0000001b5a00720c */ /* 0x040fe20003f24070 */
[----:B0-----:R-:W-:Y:S02]  /*28a0*/  VIADD R18, R93, 0x33 ;  /* 0x000000335d127836 */ /* 0x001fe40000000000 */
[----:B------:R-:W-:-:S02]  /*28b0*/  IMAD R21, R90, R4, R21 ;  /* 0x000000045a157224 */ /* 0x000fc400078e0215 */
[C---:B-1----:R-:W-:Y:S01]  /*28c0*/  VIADD R14, R93.reuse, 0x34 ;  /* 0x000000345d0e7836 */ /* 0x042fe20000000000 */
[----:B------:R-:W-:Y:S01]  /*28d0*/  STL [R1+0x1718], R18 ;  /* 0x0017181201007387 */ /* 0x000fe20000100800 */
[----:B------:R-:W-:Y:S01]  /*28e0*/  IMAD.MOV.U32 R4, RZ, RZ, R29 ;  /* 0x000000ffff047224 */ /* 0x000fe200078e001d */
[----:B------:R-:W-:Y:S01]  /*28f0*/  IABS R33, R18 ;  /* 0x0000001200217213 */ /* 0x000fe20000000000 */
[C---:B------:R-:W-:Y:S01]  /*2900*/  VIADD R34, R93.reuse, 0x38 ;  /* 0x000000385d227836 */ /* 0x040fe20000000000 */
[----:B------:R-:W-:Y:S01]  /*2910*/  STL [R1+0x171c], R14 ;  /* 0x00171c0e01007387 */ /* 0x000fe20000100800 */
[----:B------:R-:W-:Y:S01]  /*2920*/  @!P5 IMAD.MOV R4, RZ, RZ, -R4 ;  /* 0x000000ffff04d224 */ /* 0x000fe200078e0a04 */
[C---:B------:R-:W-:Y:S01]  /*2930*/  ISETP.GT.U32.AND P5, PT, R90.reuse, R25, PT ;  /* 0x000000195a00720c */ /* 0x040fe20003fa4070 */
[----:B------:R-:W-:Y:S01]  /*2940*/  VIADD R32, R93, 0x39 ;  /* 0x000000395d207836 */ /* 0x000fe20000000000 */
[----:B------:R0:W-:Y:S01]  /*2950*/  STL [R1+0x7c4], R5 ;  /* 0x0007c40501007387 */ /* 0x0001e20000100800 */
[--C-:B------:R-:W-:Y:S01]  /*2960*/  @!P1 IMAD.IADD R27, R27, 0x1, -R90.reuse ;  /* 0x000000011b1b9824 */ /* 0x100fe200078e0a5a */
[C---:B------:R-:W-:Y:S01]  /*2970*/  ISETP.GT.U32.AND P1, PT, R90.reuse, R17, PT ;  /* 0x000000115a00720c */ /* 0x040fe20003f24070 */
[--C-:B------:R-:W-:Y:S01]  /*2980*/  @!P0 IMAD.IADD R15, R15, 0x1, -R90.reuse ;  /* 0x000000010f0f8824 */ /* 0x100fe200078e0a5a */
[----:B------:R-:W-:Y:S01]  /*2990*/  STL [R1+0x9e8], R7 ;  /* 0x0009e80701007387 */ /* 0x000fe20000100800 */
[C---:B------:R-:W-:Y:S01]  /*29a0*/  VIADD R30, R93.reuse, 0x3a ;  /* 0x0000003a5d1e7836 */ /* 0x040fe20000000000 */
[----:B------:R-:W-:Y:S01]  /*29b0*/  IABS R13, R34 ;  /* 0x00000022000d7213 */ /* 0x000fe20000000000 */
[----:B------:R-:W-:Y:S01]  /*29c0*/  VIADD R65, R93, 0xfb ;  /* 0x000000fb5d417836 */ /* 0x000fe20000000000 */
[----:B------:R1:W-:Y:S01]  /*29d0*/  STL [R1+0xaa4], R10 ;  /* 0x000aa40a01007387 */ /* 0x0003e20000100800 */
[----:B------:R-:W-:Y:S01]  /*29e0*/  ISETP.GT.U32.AND P0, PT, R90, R15, PT ;  /* 0x0000000f5a00720c */ /* 0x000fe20003f04070 */
[----:B0-----:R-:W-:Y:S01]  /*29f0*/  IMAD.HI.U32 R5, R0, R33, RZ ;  /* 0x0000002100057227 */ /* 0x001fe200078e00ff */
[----:B------:R-:W-:Y:S01]  /*2a00*/  IABS R29, R32 ;  /* 0x00000020001d7213 */ /* 0x000fe20000000000 */
[----:B------:R-:W-:Y:S01]  /*2a10*/  STL [R1+0x1738], R34 ;  /* 0x0017382201007387 */ /* 0x000fe20000100800 */
[----:B------:R-:W-:Y:S01]  /*2a20*/  IABS R35, R14 ;  /* 0x0000000e00237213 */ /* 0x000fe20000000000 */
[--C-:B------:R-:W-:Y:S01]  /*2a30*/  @!P5 IMAD.IADD R25, R25, 0x1, -R90.reuse ;  /* 0x000000011919d824 */ /* 0x100fe200078e0a5a */
[----:B------:R-:W-:Y:S01]  /*2a40*/  ISETP.GT.U32.AND P5, PT, R90, R23, PT ;  /* 0x000000175a00720c */ /* 0x000fe20003fa4070 */
[----:B------:R-:W-:Y:S01]  /*2a50*/  STL [R1+0x173c], R32 ;  /* 0x00173c2001007387 */ /* 0x000fe20000100800 */
[----:B------:R-:W-:Y:S01]  /*2a60*/  @!P1 IMAD.IADD R17, R17, 0x1, -R90 ;  /* 0x0000000111119824 */ /* 0x000fe200078e0a5a */
[----:B------:R-:W-:Y:S01]  /*2a70*/  ISETP.GE.AND P1, PT, R16, RZ, PT ;  /* 0x000000ff1000720c */ /* 0x000fe20003f26270 */
[----:B-1----:R-:W-:Y:S01]  /*2a80*/  IMAD.MOV.U32 R10, RZ, RZ, R27 ;  /* 0x000000ffff0a7224 */ /* 0x002fe200078e001b */
[----:B------:R0:W-:Y:S01]  /*2a90*/  STL [R1+0xb48], R4 ;  /* 0x000b480401007387 */ /* 0x0001e20000100800 */
[----:B------:R-:W-:-:S02]  /*2aa0*/  IMAD.MOV.U32 R12, RZ, RZ, R25 ;  /* 0x000000ffff0c7224 */ /* 0x000fc400078e0019 */
[----:B------:R-:W-:Y:S01]  /*2ab0*/  @!P0 IMAD.IADD R15, R15, 0x1, -R90 ;  /* 0x000000010f0f8824 */ /* 0x000fe200078e0a5a */
[----:B------:R-:W-:Y:S01]  /*2ac0*/  ISETP.GE.AND P0, PT, R26, RZ, PT ;  /* 0x000000ff1a00720c */ /* 0x000fe20003f06270 */
[----:B------:R-:W-:Y:S01]  /*2ad0*/  STL [R1+0x1750], R30 ;  /* 0x0017501e01007387 */ /* 0x000fe20000100800 */
[----:B------:R-:W-:-:S04]  /*2ae0*/  IMAD.HI.U32 R6, R0, R35, RZ ;  /* 0x0000002300067227 */ /* 0x000fc800078e00ff */
[----:B0-----:R-:W-:Y:S01]  /*2af0*/  IMAD.MOV.U32 R4, RZ, RZ, R31 ;  /* 0x000000ffff047224 */ /* 0x001fe200078e001f */
[----:B------:R-:W-:Y:S01]  /*2b00*/  IABS R31, R30 ;  /* 0x0000001e001f7213 */ /* 0x000fe20000000000 */
[----:B------:R-:W-:Y:S02]  /*2b10*/  @!P5 IMAD.IADD R23, R23, 0x1, -R90 ;  /* 0x000000011717d824 */ /* 0x000fe400078e0a5a */
[----:B------:R-:W-:Y:S01]  /*2b20*/  @!P3 IMAD.MOV R4, RZ, RZ, -R4 ;  /* 0x000000ffff04b224 */ /* 0x000fe200078e0a04 */
[----:B------:R-:W-:Y:S01]  /*2b30*/  ISETP.GE.AND P3, PT, R28, RZ, PT ;  /* 0x000000ff1c00720c */ /* 0x000fe20003f66270 */
[C---:B------:R-:W-:Y:S01]  /*2b40*/  VIADD R28, R93.reuse, 0x3c ;  /* 0x0000003c5d1c7836 */ /* 0x040fe20000000000 */
[----:B------:R-:W-:Y:S01]  /*2b50*/  ISETP.GT.U32.AND P5, PT, R90, R23, PT ;  /* 0x000000175a00720c */ /* 0x000fe20003fa4070 */
[----:B------:R-:W-:Y:S01]  /*2b60*/  IMAD.MOV R5, RZ, RZ, -R5 ;  /* 0x000000ffff057224 */ /* 0x000fe200078e0a05 */
[----:B------:R0:W-:Y:S01]  /*2b70*/  STL [R1+0xbf4], R4 ;  /* 0x000bf40401007387 */ /* 0x0001e20000100800 */
[----:B------:R-:W-:Y:S01]  /*2b80*/  @!P0 IADD3 R12, PT, PT, -R12, RZ, RZ ;  /* 0x000000ff0c0c8210 */ /* 0x000fe20007ffe1ff */
[----:B------:R-:W-:Y:S01]  /*2b90*/  VIADD R26, R93, 0x40 ;  /* 0x000000405d1a7836 */ /* 0x000fe20000000000 */
[C---:B------:R-:W-:Y:S01]  /*2ba0*/  ISETP.GT.U32.AND P0, PT, R90.reuse, R19, PT ;  /* 0x000000135a00720c */ /* 0x040fe20003f04070 */
[----:B------:R-:W-:Y:S01]  /*2bb0*/  IMAD.MOV R6, RZ, RZ, -R6 ;  /* 0x000000ffff067224 */ /* 0x000fe200078e0a06 */
[----:B------:R-:W-:Y:S01]  /*2bc0*/  IABS R27, R28 ;  /* 0x0000001c001b7213 */ /* 0x000fe20000000000 */
[----:B------:R-:W-:-:S02]  /*2bd0*/  IMAD R7, R90, R5, R33 ;  /* 0x000000055a077224 */ /* 0x000fc400078e0221 */
[C---:B------:R-:W-:Y:S02]  /*2be0*/  IMAD R5, R90.reuse, R6, R35 ;  /* 0x000000065a057224 */ /* 0x040fe400078e0223 */
[----:B------:R-:W-:Y:S01]  /*2bf0*/  @!P3 IMAD.MOV R10, RZ, RZ, -R10 ;  /* 0x000000ffff0ab224 */ /* 0x000fe200078e0a0a */
[----:B------:R-:W-:Y:S01]  /*2c00*/  ISETP.GT.U32.AND P3, PT, R90, R17, PT ;  /* 0x000000115a00720c */ /* 0x000fe20003f64070 */
[----:B0-----:R-:W-:-:S03]  /*2c10*/  IMAD.HI.U32 R4, R0, R13, RZ ;  /* 0x0000000d00047227 */ /* 0x001fc600078e00ff */
[----:B------:R0:W-:Y:S01]  /*2c20*/  STL [R1+0x7cc], R10 ;  /* 0x0007cc0a01007387 */ /* 0x0001e20000100800 */
[----:B------:R-:W-:Y:S02]  /*2c30*/  IMAD.MOV R4, RZ, RZ, -R4 ;  /* 0x000000ffff047224 */ /* 0x000fe400078e0a04 */
[----:B------:R-:W-:Y:S01]  /*2c40*/  @!P5 IMAD.IADD R23, R23, 0x1, -R90 ;  /* 0x000000011717d824 */ /* 0x000fe200078e0a5a */
[----:B------:R-:W-:Y:S01]  /*2c50*/  ISETP.GE.AND P5, PT, R37, RZ, PT ;  /* 0x000000ff2500720c */ /* 0x000fe20003fa6270 */
[----:B------:R-:W-:Y:S01]  /*2c60*/  IMAD R13, R90, R4, R13 ;  /* 0x000000045a0d7224 */ /* 0x000fe200078e020d */
[----:B------:R-:W-:Y:S01]  /*2c70*/  STL [R1+0x9f0], R12 ;  /* 0x0009f00c01007387 */ /* 0x000fe20000100800 */
[----:B------:R-:W-:-:S04]  /*2c80*/  IMAD.HI.U32 R4, R0, R29, RZ ;  /* 0x0000001d00047227 */ /* 0x000fc800078e00ff */
[----:B0-----:R-:W-:Y:S02]  /*2c90*/  IMAD.MOV.U32 R10, RZ, RZ, R15 ;  /* 0x000000ffff0a7224 */ /* 0x001fe400078e000f */
[----:B------:R-:W-:Y:S01]  /*2ca0*/  @!P3 IMAD.IADD R17, R17, 0x1, -R90 ;  /* 0x000000011111b824 */ /* 0x000fe200078e0a5a */
[C---:B------:R-:W-:Y:S01]  /*2cb0*/  ISETP.GT.U32.AND P3, PT, R90.reuse, R21, PT ;  /* 0x000000155a00720c */ /* 0x040fe20003f64070 */
[----:B------:R-:W-:Y:S01]  /*2cc0*/  @!P1 IMAD.MOV R10, RZ, RZ, -R10 ;  /* 0x000000ffff0a9224 */ /* 0x000fe200078e0a0a */
[----:B------:R-:W-:Y:S01]  /*2cd0*/  ISETP.GT.U32.AND P1, PT, R90, R11, PT ;  /* 0x0000000b5a00720c */ /* 0x000fe20003f24070 */
[----:B------:R-:W-:Y:S02]  /*2ce0*/  IMAD.MOV R4, RZ, RZ, -R4 ;  /* 0x000000ffff047224 */ /* 0x000fe400078e0a04 */
[----:B------:R-:W-:Y:S01]  /*2cf0*/  @!P0 IMAD.IADD R19, R19, 0x1, -R90 ;  /* 0x0000000113138824 */ /* 0x000fe200078e0a5a */
[----:B------:R-:W-:Y:S01]  /*2d00*/  ISETP.GE.AND P0, PT, R36, RZ, PT ;  /* 0x000000ff2400720c */ /* 0x000fe20003f06270 */
[----:B------:R-:W-:-:S02]  /*2d10*/  IMAD R16, R90, R4, R29 ;  /* 0x000000045a107224 */ /* 0x000fc400078e021d */
[----:B------:R-:W-:Y:S02]  /*2d20*/  VIADD R29, R93, 0x3b ;  /* 0x0000003b5d1d7836 */ /* 0x000fe40000000000 */
[----:B------:R-:W-:-:S03]  /*2d30*/  IMAD.HI.U32 R6, R0, R31, RZ ;  /* 0x0000001f00067227 */ /* 0x000fc600078e00ff */
[----:B------:R-:W-:Y:S01]  /*2d40*/  STL [R1+0x1754], R29 ;  /* 0x0017541d01007387 */ /* 0x000fe20000100800 */
[--C-:B------:R-:W-:Y:S01]  /*2d50*/  @!P1 IMAD.IADD R11, R11, 0x1, -R90.reuse ;  /* 0x000000010b0b9824 */ /* 0x100fe200078e0a5a */
[C---:B------:R-:W-:Y:S01]  /*2d60*/  ISETP.GT.U32.AND P1, PT, R90.reuse, R19, PT ;  /* 0x000000135a00720c */ /* 0x040fe20003f24070 */
[----:B------:R-:W-:Y:S01]  /*2d70*/  @!P3 IMAD.IADD R21, R21, 0x1, -R90 ;  /* 0x000000011515b824 */ /* 0x000fe200078e0a5a */
[----:B------:R0:W-:Y:S01]  /*2d80*/  STL [R1+0xaa8], R10 ;  /* 0x000aa80a01007387 */ /* 0x0001e20000100800 */
[----:B------:R-:W-:Y:S01]  /*2d90*/  IMAD.MOV R6, RZ, RZ, -R6 ;  /* 0x000000ffff067224 */ /* 0x000fe200078e0a06 */
[C---:B------:R-:W-:Y:S02]  /*2da0*/  ISETP.GT.U32.AND P3, PT, R90.reuse, R11, PT ;  /* 0x0000000b5a00720c */ /* 0x040fe40003f64070 */
[----:B------:R-:W-:Y:S01]  /*2db0*/  STL [R1+0x1758], R28 ;  /* 0x0017581c01007387 */ /* 0x000fe20000100800 */
[----:B------:R-:W-:Y:S01]  /*2dc0*/  IMAD R15, R90, R6, R31 ;  /* 0x000000065a0f7224 */ /* 0x000fe200078e021f */
[----:B------:R-:W-:Y:S01]  /*2dd0*/  IABS R25, R29 ;  /* 0x0000001d00197213 */ /* 0x000fe20000000000 */
[----:B------:R-:W-:Y:S01]  /*2de0*/  IMAD.HI.U32 R6, R0, R27, RZ ;  /* 0x0000001b00067227 */ /* 0x000fe200078e00ff */
[----:B------:R-:W-:Y:S03]  /*2df0*/  STL [R1+0x175c], R26 ;  /* 0x00175c1a01007387 */ /* 0x000fe60000100800 */
[----:B0-----:R-:W-:Y:S01]  /*2e00*/  IMAD.MOV.U32 R10, RZ, RZ, R17 ;  /* 0x000000ffff0a7224 */ /* 0x001fe200078e0011 */
[----:B------:R-:W-:Y:S01]  /*2e10*/  IABS R17, R26 ;  /* 0x0000001a00117213 */ /* 0x000fe20000000000 */
[----:B------:R-:W-:Y:S01]  /*2e20*/  @!P1 IMAD.IADD R19, R19, 0x1, -R90 ;  /* 0x0000000113139824 */ /* 0x000fe200078e0a5a */
[----:B------:R-:W-:Y:S01]  /*2e30*/  ISETP.GE.AND P1, PT, R24, RZ, PT ;  /* 0x000000ff1800720c */ /* 0x000fe20003f26270 */
[----:B------:R-:W-:Y:S01]  /*2e40*/  @!P5 IMAD.MOV R10, RZ, RZ, -R10 ;  /* 0x000000ffff0ad224 */ /* 0x000fe200078e0a0a */
[C---:B------:R-:W-:Y:S01]  /*2e50*/  ISETP.GT.U32.AND P5, PT, R90.reuse, R21, PT ;  /* 0x000000155a00720c */ /* 0x040fe20003fa4070 */
[----:B------:R-:W-:Y:S01]  /*2e60*/  @!P3 IMAD.IADD R11, R11, 0x1, -R90 ;  /* 0x000000010b0bb824 */ /* 0x000fe200078e0a5a */
[----:B------:R-:W-:Y:S01]  /*2e70*/  ISETP.GT.U32.AND P3, PT, R90, R5, PT ;  /* 0x000000055a00720c */ /* 0x000fe20003f64070 */
[----:B------:R-:W-:Y:S01]  /*2e80*/  IMAD.MOV R6, RZ, RZ, -R6 ;  /* 0x000000ffff067224 */ /* 0x000fe200078e0a06 */
[----:B------:R0:W-:Y:S01]  /*2e90*/  STL [R1+0xb4c], R10 ;  /* 0x000b4c0a01007387 */ /* 0x0001e20000100800 */
[----:B------:R-:W-:-:S02]  /*2ea0*/  VIADD R24, R93, 0x41 ;  /* 0x000000415d187836 */ /* 0x000fc40000000000 */
[----:B------:R-:W-:Y:S02]  /*2eb0*/  IMAD R12, R90, R6, R27 ;  /* 0x000000065a0c7224 */ /* 0x000fe400078e021b */
[----:B------:R-:W-:Y:S02]  /*2ec0*/  IMAD.MOV.U32 R6, RZ, RZ, R19 ;  /* 0x000000ffff067224 */ /* 0x000fe400078e0013 */
[----:B------:R-:W-:-:S04]  /*2ed0*/  IMAD.HI.U32 R4, R0, R25, RZ ;  /* 0x0000001900047227 */ /* 0x000fc800078e00ff */
[----:B0-----:R-:W-:Y:S02]  /*2ee0*/  IMAD.MOV.U32 R10, RZ, RZ, R23 ;  /* 0x000000ffff0a7224 */ /* 0x001fe400078e0017 */
[----:B------:R-:W-:Y:S01]  /*2ef0*/  @!P5 IMAD.IADD R21, R21, 0x1, -R90 ;  /* 0x000000011515d824 */ /* 0x000fe200078e0a5a */
[----:B------:R-:W-:Y:S01]  /*2f00*/  ISETP.GE.AND P5, PT, R20, RZ, PT ;  /* 0x000000ff1400720c */ /* 0x000fe20003fa6270 */
[----:B------:R-:W-:Y:S01]  /*2f10*/  @!P0 IMAD.MOV R10, RZ, RZ, -R10 ;  /* 0x000000ffff0a8224 */ /* 0x000fe200078e0a0a */
[C---:B------:R-:W-:Y:S01]  /*2f20*/  ISETP.GT.U32.AND P0, PT, R90.reuse, R7, PT ;  /* 0x000000075a00720c */ /* 0x040fe20003f04070 */
[----:B------:R-:W-:Y:S02]  /*2f30*/  @!P3 IMAD.IADD R5, R5, 0x1, -R90 ;  /* 0x000000010505b824 */ /* 0x000fe400078e0a5a */
[C---:B------:R-:W-:Y:S01]  /*2f40*/  VIADD R20, R93.reuse, 0x42 ;  /* 0x000000425d147836 */ /* 0x040fe20000000000 */
[----:B------:R0:W-:Y:S01]  /*2f50*/  STL [R1+0xbf8], R10 ;  /* 0x000bf80a01007387 */ /* 0x0001e20000100800 */
[----:B------:R-:W-:Y:S01]  /*2f60*/  @!P1 IMAD.MOV R6, RZ, RZ, -R6 ;  /* 0x000000ffff069224 */ /* 0x000fe200078e0a06 */
[----:B------:R-:W-:Y:S01]  /*2f70*/  ISETP.GT.U32.AND P3, PT, R90, R5, PT ;  /* 0x000000055a00720c */ /* 0x000fe20003f64070 */
[----:B------:R-:W-:Y:S01]  /*2f80*/  IMAD.MOV R4, RZ, RZ, -R4 ;  /* 0x000000ffff047224 */ /* 0x000fe200078e0a04 */
[----:B------:R-:W-:Y:S01]  /*2f90*/  STL [R1+0x1760], R24 ;  /* 0x0017601801007387 */ /* 0x000fe20000100800 */
[----:B------:R-:W-:Y:S01]  /*2fa0*/  IABS R19, R20 ;  /* 0x0000001400137213 */ /* 0x000fe20000000000 */
[----:B------:R-:W-:-:S02]  /*2fb0*/  VIADD R23, R93, 0x48 ;  /* 0x000000485d177836 */ /* 0x000fc40000000000 */
[----:B------:R-:W-:Y:S01]  /*2fc0*/  @!P5 IMAD.MOV R11, RZ, RZ, -R11 ;  /* 0x000000ffff0bd224 */ /* 0x000fe200078e0a0b */
[----:B------:R-:W-:Y:S01]  /*2fd0*/  STL [R1+0x1764], R20 ;  /* 0x0017641401007387 */ /* 0x000fe20000100800 */
[--C-:B------:R-:W-:Y:S01]  /*2fe0*/  @!P0 IMAD.IADD R7, R7, 0x1, -R90.reuse ;  /* 0x0000000107078824 */ /* 0x100fe200078e0a5a */
[----:B------:R-:W-:Y:S01]  /*2ff0*/  ISETP.GE.AND P0, PT, R22, RZ, PT ;  /* 0x000000ff1600720c */ /* 0x000fe20003f06270 */
[C---:B------:R-:W-:Y:S01]  /*3000*/  IMAD R4, R90.reuse, R4, R25 ;  /* 0x000000045a047224 */ /* 0x040fe200078e0219 */
[----:B------:R1:W-:Y:S01]  /*3010*/  STL [R1+0x7d0], R6 ;  /* 0x0007d00601007387 */ /* 0x0003e20000100800 */
[C---:B------:R-:W-:Y:S01]  /*3020*/  ISETP.GT.U32.AND P5, PT, R90.reuse, R13, PT ;  /* 0x0000000d5a00720c */ /* 0x040fe20003fa4070 */
[----:B------:R-:W-:Y:S01]  /*3030*/  @!P3 IMAD.IADD R5, R5, 0x1, -R90 ;  /* 0x000000010505b824 */ /* 0x000fe200078e0a5a */
[C---:B------:R-:W-:Y:S01]  /*3040*/  ISETP.GT.U32.AND P1, PT, R90.reuse, R7, PT ;  /* 0x000000075a00720c */ /* 0x040fe20003f24070 */
[----:B------:R2:W-:Y:S01]  /*3050*/  STL [R1+0x9f8], R11 ;  /* 0x0009f80b01007387 */ /* 0x0005e20000100800 */
[----:B------:R-:W-:Y:S01]  /*3060*/  ISETP.GT.U32.AND P3, PT, R90, R15, PT ;  /* 0x0000000f5a00720c */ /* 0x000fe20003f64070 */
[C---:B------:R-:W-:Y:S01]  /*3070*/  VIADD R22, R93.reuse, 0x43 ;  /* 0x000000435d167836 */ /* 0x040fe20000000000 */
[----:B0-----:R-:W-:Y:S01]  /*3080*/  IABS R10, R24 ;  /* 0x00000018000a7213 */ /* 0x001fe20000000000 */
[----:B------:R-:W-:-:S02]  /*3090*/  VIADD R27, R93, 0x4a ;  /* 0x0000004a5d1b7836 */ /* 0x000fc40000000000 */
[----:B-1----:R-:W-:-:S04]  /*30a0*/  IMAD.HI.U32 R6, R0, R17, RZ ;  /* 0x0000001100067227 */ /* 0x002fc800078e00ff */
[----:B--2---:R-:W-:Y:S02]  /*30b0*/  IMAD.MOV.U32 R11, RZ, RZ, R21 ;  /* 0x000000ffff0b7224 */ /* 0x004fe400078e0015 */
[--C-:B------:R-:W-:Y:S01]  /*30c0*/  @!P1 IMAD.IADD R7, R7, 0x1, -R90.reuse ;  /* 0x0000000107079824 */ /* 0x100fe200078e0a5a */
[----:B------:R-:W-:Y:S01]  /*30d0*/  ISETP.GE.AND P1, PT, R18, RZ, PT ;  /* 0x000000ff1200720c */ /* 0x000fe20003f26270 */
[----:B------:R-:W-:Y:S01]  /*30e0*/  @!P0 IMAD.MOV R11, RZ, RZ, -R11 ;  /* 0x000000ffff0b8224 */ /* 0x000fe200078e0a0b */
[----:B------:R-:W-:Y:S01]  /*30f0*/  ISETP.GT.U32.AND P0, PT, R90, R16, PT ;  /* 0x000000105a00720c */ /* 0x000fe20003f04070 */
[--C-:B------:R-:W-:Y:S01]  /*3100*/  @!P5 IMAD.IADD R13, R13, 0x1, -R90.reuse ;  /* 0x000000010d0dd824 */ /* 0x100fe200078e0a5a */
[----:B------:R-:W-:Y:S01]  /*3110*/  ISETP.GE.AND P5, PT, R14, RZ, PT ;  /* 0x000000ff0e00720c */ /* 0x000fe20003fa6270 */
[----:B------:R-:W-:Y:S01]  /*3120*/  @!P3 IMAD.IADD R15, R15, 0x1, -R90 ;  /* 0x000000010f0fb824 */ /* 0x000fe200078e0a5a */
[----:B------:R0:W-:Y:S01]  /*3130*/  STL [R1+0xab0], R11 ;  /* 0x000ab00b01007387 */ /* 0x0001e20000100800 */
[----:B------:R-:W-:-:S02]  /*3140*/  IMAD.MOV R6, RZ, RZ, -R6 ;  /* 0x000000ffff067224 */ /* 0x000fc400078e0a06 */
[----:B------:R-:W-:Y:S01]  /*3150*/  IMAD.MOV.U32 R21, RZ, RZ, R10 ;  /* 0x000000ffff157224 */ /* 0x000fe200078e000a */
[C---:B------:R-:W-:Y:S01]  /*3160*/  ISETP.GT.U32.AND P3, PT, R90.reuse, R15, PT ;  /* 0x0000000f5a00720c */ /* 0x040fe20003f64070 */
[----:B------:R-:W-:Y:S01]  /*3170*/  IMAD R17, R90, R6, R17 ;  /* 0x000000065a117224 */ /* 0x000fe200078e0211 */
[----:B------:R-:W-:Y:S01]  /*3180*/  STL [R1+0x1768], R22 ;  /* 0x0017681601007387 */ /* 0x000fe20000100800 */
[----:B------:R-:W-:Y:S02]  /*3190*/  @!P1 IMAD.MOV R7, RZ, RZ, -R7 ;  /* 0x000000ffff079224 */ /* 0x000fe400078e0a07 */
[--C-:B------:R-:W-:Y:S01]  /*31a0*/  @!P0 IMAD.IADD R16, R16, 0x1, -R90.reuse ;  /* 0x0000000110108824 */ /* 0x100fe200078e0a5a */
[C---:B------:R-:W-:Y:S01]  /*31b0*/  ISETP.GT.U32.AND P0, PT, R90.reuse, R13, PT ;  /* 0x0000000d5a00720c */ /* 0x040fe20003f04070 */
[----:B------:R-:W-:Y:S01]  /*31c0*/  @!P5 IMAD.MOV R5, RZ, RZ, -R5 ;  /* 0x000000ffff05d224 */ /* 0x000fe200078e0a05 */
[----:B------:R-:W-:Y:S01]  /*31d0*/  ISETP.GT.U32.AND P5, PT, R90, R4, PT ;  /* 0x000000045a00720c */ /* 0x000fe20003fa4070 */
[----:B------:R-:W-:Y:S01]  /*31e0*/  IMAD.HI.U32 R6, R0, R21, RZ ;  /* 0x0000001500067227 */ /* 0x000fe200078e00ff */
[----:B------:R-:W-:Y:S01]  /*31f0*/  ISETP.GT.U32.AND P1, PT, R90, R16, PT ;  /* 0x000000105a00720c */ /* 0x000fe20003f24070 */
[----:B------:R1:W-:Y:S01]  /*3200*/  STL [R1+0xb50], R7 ;  /* 0x000b500701007387 */ /* 0x0003e20000100800 */
[----:B0-----:R-:W-:Y:S01]  /*3210*/  IABS R11, R22 ;  /* 0x00000016000b7213 */ /* 0x001fe20000000000 */
[----:B------:R-:W-:Y:S01]  /*3220*/  @!P3 IMAD.IADD R15, R15, 0x1, -R90 ;  /* 0x000000010f0fb824 */ /* 0x000fe200078e0a5a */
[----:B------:R-:W-:Y:S01]  /*3230*/  ISETP.GE.AND P3, PT, R32, RZ, PT ;  /* 0x000000ff2000720c */ /* 0x000fe20003f66270 */
[----:B------:R-:W-:-:S04]  /*3240*/  IMAD.HI.U32 R10, R0, R19, RZ ;  /* 0x00000013000a7227 */ /* 0x000fc800078e00ff */
[----:B------:R-:W-:Y:S01]  /*3250*/  @!P0 IMAD.IADD R13, R13, 0x1, -R90 ;  /* 0x000000010d0d8824 */ /* 0x000fe200078e0a5a */
[----:B------:R-:W-:Y:S01]  /*3260*/  ISETP.GE.AND P0, PT, R34, RZ, PT ;  /* 0x000000ff2200720c */ /* 0x000fe20003f06270 */
[----:B------:R-:W-:Y:S02]  /*3270*/  IMAD.MOV R6, RZ, RZ, -R6 ;  /* 0x000000ffff067224 */ /* 0x000fe400078e0a06 */
[----:B------:R-:W-:Y:S01]  /*3280*/  @!P1 IMAD.IADD R16, R16, 0x1, -R90 ;  /* 0x0000000110109824 */ /* 0x000fe200078e0a5a */
[----:B------:R-:W-:Y:S01]  /*3290*/  ISETP.GT.U32.AND P1, PT, R90, R12, PT ;  /* 0x0000000c5a00720c */ /* 0x000fe20003f24070 */
[----:B------:R-:W-:Y:S02]  /*32a0*/  IMAD.MOV R10, RZ, RZ, -R10 ;  /* 0x000000ffff0a7224 */ /* 0x000fe400078e0a0a */
[----:B------:R-:W-:Y:S01]  /*32b0*/  @!P5 IMAD.IADD R4, R4, 0x1, -R90 ;  /* 0x000000010404d824 */ /* 0x000fe200078e0a5a */
[----:B------:R-:W-:Y:S01]  /*32c0*/  ISETP.GE.AND P5, PT, R30, RZ, PT ;  /* 0x000000ff1e00720c */ /* 0x000fe20003fa6270 */
[----:B-1----:R-:W-:-:S02]  /*32d0*/  IMAD R7, R90, R6, R21 ;  /* 0x000000065a077224 */ /* 0x002fc400078e0215 */
[C---:B------:R-:W-:Y:S01]  /*32e0*/  IMAD R6, R90.reuse, R10, R19 ;  /* 0x0000000a5a067224 */ /* 0x040fe200078e0213 */
[----:B------:R-:W-:Y:S01]  /*32f0*/  MOV R19, R13 ;  /* 0x0000000d00137202 */ /* 0x000fe20000000f00 */
[----:B------:R-:W-:Y:S02]  /*3300*/  VIADD R18, R93, 0x44 ;  /* 0x000000445d127836 */ /* 0x000fe40000000000 */
[----:B------:R-:W-:Y:S01]  /*3310*/  @!P3 IMAD.MOV R16, RZ, RZ, -R16 ;  /* 0x000000ffff10b224 */ /* 0x000fe200078e0a10 */
[----:B------:R-:W-:Y:S01]  /*3320*/  ISETP.GT.U32.AND P3, PT, R90, R17, PT ;  /* 0x000000115a00720c */ /* 0x000fe20003f64070 */
[----:B------:R-:W-:Y:S01]  /*3330*/  @!P1 IMAD.IADD R12, R12, 0x1, -R90 ;  /* 0x000000010c0c9824 */ /* 0x000fe200078e0a5a */
[----:B------:R-:W-:Y:S01]  /*3340*/  STL [R1+0x176c], R18 ;  /* 0x00176c1201007387 */ /* 0x000fe20000100800 */
[C---:B------:R-:W-:Y:S01]  /*3350*/  ISETP.GT.U32.AND P1, PT, R90.reuse, R4, PT ;  /* 0x000000045a00720c */ /* 0x040fe20003f24070 */
[----:B------:R-:W-:Y:S01]  /*3360*/  @!P0 IMAD.MOV R19, RZ, RZ, -R19 ;  /* 0x000000ffff138224 */ /* 0x000fe200078e0a13 */
[----:B------:R-:W-:Y:S01]  /*3370*/  IABS R10, R18 ;  /* 0x00000012000a7213 */ /* 0x000fe20000000000 */
[----:B------:R-:W-:Y:S01]  /*3380*/  STL [R1+0x1770], R23 ;  /* 0x0017701701007387 */ /* 0x000fe20000100800 */
[----:B------:R-:W-:Y:S01]  /*3390*/  ISETP.GT.U32.AND P0, PT, R90, R12, PT ;  /* 0x0000000c5a00720c */ /* 0x000fe20003f04070 */
[----:B------:R-:W-:Y:S01]  /*33a0*/  @!P5 IMAD.MOV R15, RZ, RZ, -R15 ;  /* 0x000000ffff0fd224 */ /* 0x000fe200078e0a0f */
[----:B------:R-:W-:Y:S01]  /*33b0*/  ISETP.GE.AND P5, PT, R29, RZ, PT ;  /* 0x000000ff1d00720c */ /* 0x000fe20003fa6270 */
[----:B------:R0:W-:Y:S01]  /*33c0*/  STL [R1+0xc00], R5 ;  /* 0x000c000501007387 */ /* 0x0001e20000100800 */
[----:B------:R-:W-:-:S03]  /*33d0*/  IMAD.HI.U32 R14, R0, R11, RZ ;  /* 0x0000000b000e7227 */ /* 0x000fc600078e00ff */
[----:B------:R-:W-:Y:S01]  /*33e0*/  STL [R1+0x7d4], R19 ;  /* 0x0007d41301007387 */ /* 0x000fe20000100800 */
[--C-:B------:R-:W-:Y:S02]  /*33f0*/  @!P3 IMAD.IADD R17, R17, 0x1, -R90.reuse ;  /* 0x000000011111b824 */ /* 0x100fe400078e0a5a */
[----:B------:R-:W-:Y:S01]  /*3400*/  @!P1 IMAD.IADD R4, R4, 0x1, -R90 ;  /* 0x0000000104049824 */ /* 0x000fe200078e0a5a */
[----:B------:R-:W-:Y:S01]  /*3410*/  ISETP.GE.AND P1, PT, R28, RZ, PT ;  /* 0x000000ff1c00720c */ /* 0x000fe20003f26270 */
[----:B------:R-:W-:Y:S01]  /*3420*/  IMAD.MOV R14, RZ, RZ, -R14 ;  /* 0x000000ffff0e7224 */ /* 0x000fe200078e0a0e */
[----:B0-----:R-:W-:Y:S01]  /*3430*/  IABS R5, R23 ;  /* 0x0000001700057213 */ /* 0x001fe20000000000 */
[----:B------:R-:W-:Y:S01]  /*3440*/  @!P0 IMAD.IADD R12, R12, 0x1, -R90 ;  /* 0x000000010c0c8824 */ /* 0x000fe200078e0a5a */
[C---:B------:R-:W-:Y:S01]  /*3450*/  ISETP.GT.U32.AND P0, PT, R90.reuse, R7, PT ;  /* 0x000000075a00720c */ /* 0x040fe20003f04070 */
[C---:B------:R-:W-:Y:S01]  /*3460*/  IMAD R11, R90.reuse, R14, R11 ;  /* 0x0000000e5a0b7224 */ /* 0x040fe200078e020b */
[----:B------:R-:W-:Y:S01]  /*3470*/  ISETP.GT.U32.AND P3, PT, R90, R17, PT ;  /* 0x000000115a00720c */ /* 0x000fe20003f64070 */
[----:B------:R-:W-:Y:S01]  /*3480*/  IMAD.HI.U32 R13, R0, R5, RZ ;  /* 0x00000005000d7227 */ /* 0x000fe200078e00ff */
[----:B------:R-:W-:Y:S03]  /*3490*/  STL [R1+0x9fc], R16 ;  /* 0x0009fc1001007387 */ /* 0x000fe60000100800 */
[----:B------:R-:W-:Y:S01]  /*34a0*/  IMAD.MOV R13, RZ, RZ, -R13 ;  /* 0x000000ffff0d7224 */ /* 0x000fe200078e0a0d */
[----:B------:R0:W-:Y:S01]  /*34b0*/  STL [R1+0xab4], R15 ;  /* 0x000ab40f01007387 */ /* 0x0001e20000100800 */
[----:B------:R-:W-:Y:S01]  /*34c0*/  @!P1 IMAD.MOV R12, RZ, RZ, -R12 ;  /* 0x000000ffff0c9224 */ /* 0x000fe200078e0a0c */
[----:B------:R-:W-:Y:S01]  /*34d0*/  ISETP.GE.AND P1, PT, R26, RZ, PT ;  /* 0x000000ff1a00720c */ /* 0x000fe20003f26270 */
[----:B------:R-:W-:-:S02]  /*34e0*/  IMAD R5, R90, R13, R5 ;  /* 0x0000000d5a057224 */ /* 0x000fc400078e0205 */
[----:B------:R-:W-:Y:S02]  /*34f0*/  IMAD.MOV.U32 R13, RZ, RZ, R4 ;  /* 0x000000ffff0d7224 */ /* 0x000fe400078e0004 */
[--C-:B------:R-:W-:Y:S02]  /*3500*/  @!P0 IMAD.IADD R7, R7, 0x1, -R90.reuse ;  /* 0x0000000107078824 */ /* 0x100fe400078e0a5a */
[----:B------:R-:W-:Y:S01]  /*3510*/  @!P5 IMAD.MOV R13, RZ, RZ, -R13 ;  /* 0x000000ffff0dd224 */ /* 0x000fe200078e0a0d */
[C---:B------:R-:W-:Y:S01]  /*3520*/  ISETP.GT.U32.AND P5, PT, R90.reuse, R6, PT ;  /* 0x000000065a00720c */ /* 0x040fe20003fa4070 */
[----:B------:R-:W-:Y:S01]  /*3530*/  @!P3 IMAD.IADD R17, R17, 0x1, -R90 ;  /* 0x000000011111b824 */ /* 0x000fe200078e0a5a */
[----:B------:R-:W-:Y:S01]  /*3540*/  ISETP.GT.U32.AND P3, PT, R90, R11, PT ;  /* 0x0000000b5a00720c */ /* 0x000fe20003f64070 */
[----:B------:R-:W-:Y:S01]  /*3550*/  IMAD.HI.U32 R14, R0, R10, RZ ;  /* 0x0000000a000e7227 */ /* 0x000fe200078e00ff */
[----:B------:R-:W-:-:S03]  /*3560*/  ISETP.GT.U32.AND P0, PT, R90, R7, PT ;  /* 0x000000075a00720c */ /* 0x000fc60003f04070 */
[----:B------:R-:W-:Y:S02]  /*3570*/  IMAD.MOV R14, RZ, RZ, -R14 ;  /* 0x000000ffff0e7224 */ /* 0x000fe400078e0a0e */
[----:B------:R-:W-:Y:S02]  /*3580*/  IMAD.MOV.U32 R25, RZ, RZ, R17 ;  /* 0x000000ffff197224 */ /* 0x000fe400078e0011 */
[----:B------:R-:W-:Y:S01]  /*3590*/  IMAD R10, R90, R14, R10 ;  /* 0x0000000e5a0a7224 */ /* 0x000fe200078e020a */
[----:B------:R-:W-:Y:S01]  /*35a0*/  IABS R14, R27 ;  /* 0x0000001b000e7213 */ /* 0x000fe20000000000 */
[--C-:B------:R-:W-:Y:S02]  /*35b0*/  @!P5 IMAD.IADD R6, R6, 0x1, -R90.reuse ;  /* 0x000000010606d824 */ /* 0x100fe400078e0a5a */
[----:B------:R-:W-:Y:S01]  /*35c0*/  @!P1 IMAD.MOV R25, RZ, RZ, -R25 ;  /* 0x000000ffff199224 */ /* 0x000fe200078e0a19 */
[----:B------:R-:W-:Y:S01]  /*35d0*/  ISETP.GE.AND P1, PT, R24, RZ, PT ;  /* 0x000000ff1800720c */ /* 0x000fe20003f26270 */
[--C-:B------:R-:W-:Y:S01]  /*35e0*/  @!P3 IMAD.IADD R11, R11, 0x1, -R90.reuse ;  /* 0x000000010b0bb824 */ /* 0x100fe200078e0a5a */
[----:B------:R-:W-:Y:S01]  /*35f0*/  ISETP.GT.U32.AND P5, PT, R90, R6, PT ;  /* 0x000000065a00720c */ /* 0x000fe20003fa4070 */
[----:B------:R-:W-:Y:S01]  /*3600*/  @!P0 IMAD.IADD R7, R7, 0x1, -R90 ;  /* 0x0000000107078824 */ /* 0x000fe200078e0a5a */
[----:B------:R-:W-:Y:S01]  /*3610*/  ISETP.GE.AND P0, PT, R20, RZ, PT ;  /* 0x000000ff1400720c */ /* 0x000fe20003f06270 */
[----:B0-----:R-:W-:Y:S01]  /*3620*/  IMAD.HI.U32 R15, R0, R14, RZ ;  /* 0x0000000e000f7227 */ /* 0x001fe200078e00ff */
[----:B------:R-:W-:-:S03]  /*3630*/  ISETP.GT.U32.AND P3, PT, R90, R11, PT ;  /* 0x0000000b5a00720c */ /* 0x000fc60003f64070 */
[C---:B------:R-:W-:Y:S02]  /*3640*/  VIADD R21, R93.reuse, 0x49 ;  /* 0x000000495d157836 */ /* 0x040fe40000000000 */
[C---:B------:R-:W-:Y:S02]  /*3650*/  VIADD R19, R93.reuse, 0x4b ;  /* 0x0000004b5d137836 */ /* 0x040fe40000000000 */
[----:B------:R-:W-:Y:S01]  /*3660*/  IMAD.MOV R15, RZ, RZ, -R15 ;  /* 0x000000ffff0f7224 */ /* 0x000fe200078e0a0f */
[----:B------:R-:W-:Y:S01]  /*3670*/  IABS R4, R21 ;  /* 0x0000001500047213 */ /* 0x000fe20000000000 */
[----:B------:R-:W-:Y:S01]  /*3680*/  @!P5 IMAD.IADD R6, R6, 0x1, -R90 ;  /* 0x000000010606d824 */ /* 0x000fe200078e0a5a */
[----:B------:R-:W-:Y:S01]  /*3690*/  STL [R1+0x1774], R21 ;  /* 0x0017741501007387 */ /* 0x000fe20000100800 */
[C---:B------:R-:W-:Y:S01]  /*36a0*/  IMAD R14, R90.reuse, R15, R14 ;  /* 0x0000000f5a0e7224 */ /* 0x040fe200078e020e */
[----:B------:R-:W-:Y:S01]  /*36b0*/  ISETP.GT.U32.AND P5, PT, R90, R10, PT ;  /* 0x0000000a5a00720c */ /* 0x000fe20003fa4070 */
[C---:B------:R-:W-:Y:S01]  /*36c0*/  VIADD R24, R93.reuse, 0x4c ;  /* 0x0000004c5d187836 */ /* 0x040fe20000000000 */
[----:B------:R-:W-:Y:S01]  /*36d0*/  STL [R1+0x177c], R27 ;  /* 0x00177c1b01007387 */ /* 0x000fe20000100800 */
[----:B------:R-:W-:-:S02]  /*36e0*/  VIADD R20, R93, 0x50 ;  /* 0x000000505d147836 */ /* 0x000fc40000000000 */
[----:B------:R-:W-:Y:S01]  /*36f0*/  IMAD.MOV.U32 R15, RZ, RZ, R6 ;  /* 0x000000ffff0f7224 */ /* 0x000fe200078e0006 */
[----:B------:R-:W-:Y:S01]  /*3700*/  STL [R1+0x1780], R19 ;  /* 0x0017801301007387 */ /* 0x000fe20000100800 */
[----:B------:R-:W-:Y:S01]  /*3710*/  @!P1 IMAD.MOV R7, RZ, RZ, -R7 ;  /* 0x000000ffff079224 */ /* 0x000fe200078e0a07 */
[----:B------:R-:W-:Y:S01]  /*3720*/  ISETP.GE.AND P1, PT, R22, RZ, PT ;  /* 0x000000ff1600720c */ /* 0x000fe20003f26270 */
[C---:B------:R-:W-:Y:S01]  /*3730*/  VIADD R29, R93.reuse, 0x51 ;  /* 0x000000515d1d7836 */ /* 0x040fe20000000000 */
[----:B------:R0:W-:Y:S01]  /*3740*/  STL [R1+0xb78], R13 ;  /* 0x000b780d01007387 */ /* 0x0001e20000100800 */
[----:B------:R-:W-:Y:S01]  /*3750*/  IMAD.HI.U32 R16, R0, R4, RZ ;  /* 0x0000000400107227 */ /* 0x000fe200078e00ff */
[----:B------:R-:W-:Y:S02]  /*3760*/  IABS R6, R20 ;  /* 0x0000001400067213 */ /* 0x000fe40000000000 */
[----:B------:R1:W-:Y:S01]  /*3770*/  STL [R1+0xc04], R12 ;  /* 0x000c040c01007387 */ /* 0x0003e20000100800 */
[----:B------:R-:W-:-:S02]  /*3780*/  VIADD R28, R93, 0x52 ;  /* 0x000000525d1c7836 */ /* 0x000fc40000000000 */
[----:B------:R-:W-:Y:S01]  /*3790*/  @!P0 IMAD.MOV R15, RZ, RZ, -R15 ;  /* 0x000000ffff0f8224 */ /* 0x000fe200078e0a0f */
[----:B------:R-:W-:Y:S01]  /*37a0*/  STL [R1+0x7d8], R25 ;  /* 0x0007d81901007387 */ /* 0x000fe20000100800 */
[----:B------:R-:W-:Y:S01]  /*37b0*/  IMAD.MOV R16, RZ, RZ, -R16 ;  /* 0x000000ffff107224 */ /* 0x000fe200078e0a10 */
[----:B0-----:R-:W-:Y:S01]  /*37c0*/  IABS R13, R19 ;  /* 0x00000013000d7213 */ /* 0x001fe20000000000 */
[----:B------:R-:W-:Y:S01]  /*37d0*/  @!P3 IMAD.IADD R11, R11, 0x1, -R90 ;  /* 0x000000010b0bb824 */ /* 0x000fe200078e0a5a */
[----:B------:R-:W-:Y:S01]  /*37e0*/  STL [R1+0x1778], R24 ;  /* 0x0017781801007387 */ /* 0x000fe20000100800 */
[C---:B------:R-:W-:Y:S01]  /*37f0*/  IMAD R4, R90.reuse, R16, R4 ;  /* 0x000000105a047224 */ /* 0x040fe200078e0204 */
[----:B------:R-:W-:Y:S01]  /*3800*/  ISETP.GT.U32.AND P3, PT, R90, R5, PT ;  /* 0x000000055a00720c */ /* 0x000fe20003f64070 */
[----:B------:R-:W-:Y:S01]  /*3810*/  @!P5 IMAD.IADD R10, R10, 0x1, -R90 ;  /* 0x000000010a0ad824 */ /* 0x000fe200078e0a5a */
[----:B------:R-:W-:Y:S01]  /*3820*/  STL [R1+0x1784], R20 ;  /* 0x0017841401007387 */ /* 0x000fe20000100800 */
[----:B-1----:R-:W-:Y:S01]  /*3830*/  IMAD.HI.U32 R12, R0, R13, RZ ;  /* 0x0000000d000c7227 */ /* 0x002fe200078e00ff */
[----:B------:R-:W-:-:S02]  /*3840*/  ISETP.GE.AND P0, PT, R18, RZ, PT ;  /* 0x000000ff1200720c */ /* 0x000fc40003f06270 */
[----:B------:R-:W-:Y:S01]  /*3850*/  STL [R1+0x178c], R29 ;  /* 0x00178c1d01007387 */ /* 0x000fe20000100800 */
[----:B------:R-:W-:Y:S01]  /*3860*/  ISETP.GT.U32.AND P5, PT, R90, R10, PT ;  /* 0x0000000a5a00720c */ /* 0x000fe20003fa4070 */
[----:B------:R-:W-:Y:S01]  /*3870*/  IMAD.MOV R12, RZ, RZ, -R12 ;  /* 0x000000ffff0c7224 */ /* 0x000fe200078e0a0c */
[----:B------:R-:W-:Y:S01]  /*3880*/  IABS R18, R28 ;  /* 0x0000001c00127213 */ /* 0x000fe20000000000 */
[----:B------:R0:W-:Y:S01]  /*3890*/  STL [R1+0xa0c], R7 ;  /* 0x000a0c0701007387 */ /* 0x0001e20000100800 */
[----:B------:R-:W-:-:S03]  /*38a0*/  IMAD.HI.U32 R16, R0, R6, RZ ;  /* 0x0000000600107227 */ /* 0x000fc600078e00ff */
[----:B------:R-:W-:Y:S01]  /*38b0*/  STL [R1+0x1794], R28 ;  /* 0x0017941c01007387 */ /* 0x000fe20000100800 */
[----:B------:R-:W-:Y:S02]  /*38c0*/  @!P3 IMAD.IADD R5, R5, 0x1, -R90 ;  /* 0x000000010505b824 */ /* 0x000fe400078e0a5a */
[C---:B------:R-:W-:Y:S01]  /*38d0*/  IMAD R13, R90.reuse, R12, R13 ;  /* 0x0000000c5a0d7224 */ /* 0x040fe200078e020d */
[----:B------:R1:W-:Y:S01]  /*38e0*/  STL [R1+0xab8], R15 ;  /* 0x000ab80f01007387 */ /* 0x0003e20000100800 */
[----:B------:R-:W-:Y:S01]  /*38f0*/  IMAD.MOV R16, RZ, RZ, -R16 ;  /* 0x000000ffff107224 */ /* 0x000fe200078e0a10 */
[----:B------:R-:W-:Y:S01]  /*3900*/  ISETP.GT.U32.AND P3, PT, R90, R5, PT ;  /* 0x000000055a00720c */ /* 0x000fe20003f64070 */
[----:B------:R-:W-:Y:S01]  /*3910*/  @!P5 IMAD.IADD R10, R10, 0x1, -R90 ;  /* 0x000000010a0ad824 */ /* 0x000fe200078e0a5a */
[C---:B------:R-:W-:Y:S01]  /*3920*/  ISETP.GT.U32.AND P5, PT, R90.reuse, R14, PT ;  /* 0x0000000e5a00720c */ /* 0x040fe20003fa4070 */
[----:B------:R-:W-:Y:S01]  /*3930*/  IMAD R6, R90, R16, R6 ;  /* 0x000000105a067224 */ /* 0x000fe200078e0206 */
[----:B0-----:R-:W-:Y:S01]  /*3940*/  IABS R7, R24 ;  /* 0x0000001800077213 */ /* 0x001fe20000000000 */
[----:B------:R-:W-:Y:S01]  /*3950*/  IMAD.MOV.U32 R22, RZ, RZ, R10 ;  /* 0x000000ffff167224 */ /* 0x000fe200078e000a */
[----:B------:R-:W-:Y:S01]  /*3960*/  IABS R12, R29 ;  /* 0x0000001d000c7213 */ /* 0x000fe20000000000 */
[----:B------:R-:W-:-:S02]  /*3970*/  VIADD R26, R93, 0x53 ;  /* 0x000000535d1a7836 */ /* 0x000fc40000000000 */
[----:B-1----:R-:W-:Y:S02]  /*3980*/  IMAD.MOV.U32 R15, RZ, RZ, R11 ;  /* 0x000000ffff0f7224 */ /* 0x002fe400078e000b */
[----:B------:R-:W-:-:S04]  /*3990*/  IMAD.HI.U32 R17, R0, R7, RZ ;  /* 0x0000000700117227 */ /* 0x000fc800078e00ff */
[----:B------:R-:W-:Y:S01]  /*39a0*/  @!P1 IMAD.MOV R15, RZ, RZ, -R15 ;  /* 0x000000ffff0f9224 */ /* 0x000fe200078e0a0f */
[----:B------:R-:W-:Y:S01]  /*39b0*/  ISETP.GT.U32.AND P1, PT, R90, R4, PT ;  /* 0x000000045a00720c */ /* 0x000fe20003f24070 */
[----:B------:R-:W-:Y:S01]  /*39c0*/  @!P3 IMAD.IADD R5, R5, 0x1, -R90 ;  /* 0x000000010505b824 */ /* 0x000fe200078e0a5a */
[----:B------:R-:W-:Y:S01]  /*39d0*/  @!P5 IADD3 R14, PT, PT, R14, -R90, RZ ;  /* 0x8000005a0e0ed210 */ /* 0x000fe20007ffe0ff */
[----:B------:R-:W-:Y:S01]  /*39e0*/  IMAD.MOV R17, RZ, RZ, -R17 ;  /* 0x000000ffff117224 */ /* 0x000fe200078e0a11 */
[----:B------:R-:W-:Y:S01]  /*39f0*/  ISETP.GE.AND P3, PT, R23, RZ, PT ;  /* 0x000000ff1700720c */ /* 0x000fe20003f66270 */
[----:B------:R-:W-:Y:S01]  /*3a00*/  @!P0 IMAD.MOV R22, RZ, RZ, -R22 ;  /* 0x000000ffff168224 */ /* 0x000fe200078e0a16 */
[----:B------:R-:W-:Y:S01]  /*3a10*/  ISETP.GE.AND P5, PT, R21, RZ, PT ;  /* 0x000000ff1500720c */ /* 0x000fe20003fa6270 */
[C---:B------:R-:W-:Y:S01]  /*3a20*/  IMAD R7, R90.reuse, R17, R7 ;  /* 0x000000115a077224 */ /* 0x040fe200078e0207 */
[----:B------:R-:W-:Y:S01]  /*3a30*/  ISETP.GT.U32.AND P0, PT, R90, R14, PT ;  /* 0x0000000e5a00720c */ /* 0x000fe20003f04070 */
[----:B------:R0:W-:Y:S01]  /*3a40*/  STL [R1+0xb7c], R15 ;  /* 0x000b7c0f01007387 */ /* 0x0001e20000100800 */
[----:B------:R-:W-:-:S03]  /*3a50*/  IMAD.HI.U32 R11, R0, R18, RZ ;  /* 0x00000012000b7227 */ /* 0x000fc600078e00ff */
[----:B------:R1:W-:Y:S01]  /*3a60*/  STL [R1+0xc08], R22 ;  /* 0x000c081601007387 */ /* 0x0003e20000100800 */
[----:B------:R-:W-:Y:S02]  /*3a70*/  @!P1 IMAD.IADD R4, R4, 0x1, -R90 ;  /* 0x0000000104049824 */ /* 0x000fe400078e0a5a */
[----:B------:R-:W-:Y:S01]  /*3a80*/  IMAD.MOV R11, RZ, RZ, -R11 ;  /* 0x000000ffff0b7224 */ /* 0x000fe200078e0a0b */
[----:B------:R-:W-:Y:S01]  /*3a90*/  STL [R1+0x1788], R26 ;  /* 0x0017881a01007387 */ /* 0x000fe20000100800 */
[----:B------:R-:W-:Y:S01]  /*3aa0*/  @!P3 IMAD.MOV R5, RZ, RZ, -R5 ;  /* 0x000000ffff05b224 */ /* 0x000fe200078e0a05 */
[----:B------:R-:W-:Y:S01]  /*3ab0*/  ISETP.GT.U32.AND P1, PT, R90, R4, PT ;  /* 0x000000045a00720c */ /* 0x000fe20003f24070 */
[----:B0-----:R-:W-:Y:S01]  /*3ac0*/  IMAD.HI.U32 R15, R0, R12, RZ ;  /* 0x0000000c000f7227 */ /* 0x001fe200078e00ff */
[----:B------:R-:W-:-:S03]  /*3ad0*/  ISETP.GE.AND P3, PT, R27, RZ, PT ;  /* 0x000000ff1b00720c */ /* 0x000fc60003f66270 */
[----:B------:R-:W-:Y:S01]  /*3ae0*/  @!P0 IMAD.IADD R14, R14, 0x1, -R90 ;  /* 0x000000010e0e8824 */ /* 0x000fe200078e0a5a */
[----:B------:R-:W-:Y:S01]  /*3af0*/  ISETP.GE.AND P0, PT, R19, RZ, PT ;  /* 0x000000ff1300720c */ /* 0x000fe20003f06270 */
[----:B------:R-:W-:Y:S02]  /*3b00*/  IMAD.MOV R15, RZ, RZ, -R15 ;  /* 0x000000ffff0f7224 */ /* 0x000fe400078e0a0f */
[C---:B------:R-:W-:Y:S01]  /*3b10*/  IMAD R18, R90.reuse, R11, R18 ;  /* 0x0000000b5a127224 */ /* 0x040fe200078e0212 */
[----:B------:R-:W-:Y:S01]  /*3b20*/  IABS R11, R26 ;  /* 0x0000001a000b7213 */ /* 0x000fe20000000000 */
[----:B------:R-:W-:Y:S02]  /*3b30*/  IMAD R12, R90, R15, R12 ;  /* 0x0000000f5a0c7224 */ /* 0x000fe400078e020c */
[----:B------:R-:W-:Y:S01]  /*3b40*/  @!P1 IMAD.IADD R4, R4, 0x1, -R90 ;  /* 0x0000000104049824 */ /* 0x000fe200078e0a5a */
[----:B------:R-:W-:Y:S01]  /*3b50*/  ISETP.GT.U32.AND P1, PT, R90, R13, PT ;  /* 0x0000000d5a00720c */ /* 0x000fe20003f24070 */
[----:B------:R-:W-:-:S02]  /*3b60*/  @!P3 IMAD.MOV R14, RZ, RZ, -R14 ;  /* 0x000000ffff0eb224 */ /* 0x000fc400078e0a0e */
[----:B------:R-:W-:Y:S02]  /*3b70*/  IMAD.MOV.U32 R10, RZ, RZ, R4 ;  /* 0x000000ffff0a7224 */ /* 0x000fe400078e0004 */
[----:B------:R-:W-:-:S04]  /*3b80*/  IMAD.HI.U32 R19, R0, R11, RZ ;  /* 0x0000000b00137227 */ /* 0x000fc800078e00ff */
[----:B------:R-:W-:Y:S01]  /*3b90*/  @!P5 IMAD.MOV R10, RZ, RZ, -R10 ;  /* 0x000000ffff0ad224 */ /* 0x000fe200078e0a0a */
[C---:B------:R-:W-:Y:S01]  /*3ba0*/  ISETP.GT.U32.AND P5, PT, R90.reuse, R7, PT ;  /* 0x000000075a00720c */ /* 0x040fe20003fa4070 */
[----:B------:R-:W-:Y:S02]  /*3bb0*/  VIADD R23, R93, 0x54 ;  /* 0x000000545d177836 */ /* 0x000fe40000000000 */
[--C-:B------:R-:W-:Y:S01]  /*3bc0*/  @!P1 IMAD.IADD R13, R13, 0x1, -R90.reuse ;  /* 0x000000010d0d9824 */ /* 0x100fe200078e0a5a */
[C---:B------:R-:W-:Y:S01]  /*3bd0*/  ISETP.GT.U32.AND P1, PT, R90.reuse, R6, PT ;  /* 0x000000065a00720c */ /* 0x040fe20003f24070 */
[C---:B------:R-:W-:Y:S01]  /*3be0*/  VIADD R21, R93.reuse, 0x58 ;  /* 0x000000585d157836 */ /* 0x040fe20000000000 */
[----:B------:R-:W-:Y:S01]  /*3bf0*/  STL [R1+0x1790], R23 ;  /* 0x0017901701007387 */ /* 0x000fe20000100800 */
[----:B------:R-:W-:Y:S01]  /*3c00*/  IMAD.MOV R19, RZ, RZ, -R19 ;  /* 0x000000ffff137224 */ /* 0x000fe200078e0a13 */
[C---:B------:R-:W-:Y:S01]  /*3c10*/  ISETP.GT.U32.AND P3, PT, R90.reuse, R13, PT ;  /* 0x0000000d5a00720c */ /* 0x040fe20003f64070 */
[C---:B------:R-:W-:Y:S01]  /*3c20*/  VIADD R25, R93.reuse, 0x59 ;  /* 0x000000595d197836 */ /* 0x040fe20000000000 */
[----:B------:R-:W-:Y:S01]  /*3c30*/  STL [R1+0x179c], R21 ;  /* 0x00179c1501007387 */ /* 0x000fe20000100800 */
[----:B-1----:R-:W-:Y:S01]  /*3c40*/  VIADD R22, R93, 0x5a ;  /* 0x0000005a5d167836 */ /* 0x002fe20000000000 */
[----:B------:R-:W-:Y:S01]  /*3c50*/  IABS R4, R21 ;  /* 0x0000001500047213 */ /* 0x000fe20000000000 */
[--C-:B------:R-:W-:Y:S01]  /*3c60*/  @!P5 IMAD.IADD R7, R7, 0x1, -R90.reuse ;  /* 0x000000010707d824 */ /* 0x100fe200078e0a5a */
[----:B------:R-:W-:Y:S01]  /*3c70*/  STL [R1+0x17a4], R25 ;  /* 0x0017a41901007387 */ /* 0x000fe20000100800 */
[----:B------:R-:W-:Y:S01]  /*3c80*/  IMAD R11, R90, R19, R11 ;  /* 0x000000135a0b7224 */ /* 0x000fe200078e020b */
[----:B------:R-:W-:Y:S01]  /*3c90*/  IABS R16, R22 ;  /* 0x0000001600107213 */ /* 0x000fe20000000000 */
[----:B------:R-:W-:Y:S01]  /*3ca0*/  @!P1 IMAD.IADD R6, R6, 0x1, -R90 ;  /* 0x0000000106069824 */ /* 0x000fe200078e0a5a */
[----:B------:R-:W-:Y:S01]  /*3cb0*/  ISETP.GT.U32.AND P5, PT, R90, R7, PT ;  /* 0x000000075a00720c */ /* 0x000fe20003fa4070 */
[----:B------:R-:W-:Y:S01]  /*3cc0*/  STL [R1+0x17a8], R22 ;  /* 0x0017a81601007387 */ /* 0x000fe20000100800 */
[----:B------:R-:W-:-:S02]  /*3cd0*/  IMAD.HI.U32 R17, R0, R4, RZ ;  /* 0x0000000400117227 */ /* 0x000fc400078e00ff */
[C---:B------:R-:W-:Y:S01]  /*3ce0*/  ISETP.GT.U32.AND P1, PT, R90.reuse, R6, PT ;  /* 0x000000065a00720c */ /* 0x040fe20003f24070 */
[----:B------:R0:W-:Y:S01]  /*3cf0*/  STL [R1+0x7dc], R5 ;  /* 0x0007dc0501007387 */ /* 0x0001e20000100800 */
[----:B------:R-:W-:Y:S01]  /*3d00*/  @!P3 IMAD.IADD R13, R13, 0x1, -R90 ;  /* 0x000000010d0db824 */ /* 0x000fe200078e0a5a */
[C---:B------:R-:W-:Y:S01]  /*3d10*/  ISETP.GT.U32.AND P3, PT, R90.reuse, R12, PT ;  /* 0x0000000c5a00720c */ /* 0x040fe20003f64070 */
[----:B------:R-:W-:Y:S01]  /*3d20*/  IMAD.MOV R17, RZ, RZ, -R17 ;  /* 0x000000ffff117224 */ /* 0x000fe200078e0a11 */
[----:B------:R1:W-:Y:S01]  /*3d30*/  STL [R1+0xa10], R10 ;  /* 0x000a100a01007387 */ /* 0x0003e20000100800 */
[----:B------:R-:W-:Y:S02]  /*3d40*/  @!P0 IMAD.MOV R13, RZ, RZ, -R13 ;  /* 0x000000ffff0d8224 */ /* 0x000fe400078e0a0d */
[C---:B------:R-:W-:Y:S01]  /*3d50*/  IMAD R4, R90.reuse, R17, R4 ;  /* 0x000000115a047224 */ /* 0x040fe200078e0204 */
[----:B------:R2:W-:Y:S01]  /*3d60*/  STL [R1+0xabc], R14 ;  /* 0x000abc0e01007387 */ /* 0x0005e20000100800 */
[--C-:B------:R-:W-:Y:S01]  /*3d70*/  @!P5 IMAD.IADD R7, R7, 0x1, -R90.reuse ;  /* 0x000000010707d824 */ /* 0x100fe200078e0a5a */
[----:B------:R-:W-:Y:S01]  /*3d80*/  ISETP.GT.U32.AND P5, PT, R90, R18, PT ;  /* 0x000000125a00720c */ /* 0x000fe20003fa4070 */
[C---:B------:R-:W-:Y:S01]  /*3d90*/  VIADD R19, R93.reuse, 0x5b ;  /* 0x0000005b5d137836 */ /* 0x040fe20000000000 */
[----:B0-----:R-:W-:Y:S01]  /*3da0*/  IABS R5, R23 ;  /* 0x0000001700057213 */ /* 0x001fe20000000000 */
[--C-:B------:R-:W-:Y:S01]  /*3db0*/  @!P1 IMAD.IADD R6, R6, 0x1, -R90.reuse ;  /* 0x0000000106069824 */ /* 0x100fe200078e0a5a */
[----:B------:R-:W-:Y:S01]  /*3dc0*/  ISETP.GE.AND P1, PT, R24, RZ, PT ;  /* 0x000000ff1800720c */ /* 0x000fe20003f26270 */
[--C-:B------:R-:W-:Y:S01]  /*3dd0*/  @!P3 IMAD.IADD R12, R12, 0x1, -R90.reuse ;  /* 0x000000010c0cb824 */ /* 0x100fe200078e0a5a */
[----:B------:R-:W-:Y:S01]  /*3de0*/  ISETP.GE.AND P3, PT, R20, RZ, PT ;  /* 0x000000ff1400720c */ /* 0x000fe20003f66270 */
[----:B------:R-:W-:Y:S01]  /*3df0*/  VIADD R27, R93, 0x5c ;  /* 0x0000005c5d1b7836 */ /* 0x000fe20000000000 */
[----:B-1----:R-:W-:Y:S01]  /*3e00*/  IABS R10, R25 ;  /* 0x00000019000a7213 */ /* 0x002fe20000000000 */
[----:B--2---:R-:W-:Y:S01]  /*3e10*/  IMAD.HI.U32 R14, R0, R5, RZ ;  /* 0x00000005000e7227 */ /* 0x004fe200078e00ff */
[----:B------:R0:W-:Y:S03]  /*3e20*/  STL [R1+0xb84], R13 ;  /* 0x000b840d01007387 */ /* 0x0001e60000100800 */
[----:B------:R-:W-:Y:S01]  /*3e30*/  @!P5 IMAD.IADD R18, R18, 0x1, -R90 ;  /* 0x000000011212d824 */ /* 0x000fe200078e0a5a */
[C---:B------:R-:W-:Y:S01]  /*3e40*/  ISETP.GT.U32.AND P5, PT, R90.reuse, R12, PT ;  /* 0x0000000c5a00720c */ /* 0x040fe20003fa4070 */
[----:B------:R-:W-:Y:S01]  /*3e50*/  IMAD.MOV R14, RZ, RZ, -R14 ;  /* 0x000000ffff0e7224 */ /* 0x000fe200078e0a0e */
[----:B------:R-:W-:Y:S01]  /*3e60*/  STL [R1+0x1798], R19 ;  /* 0x0017981301007387 */ /* 0x000fe20000100800 */
[----:B------:R-:W-:Y:S01]  /*3e70*/  @!P1 IMAD.MOV R7, RZ, RZ, -R7 ;  /* 0x000000ffff079224 */ /* 0x000fe200078e0a07 */
[C---:B------:R-:W-:Y:S01]  /*3e80*/  ISETP.GT.U32.AND P1, PT, R90.reuse, R11, PT ;  /* 0x0000000b5a00720c */ /* 0x040fe20003f24070 */
[C---:B------:R-:W-:Y:S01]  /*3e90*/  IMAD R5, R90.reuse, R14, R5 ;  /* 0x0000000e5a057224 */ /* 0x040fe200078e0205 */
[----:B------:R-:W-:Y:S01]  /*3ea0*/  ISETP.GT.U32.AND P0, PT, R90, R18, PT ;  /* 0x000000125a00720c */ /* 0x000fe20003f04070 */
[C---:B------:R-:W-:Y:S01]  /*3eb0*/  IMAD.HI.U32 R15, R0.reuse, R10, RZ ;  /* 0x0000000a000f7227 */ /* 0x040fe200078e00ff */
[----:B------:R-:W-:Y:S03]  /*3ec0*/  STL [R1+0x17a0], R27 ;  /* 0x0017a01b01007387 */ /* 0x000fe60000100800 */
[----:B------:R-:W-:-:S04]  /*3ed0*/  IMAD.HI.U32 R14, R0, R16, RZ ;  /* 0x00000010000e7227 */ /* 0x000fc800078e00ff */
[--C-:B------:R-:W-:Y:S01]  /*3ee0*/  @!P5 IMAD.IADD R12, R12, 0x1, -R90.reuse ;  /* 0x000000010c0cd824 */ /* 0x100fe200078e0a5a */
[C---:B------:R-:W-:Y:S01]  /*3ef0*/  ISETP.GT.U32.AND P5, PT, R90.reuse, R5, PT ;  /* 0x000000055a00720c */ /* 0x040fe20003fa4070 */
[----:B------:R-:W-:Y:S01]  /*3f00*/  @!P1 IMAD.IADD R11, R11, 0x1, -R90 ;  /* 0x000000010b0b9824 */ /* 0x000fe200078e0a5a */
[----:B------:R-:W-:Y:S01]  /*3f10*/  ISETP.GT.U32.AND P1, PT, R90, R4, PT ;  /* 0x000000045a00720c */ /* 0x000fe20003f24070 */
[----:B------:R-:W-:Y:S01]  /*3f20*/  @!P3 IMAD.MOV R6, RZ, RZ, -R6 ;  /* 0x000000ffff06b224 */ /* 0x000fe200078e0a06 */
[----:B------:R-:W-:Y:S01]  /*3f30*/  ISETP.GE.AND P3, PT, R29, RZ, PT ;  /* 0x000000ff1d00720c */ /* 0x000fe20003f66270 */
[----:B------:R-:W-:Y:S02]  /*3f40*/  IMAD.MOV R15, RZ, RZ, -R15 ;  /* 0x000000ffff0f7224 */ /* 0x000fe400078e0a0f */
[----:B------:R-:W-:Y:S02]  /*3f50*/  IMAD.MOV R14, RZ, RZ, -R14 ;  /* 0x000000ffff0e7224 */ /* 0x000fe400078e0a0e */
[----:B------:R-:W-:Y:S01]  /*3f60*/  @!P0 IMAD.IADD R18, R18, 0x1, -R90 ;  /* 0x0000000112128824 */ /* 0x000fe200078e0a5a */
[----:B------:R-:W-:Y:S01]  /*3f70*/  ISETP.GE.AND P0, PT, R28, RZ, PT ;  /* 0x000000ff1c00720c */ /* 0x000fe20003f06270 */
[----:B------:R-:W-:-:S02]  /*3f80*/  IMAD R10, R90, R15, R10 ;  /* 0x0000000f5a0a7224 */ /* 0x000fc400078e020a */
[--C-:B------:R-:W-:Y:S01]  /*3f90*/  @!P5 IMAD.IADD R5, R5, 0x1, -R90.reuse ;  /* 0x000000010505d824 */ /* 0x100fe200078e0a5a */
[----:B------:R-:W-:Y:S01]  /*3fa0*/  ISETP.GT.U32.AND P5, PT, R90, R11, PT ;  /* 0x0000000b5a00720c */ /* 0x000fe20003fa4070 */
[----:B------:R-:W-:Y:S02]  /*3fb0*/  @!P1 IMAD.IADD R4, R4, 0x1, -R90 ;  /* 0x0000000104049824 */ /* 0x000fe400078e0a5a */
[C---:B------:R-:W-:Y:S01]  /*3fc0*/  IMAD R16, R90.reuse, R14, R16 ;  /* 0x0000000e5a107224 */ /* 0x040fe200078e0210 */
[----:B------:R-:W-:Y:S01]  /*3fd0*/  IABS R14, R27 ;  /* 0x0000001b000e7213 */ /* 0x000fe20000000000 */
[C---:B------:R-:W-:Y:S01]  /*3fe0*/  VIADD R24, R93.reuse, 0x60 ;  /* 0x000000605d187836 */ /* 0x040fe20000000000 */
[----:B------:R-:W-:Y:S01]  /*3ff0*/  ISETP.GT.U32.AND P1, PT, R90, R4, PT ;  /* 0x000000045a00720c */ /* 0x000fe20003f24070 */
[----:B------:R-:W-:Y:S01]  /*4000*/  @!P3 IMAD.MOV R12, RZ, RZ, -R12 ;  /* 0x000000ffff0cb224 */ /* 0x000fe200078e0a0c */
[----:B------:R-:W-:Y:S01]  /*4010*/  ISETP.GE.AND P3, PT, R26, RZ, PT ;  /* 0x000000ff1a00720c */ /* 0x000fe20003f66270 */
[----:B------:R-:W-:Y:S01]  /*4020*/  VIADD R20, R93, 0x61 ;  /* 0x000000615d147836 */ /* 0x000fe20000000000 */
[----:B------:R-:W-:Y:S01]  /*4030*/  STL [R1+0x17b0], R24 ;  /* 0x0017b01801007387 */ /* 0x000fe20000100800 */
[----:B------:R-:W-:Y:S01]  /*4040*/  @!P0 IMAD.MOV R18, RZ, RZ, -R18 ;  /* 0x000000ffff128224 */ /* 0x000fe200078e0a12 */
[C---:B------:R-:W-:Y:S01]  /*4050*/  ISETP.GT.U32.AND P0, PT, R90.reuse, R5, PT ;  /* 0x000000055a00720c */ /* 0x040fe20003f04070 */
[----:B------:R-:W-:Y:S01]  /*4060*/  @!P5 IMAD.IADD R11, R11, 0x1, -R90 ;  /* 0x000000010b0bd824 */ /* 0x000fe200078e0a5a */
[----:B------:R-:W-:Y:S01]  /*4070*/  ISETP.GT.U32.AND P5, PT, R90, R10, PT ;  /* 0x0000000a5a00720c */ /* 0x000fe20003fa4070 */
[----:B------:R-:W-:Y:S01]  /*4080*/  STL [R1+0xc0c], R7 ;  /* 0x000c0c0701007387 */ /* 0x000fe20000100800 */
[----:B0-----:R-:W-:Y:S01]  /*4090*/  IABS R13, R24 ;  /* 0x00000018000d7213 */ /* 0x001fe20000000000 */
[----:B------:R-:W-:-:S02]  /*40a0*/  IMAD.HI.U32 R15, R0, R14, RZ ;  /* 0x0000000e000f7227 */ /* 0x000fc400078e00ff */
[----:B------:R-:W-:Y:S02]  /*40b0*/  STL [R1+0x17b8], R20 ;  /* 0x0017b81401007387 */ /* 0x000fe40000100800 */
[--C-:B------:R-:W-:Y:S01]  /*40c0*/  @!P1 IMAD.IADD R4, R4, 0x1, -R90.reuse ;  /* 0x0000000104049824 */ /* 0x100fe200078e0a5a */
[----:B------:R-:W-:Y:S01]  /*40d0*/  ISETP.GT.U32.AND P1, PT, R90, R16, PT ;  /* 0x000000105a00720c */ /* 0x000fe20003f24070 */
[----:B------:R0:W-:Y:S01]  /*40e0*/  STL [R1+0x7e0], R6 ;  /* 0x0007e00601007387 */ /* 0x0001e20000100800 */
[----:B------:R-:W-:Y:S01]  /*40f0*/  IMAD.MOV R15, RZ, RZ, -R15 ;  /* 0x000000ffff0f7224 */ /* 0x000fe200078e0a0f */
[----:B------:R-:W-:Y:S01]  /*4100*/  @!P0 IADD3 R5, PT, PT, R5, -R90, RZ ;  /* 0x8000005a05058210 */ /* 0x000fe20007ffe0ff */
[----:B------:R-:W-:Y:S01]  /*4110*/  VIADD R26, R93, 0x64 ;  /* 0x000000645d1a7836 */ /* 0x000fe20000000000 */
[----:B------:R1:W-:Y:S01]  /*4120*/  STL [R1+0xa14], R12 ;  /* 0x000a140c01007387 */ /* 0x0003e20000100800 */
[----:B------:R-:W-:Y:S01]  /*4130*/  @!P5 IMAD.IADD R10, R10, 0x1, -R90 ;  /* 0x000000010a0ad824 */ /* 0x000fe200078e0a5a */
[----:B------:R-:W-:Y:S01]  /*4140*/  ISETP.GE.AND P0, PT, R21, RZ, PT ;  /* 0x000000ff1500720c */ /* 0x000fe20003f06270 */
[----:B------:R-:W-:Y:S01]  /*4150*/  VIADD R21, R93, 0x63 ;  /* 0x000000635d157836 */ /* 0x000fe20000000000 */
[----:B------:R2:W-:Y:S01]  /*4160*/  STL [R1+0xac8], R18 ;  /* 0x000ac81201007387 */ /* 0x0005e20000100800 */
[----:B------:R-:W-:Y:S01]  /*4170*/  IMAD R14, R90, R15, R14 ;  /* 0x0000000f5a0e7224 */ /* 0x000fe200078e020e */
[----:B0-----:R-:W-:-:S02]  /*4180*/  IABS R6, R19 ;  /* 0x0000001300067213 */ /* 0x001fc40000000000 */
[----:B------:R-:W-:Y:S01]  /*4190*/  @!P1 IMAD.IADD R16, R16, 0x1, -R90 ;  /* 0x0000000110109824 */ /* 0x000fe200078e0a5a */
[----:B------:R-:W-:Y:S01]  /*41a0*/  ISETP.GT.U32.AND P5, PT, R90, R10, PT ;  /* 0x0000000a5a00720c */ /* 0x000fe20003fa4070 */
[----:B-1----:R-:W-:Y:S01]  /*41b0*/  IMAD.HI.U32 R12, R0, R13, RZ ;  /* 0x0000000d000c7227 */ /* 0x002fe200078e00ff */
[----:B------:R-:W-:Y:S02]  /*41c0*/  IABS R7, R20 ;  /* 0x0000001400077213 */ /* 0x000fe40000000000 */
[----:B------:R-:W-:Y:S01]  /*41d0*/  ISETP.GT.U32.AND P1, PT, R90, R16, PT ;  /* 0x000000105a00720c */ /* 0x000fe20003f24070 */
[----:B--2---:R-:W-:Y:S02]  /*41e0*/  IMAD.MOV.U32 R18, RZ, RZ, R11 ;  /* 0x000000ffff127224 */ /* 0x004fe400078e000b */
[----:B------:R-:W-:-:S04]  /*41f0*/  IMAD.HI.U32 R17, R0, R6, RZ ;  /* 0x0000000600117227 */ /* 0x000fc800078e00ff */
[----:B------:R-:W-:Y:S01]  /*4200*/  @!P3 IMAD.MOV R18, RZ, RZ, -R18 ;  /* 0x000000ffff12b224 */ /* 0x000fe200078e0a12 */
[----:B------:R-:W-:Y:S01]  /*4210*/  ISETP.GE.AND P3, PT, R23, RZ, PT ;  /* 0x000000ff1700720c */ /* 0x000fe20003f66270 */
[----:B------:R-:W-:Y:S02]  /*4220*/  IMAD.MOV R17, RZ, RZ, -R17 ;  /* 0x000000ffff117224 */ /* 0x000fe400078e0a11 */
[----:B------:R-:W-:Y:S01]  /*4230*/  IMAD.MOV R12, RZ, RZ, -R12 ;  /* 0x000000ffff0c7224 */ /* 0x000fe200078e0a0c */
[----:B------:R0:W-:Y:S01]  /*4240*/  STL [R1+0xb8c], R18 ;  /* 0x000b8c1201007387 */ /* 0x0001e20000100800 */
[C---:B------:R-:W-:Y:S02]  /*4250*/  IMAD R6, R90.reuse, R17, R6 ;  /* 0x000000115a067224 */ /* 0x040fe400078e0206 */
[----:B------:R-:W-:Y:S02]  /*4260*/  IMAD R13, R90, R12, R13 ;  /* 0x0000000c5a0d7224 */ /* 0x000fe400078e020d */
[----:B------:R-:W-:Y:S01]  /*4270*/  IMAD.MOV.U32 R12, RZ, RZ, R4 ;  /* 0x000000ffff0c7224 */ /* 0x000fe200078e0004 */
[----:B------:R-:W-:Y:S01]  /*4280*/  IABS R4, R21 ;  /* 0x0000001500047213 */ /* 0x000fe20000000000 */
[--C-:B------:R-:W-:Y:S01]  /*4290*/  @!P5 IMAD.IADD R10, R10, 0x1, -R90.reuse ;  /* 0x000000010a0ad824 */ /* 0x100fe200078e0a5a */
[----:B------:R-:W-:Y:S01]  /*42a0*/  ISETP.GT.U32.AND P5, PT, R90, R6, PT ;  /* 0x000000065a00720c */ /* 0x000fe20003fa4070 */
[----:B------:R-:W-:Y:S01]  /*42b0*/  @!P3 IMAD.MOV R5, RZ, RZ, -R5 ;  /* 0x000000ffff05b224 */ /* 0x000fe200078e0a05 */
[----:B------:R-:W-:Y:S01]  /*42c0*/  ISETP.GE.AND P3, PT, R25, RZ, PT ;  /* 0x000000ff1900720c */ /* 0x000fe20003f66270 */
[----:B------:R-:W-:Y:S01]  /*42d0*/  @!P1 IMAD.IADD R16, R16, 0x1, -R90 ;  /* 0x0000000110109824 */ /* 0x000fe200078e0a5a */
[----:B------:R-:W-:Y:S01]  /*42e0*/  ISETP.GT.U32.AND P1, PT, R90, R13, PT ;  /* 0x0000000d5a00720c */ /* 0x000fe20003f24070 */
[----:B------:R-:W-:Y:S01]  /*42f0*/  @!P0 IMAD.MOV R12, RZ, RZ, -R12 ;  /* 0x000000ffff0c8224 */ /* 0x000fe200078e0a0c */
[----:B------:R-:W-:Y:S01]  /*4300*/  ISETP.GE.AND P0, PT, R22, RZ, PT ;  /* 0x000000ff1600720c */ /* 0x000fe20003f06270 */
[----:B------:R-:W-:-:S02]  /*4310*/  VIADD R23, R93, 0x62 ;  /* 0x000000625d177836 */ /* 0x000fc40000000000 */
[----:B------:R-:W-:Y:S02]  /*4320*/  VIADD R17, R93, 0x68 ;  /* 0x000000685d117836 */ /* 0x000fe40000000000 */
[----:B0-----:R-:W-:Y:S01]  /*4330*/  IMAD.MOV.U32 R18, RZ, RZ, R10 ;  /* 0x000000ffff127224 */ /* 0x001fe200078e000a */
[----:B------:R-:W-:Y:S01]  /*4340*/  STL [R1+0x17ac], R23 ;  /* 0x0017ac1701007387 */ /* 0x000fe20000100800 */
[----:B------:R-:W-:Y:S02]  /*4350*/  @!P5 IMAD.IADD R6, R6, 0x1, -R90 ;  /* 0x000000010606d824 */ /* 0x000fe400078e0a5a */
[----:B------:R-:W-:Y:S01]  /*4360*/  @!P3 IMAD.MOV R18, RZ, RZ, -R18 ;  /* 0x000000ffff12b224 */ /* 0x000fe200078e0a12 */
[----:B------:R-:W-:Y:S01]  /*4370*/  STL [R1+0x17b4], R21 ;  /* 0x0017b41501007387 */ /* 0x000fe20000100800 */
[C---:B------:R-:W-:Y:S01]  /*4380*/  ISETP.GT.U32.AND P3, PT, R90.reuse, R14, PT ;  /* 0x0000000e5a00720c */ /* 0x040fe20003f64070 */
[----:B------:R-:W-:Y:S01]  /*4390*/  @!P1 IMAD.IADD R13, R13, 0x1, -R90 ;  /* 0x000000010d0d9824 */ /* 0x000fe200078e0a5a */
[----:B------:R-:W-:Y:S01]  /*43a0*/  ISETP.GT.U32.AND P5, PT, R90, R6, PT ;  /* 0x000000065a00720c */ /* 0x000fe20003fa4070 */
[----:B------:R-:W-:Y:S01]  /*43b0*/  STL [R1+0x17bc], R26 ;  /* 0x0017bc1a01007387 */ /* 0x000fe20000100800 */
[----:B------:R-:W-:-:S02]  /*43c0*/  @!P0 IMAD.MOV R16, RZ, RZ, -R16 ;  /* 0x000000ffff108224 */ /* 0x000fc400078e0a10 */
[----:B------:R-:W-:Y:S01]  /*43d0*/  ISETP.GT.U32.AND P0, PT, R90, R13, PT ;  /* 0x0000000d5a00720c */ /* 0x000fe20003f04070 */
[----:B------:R-:W-:Y:S01]  /*43e0*/  STL [R1+0x17c8], R17 ;  /* 0x0017c81101007387 */ /* 0x000fe20000100800 */
[----:B------:R-:W-:-:S03]  /*43f0*/  IMAD.HI.U32 R11, R0, R7, RZ ;  /* 0x00000007000b7227 */ /* 0x000fc600078e00ff */
[----:B------:R0:W-:Y:S01]  /*4400*/  STL [R1+0xc3c], R5 ;  /* 0x000c3c0501007387 */ /* 0x0001e20000100800 */
[----:B------:R-:W-:Y:S02]  /*4410*/  IMAD.MOV R11, RZ, RZ, -R11 ;  /* 0x000000ffff0b7224 */ /* 0x000fe400078e0a0b */
[--C-:B------:R-:W-:Y:S01]  /*4420*/  @!P3 IMAD.IADD R14, R14, 0x1, -R90.reuse ;  /* 0x000000010e0eb824 */ /* 0x100fe200078e0a5a */
[----:B------:R-:W-:Y:S01]  /*4430*/  ISETP.GE.AND P3, PT, R19, RZ, PT ;  /* 0x000000ff1300720c */ /* 0x000fe20003f66270 */
[--C-:B------:R-:W-:Y:S01]  /*4440*/  @!P5 IMAD.IADD R6, R6, 0x1, -R90.reuse ;  /* 0x000000010606d824 */ /* 0x100fe200078e0a5a */
[----:B------:R1:W-:Y:S01]  /*4450*/  STL [R1+0x7e4], R12 ;  /* 0x0007e40c01007387 */ /* 0x0003e20000100800 */
[C---:B------:R-:W-:Y:S01]  /*4460*/  IMAD R7, R90.reuse, R11, R7 ;  /* 0x0000000b5a077224 */ /* 0x040fe200078e0207 */
[----:B------:R-:W-:Y:S01]  /*4470*/  ISETP.GT.U32.AND P1, PT, R90, R14, PT ;  /* 0x0000000e5a00720c */ /* 0x000fe20003f24070 */
[----:B------:R-:W-:Y:S01]  /*4480*/  @!P0 IMAD.IADD R13, R13, 0x1, -R90 ;  /* 0x000000010d0d8824 */ /* 0x000fe200078e0a5a */
[----:B0-----:R-:W-:Y:S01]  /*4490*/  IABS R5, R23 ;  /* 0x0000001700057213 */ /* 0x001fe20000000000 */
[----:B------:R-:W-:Y:S01]  /*44a0*/  STL [R1+0xa24], R18 ;  /* 0x000a241201007387 */ /* 0x000fe20000100800 */
[----:B------:R-:W-:Y:S01]  /*44b0*/  IMAD.HI.U32 R10, R0, R4, RZ ;  /* 0x00000004000a7227 */ /* 0x000fe200078e00ff */
[----:B------:R-:W-:-:S02]  /*44c0*/  IABS R11, R17 ;  /* 0x00000011000b7213 */ /* 0x000fc40000000000 */
[----:B------:R0:W-:Y:S01]  /*44d0*/  STL [R1+0xacc], R16 ;  /* 0x000acc1001007387 */ /* 0x0001e20000100800 */
[----:B------:R-:W-:Y:S01]  /*44e0*/  IMAD.HI.U32 R15, R0, R5, RZ ;  /* 0x00000005000f7227 */ /* 0x000fe200078e00ff */
[C---:B------:R-:W-:Y:S02]  /*44f0*/  ISETP.GT.U32.AND P5, PT, R90.reuse, R7, PT ;  /* 0x000000075a00720c */ /* 0x040fe40003fa4070 */
[----:B-1----:R-:W-:Y:S01]  /*4500*/  IABS R12, R26 ;  /* 0x0000001a000c7213 */ /* 0x002fe20000000000 */
[----:B------:R-:W-:Y:S02]  /*4510*/  IMAD.MOV R15, RZ, RZ, -R15 ;  /* 0x000000ffff0f7224 */ /* 0x000fe400078e0a0f */
[----:B------:R-:W-:Y:S02]  /*4520*/  IMAD.MOV R10, RZ, RZ, -R10 ;  /* 0x000000ffff0a7224 */ /* 0x000fe400078e0a0a */
[----:B------:R-:W-:Y:S02]  /*4530*/  IMAD R5, R90, R15, R5 ;  /* 0x0000000f5a057224 */ /* 0x000fe400078e0205 */
[----:B0-----:R-:W-:-:S02]  /*4540*/  IMAD.MOV.U32 R16, RZ, RZ, R6 ;  /* 0x000000ffff107224 */ /* 0x001fc400078e0006 */
[C---:B------:R-:W-:Y:S01]  /*4550*/  IMAD R4, R90.reuse, R10, R4 ;  /* 0x0000000a5a047224 */ /* 0x040fe200078e0204 */
[----:B------:R-:W-:Y:S01]  /*4560*/  ISETP.GT.U32.AND P0, PT, R90, R5, PT ;  /* 0x000000055a00720c */ /* 0x000fe20003f04070 */
[----:B------:R-:W-:Y:S01]  /*4570*/  @!P3 IMAD.MOV R16, RZ, RZ, -R16 ;  /* 0x000000ffff10b224 */ /* 0x000fe200078e0a10 */
[----:B------:R-:W-:Y:S01]  /*4580*/  ISETP.GE.AND P3, PT, R27, RZ, PT ;  /* 0x000000ff1b00720c */ /* 0x000fe20003f66270 */
[----:B------:R-:W-:Y:S01]  /*4590*/  @!P1 IMAD.IADD R14, R14, 0x1, -R90 ;  /* 0x000000010e0e9824 */ /* 0x000fe200078e0a5a */
[----:B------:R-:W-:Y:S01]  /*45a0*/  ISETP.GE.AND P1, PT, R24, RZ, PT ;  /* 0x000000ff1800720c */ /* 0x000fe20003f26270 */
[----:B------:R-:W-:-:S04]  /*45b0*/  IMAD.HI.U32 R10, R0, R11, RZ ;  /* 0x0000000b000a7227 */ /* 0x000fc800078e00ff */
[----:B------:R-:W-:Y:S02]  /*45c0*/  IMAD.MOV R10, RZ, RZ, -R10 ;  /* 0x000000ffff0a7224 */ /* 0x000fe400078e0a0a */
[----:B------:R-:W-:Y:S02]  /*45d0*/  VIADD R25, R93, 0x69 ;  /* 0x000000695d197836 */ /* 0x000fe40000000000 */
[----:B------:R-:W-:Y:S02]  /*45e0*/  @!P0 IMAD.IADD R5, R5, 0x1, -R90 ;  /* 0x0000000105058824 */ /* 0x000fe400078e0a5a */
[----:B------:R-:W-:Y:S01]  /*45f0*/  @!P3 IMAD.MOV R14, RZ, RZ, -R14 ;  /* 0x000000ffff0eb224 */ /* 0x000fe200078e0a0e */
[C---:B------:R-:W-:Y:S01]  /*4600*/  ISETP.GT.U32.AND P3, PT, R90.reuse, R4, PT ;  /* 0x000000045a00720c */ /* 0x040fe20003f64070 */
[C---:B------:R-:W-:Y:S01]  /*4610*/  VIADD R22, R93.reuse, 0x6a ;  /* 0x0000006a5d167836 */ /* 0x040fe20000000000 */
[C---:B------:R-:W-:Y:S01]  /*4620*/  ISETP.GT.U32.AND P0, PT, R90.reuse, R5, PT ;  /* 0x000000055a00720c */ /* 0x040fe20003f04070 */
[----:B------:R-:W-:Y:S01]  /*4630*/  VIADD R19, R93, 0x6b ;  /* 0x0000006b5d137836 */ /* 0x000fe20000000000 */
[----:B------:R-:W-:Y:S01]  /*4640*/  STL [R1+0x17c0], R25 ;  /* 0x0017c01901007387 */ /* 0x000fe20000100800 */
[----:B------:R-:W-:Y:S01]  /*4650*/  IMAD R11, R90, R10, R11 ;  /* 0x0000000a5a0b7224 */ /* 0x000fe200078e020b */
[----:B------:R-:W-:Y:S01]  /*4660*/  IABS R10, R25 ;  /* 0x00000019000a7213 */ /* 0x000fe20000000000 */
[----:B------:R-:W-:Y:S01]  /*4670*/  @!P5 IMAD.IADD R7, R7, 0x1, -R90 ;  /* 0x000000010707d824 */ /* 0x000fe200078e0a5a */
[----:B------:R-:W-:Y:S01]  /*4680*/  STL [R1+0x17c4], R22 ;  /* 0x0017c41601007387 */ /* 0x000fe20000100800 */
[----:B------:R-:W-:Y:S01]  /*4690*/  IMAD.HI.U32 R15, R0, R12, RZ ;  /* 0x0000000c000f7227 */ /* 0x000fe200078e00ff */
[----:B------:R-:W-:-:S02]  /*46a0*/  IABS R6, R22 ;  /* 0x0000001600067213 */ /* 0x000fc40000000000 */
[----:B------:R-:W-:Y:S01]  /*46b0*/  STL [R1+0x17cc], R19 ;  /* 0x0017cc1301007387 */ /* 0x000fe20000100800 */
[----:B------:R-:W-:Y:S01]  /*46c0*/  ISETP.GT.U32.AND P5, PT, R90, R7, PT ;  /* 0x000000075a00720c */ /* 0x000fe20003fa4070 */
[--C-:B------:R-:W-:Y:S02]  /*46d0*/  @!P3 IMAD.IADD R4, R4, 0x1, -R90.reuse ;  /* 0x000000010404b824 */ /* 0x100fe400078e0a5a */
[----:B------:R-:W-:Y:S01]  /*46e0*/  @!P0 IMAD.IADD R5, R5, 0x1, -R90 ;  /* 0x0000000105058824 */ /* 0x000fe200078e0a5a */
[----:B------:R0:W-:Y:S01]  /*46f0*/  STL [R1+0xb90], R16 ;  /* 0x000b901001007387 */ /* 0x0001e20000100800 */
[----:B------:R-:W-:Y:S01]  /*4700*/  ISETP.GE.AND P0, PT, R23, RZ, PT ;  /* 0x000000ff1700720c */ /* 0x000fe20003f06270 */
[----:B------:R-:W-:Y:S01]  /*4710*/  IMAD.MOV R15, RZ, RZ, -R15 ;  /* 0x000000ffff0f7224 */ /* 0x000fe200078e0a0f */
[C---:B------:R-:W-:Y:S01]  /*4720*/  ISETP.GT.U32.AND P3, PT, R90.reuse, R4, PT ;  /* 0x000000045a00720c */ /* 0x040fe20003f64070 */
[----:B------:R-:W-:Y:S02]  /*4730*/  VIADD R18, R93, 0x6c ;  /* 0x0000006c5d127836 */ /* 0x000fe40000000000 */
[----:B------:R-:W-:-:S02]  /*4740*/  IMAD R12, R90, R15, R12 ;  /* 0x0000000f5a0c7224 */ /* 0x000fc400078e020c */
[----:B------:R-:W-:Y:S01]  /*4750*/  IMAD.MOV.U32 R15, RZ, RZ, R13 ;  /* 0x000000ffff0f7224 */ /* 0x000fe200078e000d */
[----:B------:R-:W-:Y:S01]  /*4760*/  STL [R1+0x17d4], R18 ;  /* 0x0017d41201007387 */ /* 0x000fe20000100800 */
[----:B0-----:R-:W-:-:S03]  /*4770*/  IMAD.HI.U32 R16, R0, R10, RZ ;  /* 0x0000000a00107227 */ /* 0x001fc600078e00ff */
[----:B------:R0:W-:Y:S01]  /*4780*/  STL [R1+0xc40], R14 ;  /* 0x000c400e01007387 */ /* 0x0001e20000100800 */
[----:B------:R-:W-:Y:S02]  /*4790*/  IMAD.MOV R16, RZ, RZ, -R16 ;  /* 0x000000ffff107224 */ /* 0x000fe400078e0a10 */
[----:B------:R-:W-:Y:S01]  /*47a0*/  @!P5 IMAD.IADD R7, R7, 0x1, -R90 ;  /* 0x000000010707d824 */ /* 0x000fe200078e0a5a */
[C---:B------:R-:W-:Y:S01]  /*47b0*/  ISETP.GT.U32.AND P5, PT, R90.reuse, R12, PT ;  /* 0x0000000c5a00720c */ /* 0x040fe20003fa4070 */
[----:B------:R-:W-:Y:S01]  /*47c0*/  IMAD R10, R90, R16, R10 ;  /* 0x000000105a0a7224 */ /* 0x000fe200078e020a */
[----:B------:R-:W-:Y:S01]  /*47d0*/  @!P3 IADD3 R4, PT, PT, R4, -R90, RZ ;  /* 0x8000005a0404b210 */ /* 0x000fe20007ffe0ff */
[----:B------:R-:W-:Y:S01]  /*47e0*/  @!P0 IMAD.MOV R5, RZ, RZ, -R5 ;  /* 0x000000ffff058224 */ /* 0x000fe200078e0a05 */
[C---:B------:R-:W-:Y:S01]  /*47f0*/  ISETP.GT.U32.AND P3, PT, R90.reuse, R11, PT ;  /* 0x0000000b5a00720c */ /* 0x040fe20003f64070 */
[----:B------:R-:W-:Y:S01]  /*4800*/  @!P1 IMAD.MOV R15, RZ, RZ, -R15 ;  /* 0x000000ffff0f9224 */ /* 0x000fe200078e0a0f */
[----:B------:R-:W-:Y:S01]  /*4810*/  ISETP.GT.U32.AND P0, PT, R90, R10, PT ;  /* 0x0000000a5a00720c */ /* 0x000fe20003f04070 */
[C---:B------:R-:W-:Y:S01]  /*4820*/  VIADD R24, R93.reuse, 0x71 ;  /* 0x000000715d187836 */ /* 0x040fe20000000000 */
[----:B------:R-:W-:Y:S01]  /*4830*/  ISETP.GE.AND P1, PT, R20, RZ, PT ;  /* 0x000000ff1400720c */ /* 0x000fe20003f26270 */
[----:B------:R-:W-:Y:S01]  /*4840*/  VIADD R23, R93, 0x72 ;  /* 0x000000725d177836 */ /* 0x000fe20000000000 */
[----:B------:R1:W-:Y:S01]  /*4850*/  STL [R1+0x7e8], R15 ;  /* 0x0007e80f01007387 */ /* 0x0003e20000100800 */
[----:B0-----:R-:W-:-:S02]  /*4860*/  IABS R14, R18 ;  /* 0x00000012000e7213 */ /* 0x001fc40000000000 */
[----:B------:R-:W-:Y:S01]  /*4870*/  @!P5 IMAD.IADD R12, R12, 0x1, -R90 ;  /* 0x000000010c0cd824 */ /* 0x000fe200078e0a5a */
[----:B------:R-:W-:-:S03]  /*4880*/  IABS R20, R19 ;  /* 0x0000001300147213 */ /* 0x000fc60000000000 */
[--C-:B------:R-:W-:Y:S01]  /*4890*/  @!P3 IMAD.IADD R11, R11, 0x1, -R90.reuse ;  /* 0x000000010b0bb824 */ /* 0x100fe200078e0a5a */
[----:B------:R-:W-:Y:S01]  /*48a0*/  ISETP.GT.U32.AND P5, PT, R90, R12, PT ;  /* 0x0000000c5a00720c */ /* 0x000fe20003fa4070 */
[----:B------:R-:W-:Y:S02]  /*48b0*/  @!P0 IMAD.IADD R10, R10, 0x1, -R90 ;  /* 0x000000010a0a8824 */ /* 0x000fe400078e0a5a */
[----:B-1----:R-:W-:Y:S01]  /*48c0*/  IMAD.HI.U32 R15, R0, R6, RZ ;  /* 0x00000006000f7227 */ /* 0x002fe200078e00ff */
[C---:B------:R-:W-:Y:S02]  /*48d0*/  ISETP.GT.U32.AND P3, PT, R90.reuse, R11, PT ;  /* 0x0000000b5a00720c */ /* 0x040fe40003f64070 */
[----:B------:R-:W-:Y:S01]  /*48e0*/  ISETP.GT.U32.AND P0, PT, R90, R10, PT ;  /* 0x0000000a5a00720c */ /* 0x000fe20003f04070 */
[----:B------:R-:W-:Y:S02]  /*48f0*/  IMAD.MOV R15, RZ, RZ, -R15 ;  /* 0x000000ffff0f7224 */ /* 0x000fe400078e0a0f */
[----:B------:R-:W-:-:S04]  /*4900*/  IMAD.HI.U32 R13, R0, R20, RZ ;  /* 0x00000014000d7227 */ /* 0x000fc800078e00ff */
[----:B------:R-:W-:Y:S02]  /*4910*/  IMAD R6, R90, R15, R6 ;  /* 0x0000000f5a067224 */ /* 0x000fe400078e0206 */
[----:B------:R-:W-:Y:S02]  /*4920*/  IMAD.MOV.U32 R15, RZ, RZ, R7 ;  /* 0x000000ffff0f7224 */ /* 0x000fe400078e0007 */
[----:B------:R-:W-:-:S04]  /*4930*/  IMAD.HI.U32 R7, R0, R14, RZ ;  /* 0x0000000e00077227 */ /* 0x000fc800078e00ff */
[----:B------:R-:W-:Y:S01]  /*4940*/  @!P1 IMAD.MOV R15, RZ, RZ, -R15 ;  /* 0x000000ffff0f9224 */ /* 0x000fe200078e0a0f */
[----:B------:R-:W-:Y:S01]  /*4950*/  ISETP.GE.AND P1, PT, R21, RZ, PT ;  /* 0x000000ff1500720c */ /* 0x000fe20003f26270 */
[----:B------:R-:W-:Y:S02]  /*4960*/  IMAD.MOV R7, RZ, RZ, -R7 ;  /* 0x000000ffff077224 */ /* 0x000fe400078e0a07 */
[----:B------:R-:W-:Y:S01]  /*4970*/  IMAD.MOV R13, RZ, RZ, -R13 ;  /* 0x000000ffff0d7224 */ /* 0x000fe200078e0a0d */
[----:B------:R0:W-:Y:S01]  /*4980*/  STL [R1+0xa28], R15 ;  /* 0x000a280f01007387 */ /* 0x0001e20000100800 */
[C---:B------:R-:W-:Y:S01]  /*4990*/  IMAD R14, R90.reuse, R7, R14 ;  /* 0x000000075a0e7224 */ /* 0x040fe200078e020e */
[----:B------:R-:W-:Y:S01]  /*49a0*/  IABS R7, R24 ;  /* 0x0000001800077213 */ /* 0x000fe20000000000 */
[----:B------:R-:W-:Y:S02]  /*49b0*/  IMAD R20, R90, R13, R20 ;  /* 0x0000000d5a147224 */ /* 0x000fe400078e0214 */
[----:B------:R-:W-:-:S02]  /*49c0*/  IMAD.MOV.U32 R13, RZ, RZ, R4 ;  /* 0x000000ffff0d7224 */ /* 0x000fc400078e0004 */
[--C-:B------:R-:W-:Y:S01]  /*49d0*/  @!P5 IMAD.IADD R12, R12, 0x1, -R90.reuse ;  /* 0x000000010c0cd824 */ /* 0x100fe200078e0a5a */
[----:B------:R-:W-:Y:S01]  /*49e0*/  ISETP.GT.U32.AND P5, PT, R90, R6, PT ;  /* 0x000000065a00720c */ /* 0x000fe20003fa4070 */
[--C-:B------:R-:W-:Y:S01]  /*49f0*/  @!P0 IMAD.IADD R10, R10, 0x1, -R90.reuse ;  /* 0x000000010a0a8824 */ /* 0x100fe200078e0a5a */
[----:B------:R-:W-:Y:S01]  /*4a00*/  ISETP.GT.U32.AND P0, PT, R90, R14, PT ;  /* 0x0000000e5a00720c */ /* 0x000fe20003f04070 */
[----:B------:R-:W-:Y:S01]  /*4a10*/  @!P1 IMAD.MOV R13, RZ, RZ, -R13 ;  /* 0x000000ffff0d9224 */ /* 0x000fe200078e0a0d */
[----:B------:R-:W-:Y:S01]  /*4a20*/  ISETP.GE.AND P1, PT, R26, RZ, PT ;  /* 0x000000ff1a00720c */ /* 0x000fe20003f26270 */
[----:B------:R-:W-:Y:S02]  /*4a30*/  VIADD R21, R93, 0x70 ;  /* 0x000000705d157836 */ /* 0x000fe40000000000 */
[----:B------:R-:W-:Y:S01]  /*4a40*/  @!P3 IMAD.IADD R11, R11, 0x1, -R90 ;  /* 0x000000010b0bb824 */ /* 0x000fe200078e0a5a */
[----:B------:R-:W-:Y:S02]  /*4a50*/  ISETP.GT.U32.AND P3, PT, R90, R20, PT ;  /* 0x000000145a00720c */ /* 0x000fe40003f64070 */
[----:B------:R-:W-:Y:S01]  /*4a60*/  STL [R1+0x17d8], R21 ;  /* 0x0017d81501007387 */ /* 0x000fe20000100800 */
[----:B------:R-:W-:Y:S01]  /*4a70*/  IABS R4, R21 ;  /* 0x0000001500047213 */ /* 0x000fe20000000000 */
[----:B------:R-:W-:-:S02]  /*4a80*/  IMAD.MOV.U32 R16, RZ, RZ, R11 ;  /* 0x000000ffff107224 */ /* 0x000fc400078e000b */
[----:B------:R1:W-:Y:S01]  /*4a90*/  STL [R1+0xad0], R5 ;  /* 0x000ad00501007387 */ /* 0x0003e20000100800 */
[--C-:B------:R-:W-:Y:S02]  /*4aa0*/  @!P5 IMAD.IADD R6, R6, 0x1, -R90.reuse ;  /* 0x000000010606d824 */ /* 0x100fe400078e0a5a */
[--C-:B------:R-:W-:Y:S01]  /*4ab0*/  @!P0 IMAD.IADD R14, R14, 0x1, -R90.reuse ;  /* 0x000000010e0e8824 */ /* 0x100fe200078e0a5a */
[----:B------:R-:W-:Y:S01]  /*4ac0*/  STL [R1+0x17e0], R24 ;  /* 0x0017e01801007387 */ /* 0x000fe20000100800 */
[----:B0-----:R-:W-:Y:S01]  /*4ad0*/  IMAD.HI.U32 R15, R0, R4, RZ ;  /* 0x00000004000f7227 */ /* 0x001fe200078e00ff */
[C---:B------:R-:W-:Y:S02]  /*4ae0*/  ISETP.GT.U32.AND P5, PT, R90.reuse, R6, PT ;  /* 0x000000065a00720c */ /* 0x040fe40003fa4070 */
[----:B------:R0:W-:Y:S01]  /*4af0*/  STL [R1+0xbb4], R13 ;  /* 0x000bb40d01007387 */ /* 0x0001e20000100800 */
[----:B------:R-:W-:Y:S01]  /*4b00*/  ISETP.GT.U32.AND P0, PT, R90, R14, PT ;  /* 0x0000000e5a00720c */ /* 0x000fe20003f04070 */
[----:B------:R-:W-:Y:S01]  /*4b10*/  @!P3 IMAD.IADD R20, R20, 0x1, -R90 ;  /* 0x000000011414b824 */ /* 0x000fe200078e0a5a */
[----:B------:R-:W-:Y:S01]  /*4b20*/  ISETP.GE.AND P3, PT, R22, RZ, PT ;  /* 0x000000ff1600720c */ /* 0x000fe20003f66270 */
[----:B------:R-:W-:Y:S01]  /*4b30*/  IMAD.MOV R15, RZ, RZ, -R15 ;  /* 0x000000ffff0f7224 */ /* 0x000fe200078e0a0f */
[----:B-1----:R-:W-:Y:S01]  /*4b40*/  IABS R5, R23 ;  /* 0x0000001700057213 */ /* 0x002fe20000000000 */
[----:B------:R-:W-:Y:S01]  /*4b50*/  STL [R1+0x17e4], R23 ;  /* 0x0017e41701007387 */ /* 0x000fe20000100800 */
[----:B------:R-:W-:-:S02]  /*4b60*/  VIADD R11, R93, 0x1f ;  /* 0x0000001f5d0b7836 */ /* 0x000fc40000000000 */
[----:B------:R-:W-:Y:S02]  /*4b70*/  IMAD R4, R90, R15, R4 ;  /* 0x0000000f5a047224 */ /* 0x000fe400078e0204 */
[----:B0-----:R-:W-:Y:S02]  /*4b80*/  IMAD.MOV.U32 R13, RZ, RZ, R12 ;  /* 0x000000ffff0d7224 */ /* 0x001fe400078e000c */
[--C-:B------:R-:W-:Y:S01]  /*4b90*/  @!P5 IMAD.IADD R6, R6, 0x1, -R90.reuse ;  /* 0x000000010606d824 */ /* 0x100fe200078e0a5a */
[----:B------:R-:W-:Y:S01]  /*4ba0*/  ISETP.GE.AND P5, PT, R25, RZ, PT ;  /* 0x000000ff1900720c */ /* 0x000fe20003fa6270 */
[----:B------:R-:W-:Y:S01]  /*4bb0*/  @!P1 IMAD.MOV R13, RZ, RZ, -R13 ;  /* 0x000000ffff0d9224 */ /* 0x000fe200078e0a0d */
[----:B------:R-:W-:Y:S01]  /*4bc0*/  ISETP.GE.AND P1, PT, R17, RZ, PT ;  /* 0x000000ff1100720c */ /* 0x000fe20003f26270 */
[----:B------:R-:W-:Y:S01]  /*4bd0*/  @!P0 IMAD.IADD R14, R14, 0x1, -R90 ;  /* 0x000000010e0e8824 */ /* 0x000fe200078e0a5a */
[----:B------:R-:W-:Y:S01]  /*4be0*/  ISETP.GT.U32.AND P0, PT, R90, R4, PT ;  /* 0x000000045a00720c */ /* 0x000fe20003f04070 */
[----:B------:R-:W-:Y:S01]  /*4bf0*/  @!P3 IMAD.MOV R6, RZ, RZ, -R6 ;  /* 0x000000ffff06b224 */ /* 0x000fe200078e0a06 */
[----:B------:R-:W-:Y:S01]  /*4c00*/  ISETP.GE.AND P3, PT, R19, RZ, PT ;  /* 0x000000ff1300720c */ /* 0x000fe20003f66270 */
[----:B------:R0:W-:Y:S01]  /*4c10*/  STL [R1+0xc44], R13 ;  /* 0x000c440d01007387 */ /* 0x0001e20000100800 */
[----:B------:R-:W-:-:S04]  /*4c20*/  IMAD.HI.U32 R12, R0, R5, RZ ;  /* 0x00000005000c7227 */ /* 0x000fc800078e00ff */
[----:B------:R-:W-:Y:S02]  /*4c30*/  IMAD.MOV R12, RZ, RZ, -R12 ;  /* 0x000000ffff0c7224 */ /* 0x000fe400078e0a0c */
[----:B------:R-:W-:Y:S02]  /*4c40*/  VIADD R22, R93, 0x73 ;  /* 0x000000735d167836 */ /* 0x000fe40000000000 */
[----:B------:R-:W-:Y:S01]  /*4c50*/  @!P1 IMAD.MOV R16, RZ, RZ, -R16 ;  /* 0x000000ffff109224 */ /* 0x000fe200078e0a10 */
[----:B------:R-:W-:Y:S01]  /*4c60*/  ISETP.GT.U32.AND P1, PT, R90, R20, PT ;  /* 0x000000145a00720c */ /* 0x000fe20003f24070 */
[----:B0-----:R-:W-:-:S03]  /*4c70*/  IMAD.HI.U32 R13, R0, R7, RZ ;  /* 0x00000007000d7227 */ /* 0x001fc600078e00ff */
[----:B------:R0:W-:Y:S01]  /*4c80*/  STL [R1+0x7ec], R16 ;  /* 0x0007ec1001007387 */ /* 0x0001e20000100800 */
[----:B------:R-:W-:Y:S02]  /*4c90*/  IMAD.MOV R13, RZ, RZ, -R13 ;  /* 0x000000ffff0d7224 */ /* 0x000fe400078e0a0d */
[--C-:B------:R-:W-:Y:S02]  /*4ca0*/  @!P0 IMAD.IADD R4, R4, 0x1, -R90.reuse ;  /* 0x0000000104048824 */ /* 0x100fe400078e0a5a */
[C---:B------:R-:W-:Y:S02]  /*4cb0*/  IMAD R7, R90.reuse, R13, R7 ;  /* 0x0000000d5a077224 */ /* 0x040fe400078e0207 */
[----:B------:R-:W-:Y:S02]  /*4cc0*/  IMAD R5, R90, R12, R5 ;  /* 0x0000000c5a057224 */ /* 0x000fe400078e0205 */
[----:B------:R-:W-:Y:S01]  /*4cd0*/  @!P1 IMAD.IADD R20, R20, 0x1, -R90 ;  /* 0x0000000114149824 */ /* 0x000fe200078e0a5a */
[----:B------:R-:W-:Y:S01]  /*4ce0*/  ISETP.GE.AND P1, PT, R18, RZ, PT ;  /* 0x000000ff1200720c */ /* 0x000fe20003f26270 */
[C---:B------:R-:W-:Y:S01]  /*4cf0*/  VIADD R13, R93.reuse, 0x1d ;  /* 0x0000001d5d0d7836 */ /* 0x040fe20000000000 */
[----:B------:R-:W-:Y:S01]  /*4d00*/  ISETP.GT.U32.AND P0, PT, R90, R7, PT ;  /* 0x000000075a00720c */ /* 0x000fe20003f04070 */
[----:B------:R-:W-:-:S02]  /*4d10*/  VIADD R12, R93, 0x1e ;  /* 0x0000001e5d0c7836 */ /* 0x000fc40000000000 */
[----:B------:R-:W-:Y:S01]  /*4d20*/  @!P3 IMAD.MOV R20, RZ, RZ, -R20 ;  /* 0x000000ffff14b224 */ /* 0x000fe200078e0a14 */
[----:B------:R-:W-:Y:S01]  /*4d30*/  ISETP.GT.U32.AND P3, PT, R90, R4, PT ;  /* 0x000000045a00720c */ /* 0x000fe20003f64070 */
[----:B------:R-:W-:Y:S01]  /*4d40*/  @!P5 IMAD.MOV R10, RZ, RZ, -R10 ;  /* 0x000000ffff0ad224 */ /* 0x000fe200078e0a0a */
[----:B------:R1:W-:Y:S01]  /*4d50*/  STL [R1+0x161c], R13 ;  /* 0x00161c0d01007387 */ /* 0x0003e20000100800 */
[C---:B------:R-:W-:Y:S01]  /*4d60*/  VIADD R17, R93.reuse, 0x17 ;  /* 0x000000175d117836 */ /* 0x040fe20000000000 */
[----:B------:R-:W-:Y:S01]  /*4d70*/  IABS R15, R13 ;  /* 0x0000000d000f7213 */ /* 0x000fe20000000000 */
[----:B------:R-:W-:Y:S01]  /*4d80*/  VIADD R25, R93, 0x82 ;  /* 0x000000825d197836 */ /* 0x000fe20000000000 */
[----:B------:R-:W-:Y:S02]  /*4d90*/  STL [R1+0x162c], R12 ;  /* 0x00162c0c01007387 */ /* 0x000fe40000100800 */
[----:B------:R-:W-:Y:S01]  /*4da0*/  ISETP.GE.AND P5, PT, R17, RZ, PT ;  /* 0x000000ff1100720c */ /* 0x000fe20003fa6270 */
[--C-:B------:R-:W-:Y:S01]  /*4db0*/  @!P0 IMAD.IADD R7, R7, 0x1, -R90.reuse ;  /* 0x0000000107078824 */ /* 0x100fe200078e0a5a */
[----:B------:R2:W-:Y:S01]  /*4dc0*/  STL [R1+0x1628], R11 ;  /* 0x0016280b01007387 */ /* 0x0005e20000100800 */
[----:B------:R-:W-:Y:S01]  /*4dd0*/  IABS R17, R17 ;  /* 0x0000001100117213 */ /* 0x000fe20000000000 */
[----:B0-----:R-:W-:Y:S01]  /*4de0*/  IMAD.HI.U32 R16, R0, R15, RZ ;  /* 0x0000000f00107227 */ /* 0x001fe200078e00ff */
[----:B-1----:R-:W-:Y:S01]  /*4df0*/  IABS R13, R12 ;  /* 0x0000000c000d7213 */ /* 0x002fe20000000000 */
[----:B------:R-:W-:Y:S01]  /*4e00*/  STL [R1+0x17dc], R22 ;  /* 0x0017dc1601007387 */ /* 0x000fe20000100800 */
[----:B------:R-:W-:Y:S01]  /*4e10*/  ISETP.GT.U32.AND P0, PT, R90, R7, PT ;  /* 0x000000075a00720c */ /* 0x000fe20003f04070 */
[----:B------:R-:W-:Y:S01]  /*4e20*/  @!P3 IMAD.IADD R4, R4, 0x1, -R90 ;  /* 0x000000010404b824 */ /* 0x000fe200078e0a5a */
[----:B------:R-:W-:Y:S01]  /*4e30*/  ISETP.GE.AND P3, PT, R21, RZ, PT ;  /* 0x000000ff1500720c */ /* 0x000fe20003f66270 */
[----:B------:R-:W-:Y:S01]  /*4e40*/  STL [R1+0xa34], R10 ;  /* 0x000a340a01007387 */ /* 0x000fe20000100800 */
[----:B------:R-:W-:Y:S01]  /*4e50*/  IMAD.HI.U32 R18, R0, R17, RZ ;  /* 0x0000001100127227 */ /* 0x000fe200078e00ff */
[----:B--2---:R-:W-:-:S02]  /*4e60*/  IABS R11, R11 ;  /* 0x0000000b000b7213 */ /* 0x004fc40000000000 */
[----:B------:R0:W-:Y:S01]  /*4e70*/  STL [R1+0xaf0], R6 ;  /* 0x000af00601007387 */ /* 0x0001e20000100800 */
[----:B------:R-:W-:-:S03]  /*4e80*/  IMAD.HI.U32 R19, R0, R13, RZ ;  /* 0x0000000d00137227 */ /* 0x000fc600078e00ff */
[----:B------:R1:W-:Y:S01]  /*4e90*/  STL [R1+0xbb8], R20 ;  /* 0x000bb81401007387 */ /* 0x0003e20000100800 */
[----:B------:R-:W-:-:S04]  /*4ea0*/  IMAD.HI.U32 R12, R0, R11, RZ ;  /* 0x0000000b000c7227 */ /* 0x000fc800078e00ff */
[----:B------:R-:W-:Y:S01]  /*4eb0*/  IMAD.MOV R12, RZ, RZ, -R12 ;  /* 0x000000ffff0c7224 */ /* 0x000fe200078e0a0c */
[----:B0-----:R-:W-:Y:S01]  /*4ec0*/  IABS R6, R22 ;  /* 0x0000001600067213 */ /* 0x001fe20000000000 */
[----:B------:R-:W-:Y:S02]  /*4ed0*/  IMAD.MOV R18, RZ, RZ, -R18 ;  /* 0x000000ffff127224 */ /* 0x000fe400078e0a12 */
[----:B------:R-:W-:Y:S01]  /*4ee0*/  IMAD R11, R90, R12, R11 ;  /* 0x0000000c5a0b7224 */ /* 0x000fe200078e020b */
[----:B------:R-:W-:Y:S01]  /*4ef0*/  MOV R12, R4 ;  /* 0x00000004000c7202 */ /* 0x000fe20000000f00 */
[----:B-1----:R-:W-:Y:S02]  /*4f00*/  IMAD.MOV.U32 R20, RZ, RZ, R14 ;  /* 0x000000ffff147224 */ /* 0x002fe400078e000e */
[----:B------:R-:W-:-:S04]  /*4f10*/  IMAD.HI.U32 R10, R0, R6, RZ ;  /* 0x00000006000a7227 */ /* 0x000fc800078e00ff */
[----:B------:R-:W-:Y:S01]  /*4f20*/  @!P1 IMAD.MOV R20, RZ, RZ, -R20 ;  /* 0x000000ffff149224 */ /* 0x000fe200078e0a14 */
[C---:B------:R-:W-:Y:S01]  /*4f30*/  ISETP.GT.U32.AND P1, PT, R90.reuse, R5, PT ;  /* 0x000000055a00720c */ /* 0x040fe20003f24070 */
[----:B------:R-:W-:Y:S02]  /*4f40*/  IMAD.MOV R10, RZ, RZ, -R10 ;  /* 0x000000ffff0a7224 */ /* 0x000fe400078e0a0a */
[----:B------:R-:W-:Y:S01]  /*4f50*/  VIADD R21, R93, 0x74 ;  /* 0x000000745d157836 */ /* 0x000fe20000000000 */
[----:B------:R0:W-:Y:S01]  /*4f60*/  STL [R1+0xc48], R20 ;  /* 0x000c481401007387 */ /* 0x0001e20000100800 */
[----:B------:R-:W-:Y:S02]  /*4f70*/  IMAD R6, R90, R10, R6 ;  /* 0x0000000a5a067224 */ /* 0x000fe400078e0206 */
[----:B------:R-:W-:Y:S01]  /*4f80*/  IMAD.MOV R16, RZ, RZ, -R16 ;  /* 0x000000ffff107224 */ /* 0x000fe200078e0a10 */
[----:B------:R-:W-:Y:S01]  /*4f90*/  IABS R10, R21 ;  /* 0x00000015000a7213 */ /* 0x000fe20000000000 */
[----:B------:R-:W-:-:S02]  /*4fa0*/  IMAD.MOV R14, RZ, RZ, -R19 ;  /* 0x000000ffff0e7224 */ /* 0x000fc400078e0a13 */
[----:B------:R-:W-:Y:S01]  /*4fb0*/  @!P3 IMAD.MOV R12, RZ, RZ, -R12 ;  /* 0x000000ffff0cb224 */ /* 0x000fe200078e0a0c */
[C---:B------:R-:W-:Y:S01]  /*4fc0*/  ISETP.GT.U32.AND P3, PT, R90.reuse, R6, PT ;  /* 0x000000065a00720c */ /* 0x040fe20003f64070 */
[----:B------:R-:W-:Y:S02]  /*4fd0*/  @!P1 IMAD.IADD R5, R5, 0x1, -R90 ;  /* 0x0000000105059824 */ /* 0x000fe400078e0a5a */
[C---:B------:R-:W-:Y:S02]  /*4fe0*/  IMAD R17, R90.reuse, R18, R17 ;  /* 0x000000125a117224 */ /* 0x040fe400078e0211 */
[C---:B------:R-:W-:Y:S01]  /*4ff0*/  IMAD R15, R90.reuse, R16, R15 ;  /* 0x000000105a0f7224 */ /* 0x040fe200078e020f */
[C---:B------:R-:W-:Y:S01]  /*5000*/  ISETP.GT.U32.AND P1, PT, R90.reuse, R5, PT ;  /* 0x000000055a00720c */ /* 0x040fe20003f24070 */
[----:B------:R-:W-:Y:S01]  /*5010*/  IMAD R13, R90, R14, R13 ;  /* 0x0000000e5a0d7224 */ /* 0x000fe200078e020d */
[----:B------:R-:W-:Y:S01]  /*5020*/  STL [R1+0x6c4], R17 ;  /* 0x0006c41101007387 */ /* 0x000fe20000100800 */
[----:B0-----:R-:W-:-:S02]  /*5030*/  VIADD R20, R93, 0x78 ;  /* 0x000000785d147836 */ /* 0x001fc40000000000 */
[----:B------:R-:W-:Y:S01]  /*5040*/  @!P0 IMAD.IADD R7, R7, 0x1, -R90 ;  /* 0x0000000107078824 */ /* 0x000fe200078e0a5a */
[----:B------:R-:W-:Y:S01]  /*5050*/  ISETP.GE.AND P0, PT, R24, RZ, PT ;  /* 0x000000ff1800720c */ /* 0x000fe20003f06270 */
[----:B------:R0:W-:Y:S01]  /*5060*/  STL [R1+0x6c8], R15 ;  /* 0x0006c80f01007387 */ /* 0x0001e20000100800 */
[----:B------:R-:W-:-:S03]  /*5070*/  IMAD.HI.U32 R14, R0, R10, RZ ;  /* 0x0000000a000e7227 */ /* 0x000fc600078e00ff */
[----:B------:R-:W-:Y:S01]  /*5080*/  STL [R1+0x6cc], R13 ;  /* 0x0006cc0d01007387 */ /* 0x000fe20000100800 */
[----:B------:R-:W-:Y:S02]  /*5090*/  IMAD.MOV R14, RZ, RZ, -R14 ;  /* 0x000000ffff0e7224 */ /* 0x000fe400078e0a0e */
[----:B------:R-:W-:Y:S01]  /*50a0*/  @!P3 IMAD.IADD R6, R6, 0x1, -R90 ;  /* 0x000000010606b824 */ /* 0x000fe200078e0a5a */
[----:B------:R1:W-:Y:S01]  /*50b0*/  STL [R1+0x6d0], R11 ;  /* 0x0006d00b01007387 */ /* 0x0003e20000100800 */
[C---:B------:R-:W-:Y:S02]  /*50c0*/  IMAD R10, R90.reuse, R14, R10 ;  /* 0x0000000e5a0a7224 */ /* 0x040fe400078e020a */
[----:B0-----:R-:W-:Y:S01]  /*50d0*/  VIADD R15, R93, 0x79 ;  /* 0x000000795d0f7836 */ /* 0x001fe20000000000 */
[----:B------:R-:W-:Y:S01]  /*50e0*/  STL [R1+0x17d0], R21 ;  /* 0x0017d01501007387 */ /* 0x000fe20000100800 */
[--C-:B------:R-:W-:Y:S01]  /*50f0*/  @!P1 IMAD.IADD R5, R5, 0x1, -R90.reuse ;  /* 0x0000000105059824 */ /* 0x100fe200078e0a5a */
[----:B------:R-:W-:Y:S01]  /*5100*/  ISETP.GE.AND P1, PT, R23, RZ, PT ;  /* 0x000000ff1700720c */ /* 0x000fe20003f26270 */
[----:B------:R-:W-:Y:S01]  /*5110*/  @!P0 IMAD.MOV R7, RZ, RZ, -R7 ;  /* 0x000000ffff078224 */ /* 0x000fe200078e0a07 */
[----:B------:R-:W-:Y:S01]  /*5120*/  STL [R1+0x17e8], R20 ;  /* 0x0017e81401007387 */ /* 0x000fe20000100800 */
[C---:B------:R-:W-:Y:S01]  /*5130*/  ISETP.GT.U32.AND P3, PT, R90.reuse, R6, PT ;  /* 0x000000065a00720c */ /* 0x040fe20003f64070 */
[C---:B------:R-:W-:Y:S01]  /*5140*/  VIADD R16, R93.reuse, 0x7a ;  /* 0x0000007a5d107836 */ /* 0x040fe20000000000 */
[----:B-1----:R-:W-:Y:S01]  /*5150*/  IABS R11, R20 ;  /* 0x00000014000b7213 */ /* 0x002fe20000000000 */
[----:B------:R-:W-:Y:S01]  /*5160*/  STL [R1+0x17f4], R15 ;  /* 0x0017f40f01007387 */ /* 0x000fe20000100800 */
[----:B------:R-:W-:Y:S01]  /*5170*/  ISETP.GT.U32.AND P0, PT, R90, R10, PT ;  /* 0x0000000a5a00720c */ /* 0x000fe20003f04070 */
[C---:B------:R-:W-:Y:S01]  /*5180*/  VIADD R19, R93.reuse, 0x7b ;  /* 0x0000007b5d137836 */ /* 0x040fe20000000000 */
[----:B------:R-:W-:Y:S01]  /*5190*/  IABS R13, R15 ;  /* 0x0000000f000d7213 */ /* 0x000fe20000000000 */
[----:B------:R-:W-:Y:S01]  /*51a0*/  IMAD.MOV.U32 R4, RZ, RZ, R11 ;  /* 0x000000ffff047224 */ /* 0x000fe200078e000b */
[----:B------:R0:W-:Y:S01]  /*51b0*/  STL [R1+0x7f0], R12 ;  /* 0x0007f00c01007387 */ /* 0x0001e20000100800 */
[----:B------:R-:W-:Y:S01]  /*51c0*/  VIADD R17, R93, 0x7c ;  /* 0x0000007c5d117836 */ /* 0x000fe20000000000 */
[----:B------:R-:W-:Y:S01]  /*51d0*/  IABS R18, R19 ;  /* 0x0000001300127213 */ /* 0x000fe20000000000 */
[----:B------:R-:W-:Y:S01]  /*51e0*/  @!P1 IMAD.MOV R5, RZ, RZ, -R5 ;  /* 0x000000ffff059224 */ /* 0x000fe200078e0a05 */
[----:B------:R-:W-:Y:S01]  /*51f0*/  ISETP.GE.AND P1, PT, R22, RZ, PT ;  /* 0x000000ff1600720c */ /* 0x000fe20003f26270 */
[----:B------:R-:W-:Y:S01]  /*5200*/  @!P3 IMAD.IADD R6, R6, 0x1, -R90 ;  /* 0x000000010606b824 */ /* 0x000fe200078e0a5a */
[----:B------:R1:W-:Y:S01]  /*5210*/  STL [R1+0xa3c], R7 ;  /* 0x000a3c0701007387 */ /* 0x0003e20000100800 */
[----:B------:R-:W-:-:S03]  /*5220*/  IMAD.HI.U32 R11, R0, R13, RZ ;  /* 0x0000000d000b7227 */ /* 0x000fc600078e00ff */
[----:B------:R-:W-:Y:S01]  /*5230*/  STL [R1+0x17ec], R16 ;  /* 0x0017ec1001007387 */ /* 0x000fe20000100800 */
[----:B0-----:R-:W-:-:S03]  /*5240*/  IMAD.HI.U32 R12, R0, R4, RZ ;  /* 0x00000004000c7227 */ /* 0x001fc600078e00ff */
[----:B------:R0:W-:Y:S01]  /*5250*/  STL [R1+0xaf4], R5 ;  /* 0x000af40501007387 */ /* 0x0001e20000100800 */
[----:B------:R-:W-:Y:S02]  /*5260*/  IMAD.MOV R12, RZ, RZ, -R12 ;  /* 0x000000ffff0c7224 */ /* 0x000fe400078e0a0c */
[----:B------:R-:W-:Y:S02]  /*5270*/  @!P0 IMAD.IADD R10, R10, 0x1, -R90 ;  /* 0x000000010a0a8824 */ /* 0x000fe400078e0a5a */
[C---:B------:R-:W-:Y:S02]  /*5280*/  IMAD R4, R90.reuse, R12, R4 ;  /* 0x0000000c5a047224 */ /* 0x040fe400078e0204 */
[C---:B-1----:R-:W-:Y:S01]  /*5290*/  VIADD R7, R93.reuse, 0x25 ;  /* 0x000000255d077836 */ /* 0x042fe20000000000 */
[C---:B------:R-:W-:Y:S01]  /*52a0*/  ISETP.GT.U32.AND P0, PT, R90.reuse, R10, PT ;  /* 0x0000000a5a00720c */ /* 0x040fe20003f04070 */
[----:B------:R-:W-:Y:S01]  /*52b0*/  IMAD.MOV R11, RZ, RZ, -R11 ;  /* 0x000000ffff0b7224 */ /* 0x000fe200078e0a0b */
[C---:B------:R-:W-:Y:S01]  /*52c0*/  ISETP.GT.U32.AND P3, PT, R90.reuse, R4, PT ;  /* 0x000000045a00720c */ /* 0x040fe20003f64070 */
[----:B------:R-:W-:Y:S01]  /*52d0*/  VIADD R22, R93, 0x80 ;  /* 0x000000805d167836 */ /* 0x000fe20000000000 */
[----:B------:R1:W-:Y:S01]  /*52e0*/  STL [R1+0x1624], R7 ;  /* 0x0016240701007387 */ /* 0x0003e20000100800 */
[----:B------:R-:W-:Y:S01]  /*52f0*/  IABS R12, R7 ;  /* 0x00000007000c7213 */ /* 0x000fe20000000000 */
[----:B------:R-:W-:Y:S01]  /*5300*/  IMAD R13, R90, R11, R13 ;  /* 0x0000000b5a0d7224 */ /* 0x000fe200078e020d */
[----:B0-----:R-:W-:Y:S01]  /*5310*/  IABS R5, R16 ;  /* 0x0000001000057213 */ /* 0x001fe20000000000 */
[----:B------:R-:W-:Y:S01]  /*5320*/  STL [R1+0x17f0], R19 ;  /* 0x0017f01301007387 */ /* 0x000fe20000100800 */
[----:B------:R-:W-:Y:S01]  /*5330*/  IABS R11, R17 ;  /* 0x00000011000b7213 */ /* 0x000fe20000000000 */
[----:B------:R-:W-:-:S02]  /*5340*/  IMAD.HI.U32 R14, R0, R12, RZ ;  /* 0x0000000c000e7227 */ /* 0x000fc400078e00ff */
[----:B------:R-:W-:Y:S02]  /*5350*/  STL [R1+0x17f8], R17 ;  /* 0x0017f81101007387 */ /* 0x000fe40000100800 */
[----:B-1----:R-:W-:Y:S02]  /*5360*/  IMAD.MOV.U32 R7, RZ, RZ, R6 ;  /* 0x000000ffff077224 */ /* 0x002fe400078e0006 */
[----:B------:R-:W-:Y:S02]  /*5370*/  @!P3 IMAD.IADD R4, R4, 0x1, -R90 ;  /* 0x000000010404b824 */ /* 0x000fe400078e0a5a */
[----:B------:R-:W-:Y:S01]  /*5380*/  @!P1 IMAD.MOV R7, RZ, RZ, -R7 ;  /* 0x000000ffff079224 */ /* 0x000fe200078e0a07 */
[----:B------:R-:W-:Y:S01]  /*5390*/  ISETP.GE.AND P1, PT, R21, RZ, PT ;  /* 0x000000ff1500720c */ /* 0x000fe20003f26270 */
[----:B------:R-:W-:Y:S01]  /*53a0*/  IMAD.HI.U32 R6, R0, R5, RZ ;  /* 0x0000000500067227 */ /* 0x000fe200078e00ff */
[----:B------:R-:W-:Y:S02]  /*53b0*/  ISETP.GT.U32.AND P3, PT, R90, R4, PT ;  /* 0x000000045a00720c */ /* 0x000fe40003f64070 */
[----:B------:R0:W-:Y:S01]  /*53c0*/  STL [R1+0xbbc], R7 ;  /* 0x000bbc0701007387 */ /* 0x0001e20000100800 */
[----:B------:R-:W-:-:S02]  /*53d0*/  IMAD.MOV R6, RZ, RZ, -R6 ;  /* 0x000000ffff067224 */ /* 0x000fc400078e0a06 */
[----:B------:R-:W-:Y:S01]  /*53e0*/  @!P0 IMAD.IADD R10, R10, 0x1, -R90 ;  /* 0x000000010a0a8824 */ /* 0x000fe200078e0a5a */
[C---:B------:R-:W-:Y:S01]  /*53f0*/  ISETP.GT.U32.AND P0, PT, R90.reuse, R13, PT ;  /* 0x0000000d5a00720c */ /* 0x040fe20003f04070 */
[C---:B------:R-:W-:Y:S02]  /*5400*/  IMAD R5, R90.reuse, R6, R5 ;  /* 0x000000065a057224 */ /* 0x040fe400078e0205 */
[----:B------:R-:W-:Y:S02]  /*5410*/  IMAD.MOV.U32 R21, RZ, RZ, R10 ;  /* 0x000000ffff157224 */ /* 0x000fe400078e000a */
[----:B------:R-:W-:Y:S02]  /*5420*/  IMAD.MOV R14, RZ, RZ, -R14 ;  /* 0x000000ffff0e7224 */ /* 0x000fe400078e0a0e */
[----:B------:R-:W-:Y:S01]  /*5430*/  @!P1 IMAD.MOV R21, RZ, RZ, -R21 ;  /* 0x000000ffff159224 */ /* 0x000fe200078e0a15 */
[----:B------:R-:W-:Y:S01]  /*5440*/  ISETP.GT.U32.AND P1, PT, R90, R5, PT ;  /* 0x000000055a00720c */ /* 0x000fe20003f24070 */
[----:B------:R-:W-:Y:S01]  /*5450*/  @!P3 IMAD.IADD R4, R4, 0x1, -R90 ;  /* 0x000000010404b824 */ /* 0x000fe200078e0a5a */
[----:B------:R-:W-:Y:S01]  /*5460*/  ISETP.GE.AND P3, PT, R20, RZ, PT ;  /* 0x000000ff1400720c */ /* 0x000fe20003f66270 */
[----:B0-----:R-:W-:-:S04]  /*5470*/  IMAD.HI.U32 R7, R0, R18, RZ ;  /* 0x0000001200077227 */ /* 0x001fc800078e00ff */
[----:B------:R-:W-:Y:S02]  /*5480*/  @!P0 IMAD.IADD R13, R13, 0x1, -R90 ;  /* 0x000000010d0d8824 */ /* 0x000fe400078e0a5a */
[C---:B------:R-:W-:Y:S01]  /*5490*/  IMAD R10, R90.reuse, R14, R12 ;  /* 0x0000000e5a0a7224 */ /* 0x040fe200078e020c */
[----:B------:R-:W-:Y:S01]  /*54a0*/  IABS R14, R25 ;  /* 0x00000019000e7213 */ /* 0x000fe20000000000 */
[----:B------:R-:W-:Y:S01]  /*54b0*/  IMAD.MOV R7, RZ, RZ, -R7 ;  /* 0x000000ffff077224 */ /* 0x000fe200078e0a07 */
[----:B------:R-:W-:Y:S01]  /*54c0*/  ISETP.GT.U32.AND P0, PT, R90, R13, PT ;  /* 0x0000000d5a00720c */ /* 0x000fe20003f04070 */
[----:B------:R-:W-:Y:S01]  /*54d0*/  @!P1 IMAD.IADD R5, R5, 0x1, -R90 ;  /* 0x0000000105059824 */ /* 0x000fe200078e0a5a */
[----:B------:R0:W-:Y:S01]  /*54e0*/  STL [R1+0x6d4], R10 ;  /* 0x0006d40a01007387 */ /* 0x0001e20000100800 */
[----:B------:R-:W-:Y:S01]  /*54f0*/  @!P3 IMAD.MOV R4, RZ, RZ, -R4 ;  /* 0x000000ffff04b224 */ /* 0x000fe200078e0a04 */
[----:B------:R-:W-:Y:S01]  /*5500*/  ISETP.GE.AND P1, PT, R15, RZ, PT ;  /* 0x000000ff0f00720c */ /* 0x000fe20003f26270 */
[----:B------:R-:W-:Y:S01]  /*5510*/  IMAD.HI.U32 R6, R0, R11, RZ ;  /* 0x0000000b00067227 */ /* 0x000fe200078e00ff */
[C---:B------:R-:W-:Y:S01]  /*5520*/  ISETP.GT.U32.AND P3, PT, R90.reuse, R5, PT ;  /* 0x000000055a00720c */ /* 0x040fe20003f64070 */
[----:B------:R1:W-:Y:S02]  /*5530*/  STL [R1+0xc10], R21 ;  /* 0x000c101501007387 */ /* 0x0003e40000100800 */
[----:B------:R-:W-:-:S02]  /*5540*/  IMAD R18, R90, R7, R18 ;  /* 0x000000075a127224 */ /* 0x000fc400078e0212 */
[----:B------:R-:W-:Y:S02]  /*5550*/  IMAD.MOV R6, RZ, RZ, -R6 ;  /* 0x000000ffff067224 */ /* 0x000fe400078e0a06 */
[----:B0-----:R-:W-:Y:S02]  /*5560*/  VIADD R10, R93, 0x26 ;  /* 0x000000265d0a7836 */ /* 0x001fe40000000000 */
[--C-:B------:R-:W-:Y:S01]  /*5570*/  @!P0 IMAD.IADD R13, R13, 0x1, -R90.reuse ;  /* 0x000000010d0d8824 */ /* 0x100fe200078e0a5a */
[C---:B------:R-:W-:Y:S01]  /*5580*/  ISETP.GT.U32.AND P0, PT, R90.reuse, R18, PT ;  /* 0x000000125a00720c */ /* 0x040fe20003f04070 */
[C---:B------:R-:W-:Y:S01]  /*5590*/  IMAD R11, R90.reuse, R6, R11 ;  /* 0x000000065a0b7224 */ /* 0x040fe200078e020b */
[----:B------:R-:W-:Y:S01]  /*55a0*/  IABS R12, R10 ;  /* 0x0000000a000c7213 */ /* 0x000fe20000000000 */
[----:B------:R-:W-:Y:S01]  /*55b0*/  VIADD R7, R93, 0x27 ;  /* 0x000000275d077836 */ /* 0x000fe20000000000 */
[----:B------:R-:W-:Y:S01]  /*55c0*/  STL [R1+0x1618], R10 ;  /* 0x0016180a01007387 */ /* 0x000fe20000100800 */
[----:B------:R-:W-:Y:S01]  /*55d0*/  @!P3 IMAD.IADD R5, R5, 0x1, -R90 ;  /* 0x000000010505b824 */ /* 0x000fe200078e0a5a */
[----:B------:R-:W-:Y:S01]  /*55e0*/  ISETP.GT.U32.AND P3, PT, R90, R11, PT ;  /* 0x0000000b5a00720c */ /* 0x000fe20003f64070 */
[----:B------:R-:W-:Y:S01]  /*55f0*/  IMAD.HI.U32 R15, R0, R12, RZ ;  /* 0x0000000c000f7227 */ /* 0x000fe200078e00ff */
[----:B------:R0:W-:Y:S01]  /*5600*/  STL [R1+0x1620], R7 ;  /* 0x0016200701007387 */ /* 0x0001e20000100800 */
[----:B------:R-:W-:-:S02]  /*5610*/  IABS R6, R7 ;  /* 0x0000000700067213 */ /* 0x000fc40000000000 */
[----:B------:R-:W-:Y:S01]  /*5620*/  IMAD.MOV R15, RZ, RZ, -R15 ;  /* 0x000000ffff0f7224 */ /* 0x000fe200078e0a0f */
[----:B------:R-:W-:Y:S01]  /*5630*/  STL [R1+0x1800], R22 ;  /* 0x0018001601007387 */ /* 0x000fe20000100800 */
[----:B------:R-:W-:Y:S01]  /*5640*/  @!P0 IMAD.IADD R18, R18, 0x1, -R90 ;  /* 0x0000000112128824 */ /* 0x000fe200078e0a5a */
[----:B------:R-:W-:Y:S01]  /*5650*/  ISETP.GE.AND P0, PT, R16, RZ, PT ;  /* 0x000000ff1000720c */ /* 0x000fe20003f06270 */
[C---:B------:R-:W-:Y:S02]  /*5660*/  IMAD R15, R90.reuse, R15, R12 ;  /* 0x0000000f5a0f7224 */ /* 0x040fe400078e020c */
[----:B-1----:R-:W-:Y:S01]  /*5670*/  VIADD R21, R93, 0x81 ;  /* 0x000000815d157836 */ /* 0x002fe20000000000 */
[----:B0-----:R-:W-:Y:S01]  /*5680*/  IABS R7, R22 ;  /* 0x0000001600077213 */ /* 0x001fe20000000000 */
[----:B------:R-:W-:Y:S01]  /*5690*/  @!P3 IMAD.IADD R11, R11, 0x1, -R90 ;  /* 0x000000010b0bb824 */ /* 0x000fe200078e0a5a */
[----:B------:R-:W-:Y:S01]  /*56a0*/  ISETP.GT.U32.AND P3, PT, R90, R18, PT ;  /* 0x000000125a00720c */ /* 0x000fe20003f64070 */
[C---:B------:R-:W-:Y:S01]  /*56b0*/  IMAD.HI.U32 R10, R0.reuse, R6, RZ ;  /* 0x00000006000a7227 */ /* 0x040fe200078e00ff */
[----:B------:R-:W-:Y:S03]  /*56c0*/  STL [R1+0x1804], R21 ;  /* 0x0018041501007387 */ /* 0x000fe60000100800 */
[----:B------:R-:W-:Y:S01]  /*56d0*/  IMAD.HI.U32 R12, R0, R7, RZ ;  /* 0x00000007000c7227 */ /* 0x000fe200078e00ff */
[----:B------:R-:W-:Y:S03]  /*56e0*/  STL [R1+0x1808], R25 ;  /* 0x0018081901007387 */ /* 0x000fe60000100800 */
[----:B------:R-:W-:Y:S01]  /*56f0*/  IMAD.MOV R12, RZ, RZ, -R12 ;  /* 0x000000ffff0c7224 */ /* 0x000fe200078e0a0c */
[----:B------:R0:W-:Y:S01]  /*5700*/  STL [R1+0x7f4], R4 ;  /* 0x0007f40401007387 */ /* 0x0001e20000100800 */
[----:B------:R-:W-:-:S02]  /*5710*/  IMAD.MOV R10, RZ, RZ, -R10 ;  /* 0x000000ffff0a7224 */ /* 0x000fc400078e0a0a */
[C---:B------:R-:W-:Y:S01]  /*5720*/  IMAD R7, R90.reuse, R12, R7 ;  /* 0x0000000c5a077224 */ /* 0x040fe200078e0207 */
[----:B------:R1:W-:Y:S01]  /*5730*/  STL [R1+0x6dc], R15 ;  /* 0x0006dc0f01007387 */ /* 0x0003e20000100800 */
[----:B------:R-:W-:Y:S02]  /*5740*/  @!P0 IMAD.MOV R5, RZ, RZ, -R5 ;  /* 0x000000ffff058224 */ /* 0x000fe400078e0a05 */
[C---:B------:R-:W-:Y:S01]  /*5750*/  IMAD R6, R90.reuse, R10, R6 ;  /* 0x0000000a5a067224 */ /* 0x040fe200078e0206 */
[----:B------:R-:W-:Y:S01]  /*5760*/  ISETP.GT.U32.AND P0, PT, R90, R7, PT ;  /* 0x000000075a00720c */ /* 0x000fe20003f04070 */
[----:B------:R-:W-:Y:S01]  /*5770*/  @!P1 IMAD.MOV R13, RZ, RZ, -R13 ;  /* 0x000000ffff0d9224 */ /* 0x000fe200078e0a0d */
[----:B0-----:R-:W-:Y:S01]  /*5780*/  IABS R4, R21 ;  /* 0x0000001500047213 */ /* 0x001fe20000000000 */
[----:B------:R-:W-:Y:S01]  /*5790*/  @!P3 IMAD.IADD R18, R18, 0x1, -R90 ;  /* 0x000000011212b824 */ /* 0x000fe200078e0a5a */
[----:B------:R-:W-:Y:S01]  /*57a0*/  ISETP.GT.U32.AND P1, PT, R90, R11, PT ;  /* 0x0000000b5a00720c */ /* 0x000fe20003f24070 */
[----:B------:R0:W-:Y:S01]  /*57b0*/  STL [R1+0x6d8], R6 ;  /* 0x0006d80601007387 */ /* 0x0001e20000100800 */
[----:B------:R-:W-:Y:S01]  /*57c0*/  ISETP.GE.AND P3, PT, R19, RZ, PT ;  /* 0x000000ff1300720c */ /* 0x000fe20003f66270 */
[----:B------:R-:W-:Y:S01]  /*57d0*/  IMAD.HI.U32 R10, R0, R4, RZ ;  /* 0x00000004000a7227 */ /* 0x000fe200078e00ff */
[----:B-1----:R-:W-:Y:S01]  /*57e0*/  IADD3 R15, PT, PT, R93, 0x2e, RZ ;  /* 0x0000002e5d0f7810 */ /* 0x002fe20007ffe0ff */
[----:B------:R1:W-:Y:S02]  /*57f0*/  STL [R1+0xa50], R13 ;  /* 0x000a500d01007387 */ /* 0x0003e40000100800 */
[----:B------:R-:W-:-:S02]  /*5800*/  IMAD.MOV R10, RZ, RZ, -R10 ;  /* 0x000000ffff0a7224 */ /* 0x000fc400078e0a0a */
[----:B------:R-:W-:Y:S02]  /*5810*/  @!P0 IMAD.IADD R7, R7, 0x1, -R90 ;  /* 0x0000000107078824 */ /* 0x000fe400078e0a5a */
[----:B------:R-:W-:Y:S02]  /*5820*/  IMAD R4, R90, R10, R4 ;  /* 0x0000000a5a047224 */ /* 0x000fe400078e0204 */
[----:B0-----:R-:W-:-:S03]  /*5830*/  IMAD.HI.U32 R6, R0, R14, RZ ;  /* 0x0000000e00067227 */ /* 0x001fc600078e00ff */
[----:B------:R-:W-:Y:S01]  /*5840*/  ISETP.GT.U32.AND P0, PT, R90, R4, PT ;  /* 0x000000045a00720c */ /* 0x000fe20003f04070 */
[----:B------:R-:W-:Y:S02]  /*5850*/  VIADD R16, R93, 0x2d ;  /* 0x0000002d5d107836 */ /* 0x000fe40000000000 */
[----:B------:R-:W-:Y:S02]  /*5860*/  IMAD.MOV.U32 R26, RZ, RZ, R18 ;  /* 0x000000ffff1a7224 */ /* 0x000fe400078e0012 */
[----:B------:R-:W-:Y:S01]  /*5870*/  @!P1 IMAD.IADD R11, R11, 0x1, -R90 ;  /* 0x000000010b0b9824 */ /* 0x000fe200078e0a5a */
[----:B------:R-:W-:Y:S01]  /*5880*/  ISETP.GE.AND P1, PT, R17, RZ, PT ;  /* 0x000000ff1100720c */ /* 0x000fe20003f26270 */
[----:B------:R-:W-:Y:S01]  /*5890*/  IMAD.MOV R6, RZ, RZ, -R6 ;  /* 0x000000ffff067224 */ /* 0x000fe200078e0a06 */
[----:B------:R-:W-:Y:S01]  /*58a0*/  IABS R17, R16 ;  /* 0x0000001000117213 */ /* 0x000fe20000000000 */
[C---:B-1----:R-:W-:Y:S01]  /*58b0*/  VIADD R13, R93.reuse, 0x2f ;  /* 0x0000002f5d0d7836 */ /* 0x042fe20000000000 */
[----:B------:R-:W-:Y:S01]  /*58c0*/  STL [R1+0x1630], R16 ;  /* 0x0016301001007387 */ /* 0x000fe20000100800 */
[----:B------:R-:W-:-:S02]  /*58d0*/  VIADD R23, R93, 0x88 ;  /* 0x000000885d177836 */ /* 0x000fc40000000000 */
[----:B------:R-:W-:Y:S01]  /*58e0*/  @!P3 IMAD.MOV R26, RZ, RZ, -R26 ;  /* 0x000000ffff1ab224 */ /* 0x000fe200078e0a1a */
[C---:B------:R-:W-:Y:S01]  /*58f0*/  ISETP.GT.U32.AND P3, PT, R90.reuse, R7, PT ;  /* 0x000000075a00720c */ /* 0x040fe20003f64070 */
[----:B------:R0:W-:Y:S01]  /*5900*/  STL [R1+0x1638], R15 ;  /* 0x0016380f01007387 */ /* 0x0001e20000100800 */
[----:B------:R-:W-:Y:S01]  /*5910*/  IMAD R14, R90, R6, R14 ;  /* 0x000000065a0e7224 */ /* 0x000fe200078e020e */
[----:B------:R-:W-:Y:S01]  /*5920*/  IABS R12, R13 ;  /* 0x0000000d000c7213 */ /* 0x000fe20000000000 */
[----:B------:R-:W-:Y:S01]  /*5930*/  IMAD.HI.U32 R20, R0, R17, RZ ;  /* 0x0000001100147227 */ /* 0x000fe200078e00ff */
[----:B------:R-:W-:Y:S01]  /*5940*/  IABS R6, R23 ;  /* 0x0000001700067213 */ /* 0x000fe20000000000 */
[----:B------:R1:W-:Y:S02]  /*5950*/  STL [R1+0xb00], R5 ;  /* 0x000b000501007387 */ /* 0x0003e40000100800 */
[----:B------:R-:W-:Y:S02]  /*5960*/  VIADD R24, R93, 0x83 ;  /* 0x000000835d187836 */ /* 0x000fe40000000000 */
[----:B------:R2:W-:Y:S01]  /*5970*/  STL [R1+0x1644], R13 ;  /* 0x0016440d01007387 */ /* 0x0005e20000100800 */
[----:B0-----:R-:W-:Y:S01]  /*5980*/  IABS R15, R15 ;  /* 0x0000000f000f7213 */ /* 0x001fe20000000000 */
[----:B------:R-:W-:-:S02]  /*5990*/  @!P0 IMAD.IADD R4, R4, 0x1, -R90 ;  /* 0x0000000104048824 */ /* 0x000fc400078e0a5a */
[C---:B------:R-:W-:Y:S01]  /*59a0*/  IMAD.HI.U32 R10, R0.reuse, R6, RZ ;  /* 0x00000006000a7227 */ /* 0x040fe200078e00ff */
[----:B------:R-:W-:Y:S01]  /*59b0*/  STL [R1+0x17fc], R24 ;  /* 0x0017fc1801007387 */ /* 0x000fe20000100800 */
[----:B-1----:R-:W-:Y:S02]  /*59c0*/  IABS R5, R24 ;  /* 0x0000001800057213 */ /* 0x002fe40000000000 */
[----:B------:R-:W-:Y:S01]  /*59d0*/  IMAD.HI.U32 R16, R0, R15, RZ ;  /* 0x0000000f00107227 */ /* 0x000fe200078e00ff */
[----:B------:R-:W-:Y:S01]  /*59e0*/  ISETP.GT.U32.AND P0, PT, R90, R4, PT ;  /* 0x000000045a00720c */ /* 0x000fe20003f04070 */
[----:B------:R-:W-:Y:S02]  /*59f0*/  STL [R1+0x1818], R23 ;  /* 0x0018181701007387 */ /* 0x000fe40000100800 */
[----:B--2---:R-:W-:Y:S02]  /*5a00*/  IMAD.HI.U32 R13, R0, R12, RZ ;  /* 0x0000000c000d7227 */ /* 0x004fe400078e00ff */
[----:B------:R-:W-:Y:S02]  /*5a10*/  STL [R1+0xbc0], R26 ;  /* 0x000bc01a01007387 */ /* 0x000fe40000100800 */
[----:B------:R-:W-:-:S02]  /*5a20*/  IMAD.MOV R18, RZ, RZ, -R20 ;  /* 0x000000ffff127224 */ /* 0x000fc400078e0a14 */
[----:B------:R-:W-:Y:S02]  /*5a30*/  IMAD.MOV.U32 R20, RZ, RZ, R11 ;  /* 0x000000ffff147224 */ /* 0x000fe400078e000b */
[----:B------:R-:W-:Y:S02]  /*5a40*/  IMAD.MOV R16, RZ, RZ, -R16 ;  /* 0x000000ffff107224 */ /* 0x000fe400078e0a10 */
[----:B------:R-:W-:Y:S02]  /*5a50*/  IMAD.MOV R13, RZ, RZ, -R13 ;  /* 0x000000ffff0d7224 */ /* 0x000fe400078e0a0d */
[----:B------:R-:W-:Y:S02]  /*5a60*/  IMAD.MOV R10, RZ, RZ, -R10 ;  /* 0x000000ffff0a7224 */ /* 0x000fe400078e0a0a */
[----:B------:R-:W-:Y:S01]  /*5a70*/  @!P1 IMAD.MOV R20, RZ, RZ, -R20 ;  /* 0x000000ffff149224 */ /* 0x000fe200078e0a14 */
[----:B------:R-:W-:Y:S01]  /*5a80*/  ISETP.GT.U32.AND P1, PT, R90, R14, PT ;  /* 0x0000000e5a00720c */ /* 0x000fe20003f24070 */
[----:B------:R-:W-:Y:S01]  /*5a90*/  @!P3 IMAD.IADD R7, R7, 0x1, -R90 ;  /* 0x000000010707b824 */ /* 0x000fe200078e0a5a */
[----:B------:R-:W-:Y:S01]  /*5aa0*/  ISETP.GE.AND P3, PT, R22, RZ, PT ;  /* 0x000000ff1600720c */ /* 0x000fe20003f66270 */
[----:B------:R-:W-:Y:S01]  /*5ab0*/  IMAD R17, R90, R18, R17 ;  /* 0x000000125a117224 */ /* 0x000fe200078e0211 */
[----:B------:R-:W-:Y:S01]  /*5ac0*/  STL [R1+0xbfc], R20 ;  /* 0x000bfc1401007387 */ /* 0x000fe20000100800 */
[----:B------:R-:W-:-:S03]  /*5ad0*/  IMAD.HI.U32 R19, R0, R5, RZ ;  /* 0x0000000500137227 */ /* 0x000fc600078e00ff */
[----:B------:R-:W-:Y:S01]  /*5ae0*/  STL [R1+0x6e0], R17 ;  /* 0x0006e01101007387 */ /* 0x000fe20000100800 */
[C---:B------:R-:W-:Y:S02]  /*5af0*/  IMAD R15, R90.reuse, R16, R15 ;  /* 0x000000105a0f7224 */ /* 0x040fe400078e020f */
[C---:B------:R-:W-:Y:S02]  /*5b00*/  IMAD R12, R90.reuse, R13, R12 ;  /* 0x0000000d5a0c7224 */ /* 0x040fe400078e020c */
[----:B------:R-:W-:Y:S01]  /*5b10*/  IMAD R6, R90, R10, R6 ;  /* 0x0000000a5a067224 */ /* 0x000fe200078e0206 */
[----:B------:R0:W-:Y:S01]  /*5b20*/  STL [R1+0x6e4], R15 ;  /* 0x0006e40f01007387 */ /* 0x0001e20000100800 */
[----:B------:R-:W-:Y:S02]  /*5b30*/  VIADD R10, R93, 0x35 ;  /* 0x000000355d0a7836 */ /* 0x000fe40000000000 */
[----:B------:R-:W-:Y:S01]  /*5b40*/  IMAD.MOV R11, RZ, RZ, -R19 ;  /* 0x000000ffff0b7224 */ /* 0x000fe200078e0a13 */
[----:B------:R1:W-:Y:S01]  /*5b50*/  STL [R1+0x6e8], R12 ;  /* 0x0006e80c01007387 */ /* 0x0003e20000100800 */
[--C-:B------:R-:W-:Y:S01]  /*5b60*/  @!P0 IMAD.IADD R4, R4, 0x1, -R90.reuse ;  /* 0x0000000104048824 */ /* 0x100fe200078e0a5a */
[----:B------:R-:W-:Y:S01]  /*5b70*/  ISETP.GE.AND P0, PT, R21, RZ, PT ;  /* 0x000000ff1500720c */ /* 0x000fe20003f06270 */
[----:B------:R-:W-:Y:S01]  /*5b80*/  IMAD R5, R90, R11, R5 ;  /* 0x0000000b5a057224 */ /* 0x000fe200078e0205 */
[----:B------:R2:W-:Y:S01]  /*5b90*/  STL [R1+0x1654], R10 ;  /* 0x0016540a01007387 */ /* 0x0005e20000100800 */
[----:B------:R-:W-:Y:S01]  /*5ba0*/  @!P1 IMAD.IADD R14, R14, 0x1, -R90 ;  /* 0x000000010e0e9824 */ /* 0x000fe200078e0a5a */
[----:B0-----:R-:W-:Y:S01]  /*5bb0*/  IABS R15, R10 ;  /* 0x0000000a000f7213 */ /* 0x001fe20000000000 */
[----:B------:R-:W-:-:S02]  /*5bc0*/  VIADD R22, R93, 0x8a ;  /* 0x0000008a5d167836 */ /* 0x000fc40000000000 */
[C---:B------:R-:W-:Y:S01]  /*5bd0*/  VIADD R21, R93.reuse, 0x89 ;  /* 0x000000895d157836 */ /* 0x040fe20000000000 */
[----:B------:R-:W-:Y:S01]  /*5be0*/  ISETP.GT.U32.AND P1, PT, R90, R14, PT ;  /* 0x0000000e5a00720c */ /* 0x000fe20003f24070 */
[----:B------:R-:W-:Y:S01]  /*5bf0*/  VIADD R17, R93, 0x8b ;  /* 0x0000008b5d117836 */ /* 0x000fe20000000000 */
[----:B------:R-:W-:Y:S01]  /*5c00*/  IABS R11, R22 ;  /* 0x00000016000b7213 */ /* 0x000fe20000000000 */
[----:B------:R-:W-:Y:S01]  /*5c10*/  IMAD.HI.U32 R16, R0, R15, RZ ;  /* 0x0000000f00107227 */ /* 0x000fe200078e00ff */
[----:B------:R-:W-:Y:S02]  /*5c20*/  STL [R1+0x180c], R21 ;  /* 0x00180c1501007387 */ /* 0x000fe40000100800 */
[----:B-1----:R-:W-:Y:S01]  /*5c30*/  IABS R12, R17 ;  /* 0x00000011000c7213 */ /* 0x002fe20000000000 */
[----:B--2---:R-:W-:Y:S01]  /*5c40*/  IMAD.MOV.U32 R10, RZ, RZ, R7 ;  /* 0x000000ffff0a7224 */ /* 0x004fe200078e0007 */
[----:B------:R-:W-:Y:S01]  /*5c50*/  STL [R1+0x1810], R22 ;  /* 0x0018101601007387 */ /* 0x000fe20000100800 */
[----:B------:R-:W-:Y:S01]  /*5c60*/  @!P0 IMAD.MOV R4, RZ, RZ, -R4 ;  /* 0x000000ffff048224 */ /* 0x000fe200078e0a04 */
[----:B------:R-:W-:Y:S01]  /*5c70*/  ISETP.GE.AND P0, PT, R25, RZ, PT ;  /* 0x000000ff1900720c */ /* 0x000fe20003f06270 */
[----:B------:R-:W-:Y:S01]  /*5c80*/  @!P3 IMAD.MOV R10, RZ, RZ, -R10 ;  /* 0x000000ffff0ab224 */ /* 0x000fe200078e0a0a */
[----:B------:R-:W-:Y:S01]  /*5c90*/  ISETP.GT.U32.AND P3, PT, R90, R5, PT ;  /* 0x000000055a00720c */ /* 0x000fe20003f64070 */
[----:B------:R-:W-:Y:S01]  /*5ca0*/  @!P1 IMAD.IADD R14, R14, 0x1, -R90 ;  /* 0x000000010e0e9824 */ /* 0x000fe200078e0a5a */
[----:B------:R-:W-:Y:S01]  /*5cb0*/  STL [R1+0x1814], R17 ;  /* 0x0018141101007387 */ /* 0x000fe20000100800 */
[----:B------:R-:W-:Y:S01]  /*5cc0*/  IMAD.MOV R16, RZ, RZ, -R16 ;  /* 0x000000ffff107224 */ /* 0x000fe200078e0a10 */
[----:B------:R-:W-:Y:S01]  /*5cd0*/  IABS R7, R21 ;  /* 0x0000001500077213 */ /* 0x000fe20000000000 */
[C---:B------:R-:W-:Y:S01]  /*5ce0*/  VIADD R19, R93.reuse, 0x91 ;  /* 0x000000915d137836 */ /* 0x040fe20000000000 */
[----:B------:R0:W-:Y:S01]  /*5cf0*/  STL [R1+0x7f8], R10 ;  /* 0x0007f80a01007387 */ /* 0x0001e20000100800 */
[C---:B------:R-:W-:Y:S01]  /*5d00*/  IMAD R15, R90.reuse, R16, R15 ;  /* 0x000000105a0f7224 */ /* 0x040fe200078e020f */
[----:B------:R-:W-:Y:S01]  /*5d10*/  ISETP.GT.U32.AND P1, PT, R90, R6, PT ;  /* 0x000000065a00720c */ /* 0x000fe20003f24070 */
[----:B------:R-:W-:Y:S01]  /*5d20*/  VIADD R16, R93, 0x90 ;  /* 0x000000905d107836 */ /* 0x000fe20000000000 */
[----:B------:R1:W-:Y:S01]  /*5d30*/  STL [R1+0xa5c], R4 ;  /* 0x000a5c0401007387 */ /* 0x0003e20000100800 */
[----:B------:R-:W-:Y:S01]  /*5d40*/  @!P0 IMAD.MOV R14, RZ, RZ, -R14 ;  /* 0x000000ffff0e8224 */ /* 0x000fe200078e0a0e */
[----:B------:R-:W-:Y:S01]  /*5d50*/  ISETP.GE.AND P0, PT, R24, RZ, PT ;  /* 0x000000ff1800720c */ /* 0x000fe20003f06270 */
[----:B------:R-:W-:Y:S01]  /*5d60*/  @!P3 IMAD.IADD R5, R5, 0x1, -R90 ;  /* 0x000000010505b824 */ /* 0x000fe200078e0a5a */
[----:B------:R2:W-:Y:S01]  /*5d70*/  STL [R1+0x6ec], R15 ;  /* 0x0006ec0f01007387 */ /* 0x0005e20000100800 */
[----:B------:R-:W-:Y:S01]  /*5d80*/  VIADD R18, R93, 0x92 ;  /* 0x000000925d127836 */ /* 0x000fe20000000000 */
[----:B------:R-:W-:Y:S01]  /*5d90*/  IABS R20, R19 ;  /* 0x0000001300147213 */ /* 0x000fe20000000000 */
[----:B0-----:R-:W-:Y:S01]  /*5da0*/  IMAD.HI.U32 R10, R0, R11, RZ ;  /* 0x0000000b000a7227 */ /* 0x001fe200078e00ff */
[----:B------:R-:W-:Y:S01]  /*5db0*/  ISETP.GT.U32.AND P3, PT, R90, R5, PT ;  /* 0x000000055a00720c */ /* 0x000fe20003f64070 */
[----:B------:R0:W-:Y:S02]  /*5dc0*/  STL [R1+0xb04], R14 ;  /* 0x000b040e01007387 */ /* 0x0001e40000100800 */
[----:B------:R-:W-:-:S02]  /*5dd0*/  IMAD.MOV R10, RZ, RZ, -R10 ;  /* 0x000000ffff0a7224 */ /* 0x000fc400078e0a0a */
[----:B-1----:R-:W-:Y:S02]  /*5de0*/  IMAD.MOV.U32 R4, RZ, RZ, R7 ;  /* 0x000000ffff047224 */ /* 0x002fe400078e0007 */
[----:B------:R-:W-:Y:S02]  /*5df0*/  IMAD R11, R90, R10, R11 ;  /* 0x0000000a5a0b7224 */ /* 0x000fe400078e020b */
[----:B------:R-:W-:-:S04]  /*5e00*/  IMAD.HI.U32 R13, R0, R4, RZ ;  /* 0x00000004000d7227 */ /* 0x000fc800078e00ff */
[--C-:B------:R-:W-:Y:S02]  /*5e10*/  @!P3 IMAD.IADD R5, R5, 0x1, -R90.reuse ;  /* 0x000000010505b824 */ /* 0x100fe400078e0a5a */
[----:B------:R-:W-:Y:S02]  /*5e20*/  IMAD.MOV R13, RZ, RZ, -R13 ;  /* 0x000000ffff0d7224 */ /* 0x000fe400078e0a0d */
[----:B--2---:R-:W-:Y:S01]  /*5e30*/  IMAD.MOV.U32 R15, RZ, RZ, R5 ;  /* 0x000000ffff0f7224 */ /* 0x004fe200078e0005 */
[----:B------:R-:W-:Y:S01]  /*5e40*/  IABS R5, R16 ;  /* 0x0000001000057213 */ /* 0x000fe20000000000 */
[----:B------:R-:W-:Y:S02]  /*5e50*/  @!P1 IMAD.IADD R6, R6, 0x1, -R90 ;  /* 0x0000000106069824 */ /* 0x000fe400078e0a5a */
[----:B------:R-:W-:Y:S01]  /*5e60*/  @!P0 IMAD.MOV R15, RZ, RZ, -R15 ;  /* 0x000000ffff0f8224 */ /* 0x000fe200078e0a0f */
[C---:B------:R-:W-:Y:S01]  /*5e70*/  ISETP.GT.U32.AND P0, PT, R90.reuse, R11, PT ;  /* 0x0000000b5a00720c */ /* 0x040fe20003f04070 */
[C---:B------:R-:W-:Y:S01]  /*5e80*/  IMAD R4, R90.reuse, R13, R4 ;  /* 0x0000000d5a047224 */ /* 0x040fe200078e0204 */
[----:B------:R-:W-:Y:S01]  /*5e90*/  ISETP.GT.U32.AND P1, PT, R90, R6, PT ;  /* 0x000000065a00720c */ /* 0x000fe20003f24070 */
[----:B0-----:R-:W-:-:S02]  /*5ea0*/  VIADD R14, R93, 0x36 ;  /* 0x000000365d0e7836 */ /* 0x001fc40000000000 */
[----:B------:R-:W-:Y:S01]  /*5eb0*/  IMAD.HI.U32 R7, R0, R12, RZ ;  /* 0x0000000c00077227 */ /* 0x000fe200078e00ff */
[C---:B------:R-:W-:Y:S02]  /*5ec0*/  ISETP.GT.U32.AND P3, PT, R90.reuse, R4, PT ;  /* 0x000000045a00720c */ /* 0x040fe40003f64070 */
[----:B------:R0:W-:Y:S01]  /*5ed0*/  STL [R1+0x1648], R14 ;  /* 0x0016480e01007387 */ /* 0x0001e20000100800 */
[----:B------:R-:W-:Y:S01]  /*5ee0*/  IMAD.MOV R7, RZ, RZ, -R7 ;  /* 0x000000ffff077224 */ /* 0x000fe200078e0a07 */
[----:B------:R-:W-:Y:S01]  /*5ef0*/  IABS R10, R14 ;  /* 0x0000000e000a7213 */ /* 0x000fe20000000000 */
[----:B------:R-:W-:Y:S01]  /*5f00*/  VIADD R24, R93, 0x98 ;  /* 0x000000985d187836 */ /* 0x000fe20000000000 */
[----:B------:R-:W-:Y:S01]  /*5f10*/  STL [R1+0x181c], R16 ;  /* 0x00181c1001007387 */ /* 0x000fe20000100800 */
[----:B------:R-:W-:Y:S01]  /*5f20*/  @!P0 IADD3 R11, PT, PT, R11, -R90, RZ ;  /* 0x8000005a0b0b8210 */ /* 0x000fe20007ffe0ff */
[C---:B------:R-:W-:Y:S02]  /*5f30*/  IMAD R12, R90.reuse, R7, R12 ;  /* 0x000000075a0c7224 */ /* 0x040fe400078e020c */
[----:B------:R-:W-:Y:S01]  /*5f40*/  STL [R1+0x1824], R19 ;  /* 0x0018241301007387 */ /* 0x000fe20000100800 */
[----:B------:R-:W-:Y:S01]  /*5f50*/  ISETP.GT.U32.AND P0, PT, R90, R11, PT ;  /* 0x0000000b5a00720c */ /* 0x000fe20003f04070 */
[--C-:B------:R-:W-:Y:S01]  /*5f60*/  @!P1 IMAD.IADD R6, R6, 0x1, -R90.reuse ;  /* 0x0000000106069824 */ /* 0x100fe200078e0a5a */
[----:B------:R-:W-:Y:S01]  /*5f70*/  ISETP.GE.AND P1, PT, R23, RZ, PT ;  /* 0x000000ff1700720c */ /* 0x000fe20003f26270 */
[----:B------:R1:W-:Y:S01]  /*5f80*/  STL [R1+0xb88], R15 ;  /* 0x000b880f01007387 */ /* 0x0003e20000100800 */
[----:B------:R-:W-:Y:S01]  /*5f90*/  @!P3 IMAD.IADD R4, R4, 0x1, -R90 ;  /* 0x000000010404b824 */ /* 0x000fe200078e0a5a */
[----:B0-----:R-:W-:Y:S01]  /*5fa0*/  IABS R14, R18 ;  /* 0x00000012000e7213 */ /* 0x001fe20000000000 */
[----:B------:R-:W-:Y:S01]  /*5fb0*/  IMAD.MOV.U32 R23, RZ, RZ, R6 ;  /* 0x000000ffff177224 */ /* 0x000fe200078e0006 */
[----:B------:R-:W-:Y:S01]  /*5fc0*/  STL [R1+0x1828], R18 ;  /* 0x0018281201007387 */ /* 0x000fe20000100800 */
[----:B------:R-:W-:Y:S01]  /*5fd0*/  IMAD.HI.U32 R13, R0, R10, RZ ;  /* 0x0000000a000d7227 */ /* 0x000fe200078e00ff */
[----:B------:R-:W-:-:S03]  /*5fe0*/  ISETP.GT.U32.AND P3, PT, R90, R4, PT ;  /* 0x000000045a00720c */ /* 0x000fc60003f64070 */
[----:B------:R-:W-:-:S04]  /*5ff0*/  IMAD.HI.U32 R6, R0, R14, RZ ;  /* 0x0000000e00067227 */ /* 0x000fc800078e00ff */
[----:B-1----:R-:W-:-:S04]  /*6000*/  IMAD.HI.U32 R15, R0, R5, RZ ;  /* 0x00000005000f7227 */ /* 0x002fc800078e00ff */
[----:B------:R-:W-:Y:S02]  /*6010*/  IMAD.MOV R15, RZ, RZ, -R15 ;  /* 0x000000ffff0f7224 */ /* 0x000fe400078e0a0f */
[--C-:B------:R-:W-:Y:S02]  /*6020*/  @!P0 IMAD.IADD R11, R11, 0x1, -R90.reuse ;  /* 0x000000010b0b8824 */ /* 0x100fe400078e0a5a */
[C---:B------:R-:W-:Y:S02]  /*6030*/  IMAD R5, R90.reuse, R15, R5 ;  /* 0x0000000f5a057224 */ /* 0x040fe400078e0205 */
[----:B------:R-:W-:Y:S01]  /*6040*/  @!P1 IMAD.MOV R23, RZ, RZ, -R23 ;  /* 0x000000ffff179224 */ /* 0x000fe200078e0a17 */
[----:B------:R-:W-:Y:S01]  /*6050*/  ISETP.GT.U32.AND P1, PT, R90, R12, PT ;  /* 0x0000000c5a00720c */ /* 0x000fe20003f24070 */
[----:B------:R-:W-:Y:S01]  /*6060*/  @!P3 IMAD.IADD R4, R4, 0x1, -R90 ;  /* 0x000000010404b824 */ /* 0x000fe200078e0a5a */
[C---:B------:R-:W-:Y:S01]  /*6070*/  ISETP.GT.U32.AND P0, PT, R90.reuse, R5, PT ;  /* 0x000000055a00720c */ /* 0x040fe20003f04070 */
[----:B------:R-:W-:Y:S01]  /*6080*/  IMAD.MOV R6, RZ, RZ, -R6 ;  /* 0x000000ffff067224 */ /* 0x000fe200078e0a06 */
[----:B------:R-:W-:Y:S01]  /*6090*/  ISETP.GE.AND P3, PT, R21, RZ, PT ;  /* 0x000000ff1500720c */ /* 0x000fe20003f66270 */
[----:B------:R-:W-:Y:S01]  /*60a0*/  IMAD.MOV R13, RZ, RZ, -R13 ;  /* 0x000000ffff0d7224 */ /* 0x000fe200078e0a0d */
[----:B------:R0:W-:Y:S01]  /*60b0*/  STL [R1+0x7fc], R23 ;  /* 0x0007fc1701007387 */ /* 0x0001e20000100800 */
[----:B------:R-:W-:-:S02]  /*60c0*/  IMAD R14, R90, R6, R14 ;  /* 0x000000065a0e7224 */ /* 0x000fc400078e020e */
[----:B------:R-:W-:-:S04]  /*60d0*/  IMAD.HI.U32 R7, R0, R20, RZ ;  /* 0x0000001400077227 */ /* 0x000fc800078e00ff */
[--C-:B------:R-:W-:Y:S01]  /*60e0*/  @!P1 IMAD.IADD R12, R12, 0x1, -R90.reuse ;  /* 0x000000010c0c9824 */ /* 0x100fe200078e0a5a */
[----:B------:R-:W-:Y:S01]  /*60f0*/  ISETP.GE.AND P1, PT, R22, RZ, PT ;  /* 0x000000ff1600720c */ /* 0x000fe20003f26270 */
[----:B------:R-:W-:Y:S02]  /*6100*/  @!P0 IMAD.IADD R5, R5, 0x1, -R90 ;  /* 0x0000000105058824 */ /* 0x000fe400078e0a5a */
[----:B------:R-:W-:Y:S01]  /*6110*/  @!P3 IMAD.MOV R4, RZ, RZ, -R4 ;  /* 0x000000ffff04b224 */ /* 0x000fe200078e0a04 */
[C---:B------:R-:W-:Y:S01]  /*6120*/  ISETP.GT.U32.AND P3, PT, R90.reuse, R12, PT ;  /* 0x0000000c5a00720c */ /* 0x040fe20003f64070 */
[C---:B------:R-:W-:Y:S01]  /*6130*/  IMAD R10, R90.reuse, R13, R10 ;  /* 0x0000000d5a0a7224 */ /* 0x040fe200078e020a */
[----:B------:R-:W-:Y:S01]  /*6140*/  ISETP.GT.U32.AND P0, PT, R90, R5, PT ;  /* 0x000000055a00720c */ /* 0x000fe20003f04070 */
[C---:B------:R-:W-:Y:S02]  /*6150*/  VIADD R15, R93.reuse, 0x37 ;  /* 0x000000375d0f7836 */ /* 0x040fe40000000000 */
[----:B------:R-:W-:Y:S01]  /*6160*/  IMAD.MOV R7, RZ, RZ, -R7 ;  /* 0x000000ffff077224 */ /* 0x000fe200078e0a07 */
[----:B------:R1:W-:Y:S01]  /*6170*/  STL [R1+0x6f0], R10 ;  /* 0x0006f00a01007387 */ /* 0x0003e20000100800 */
[----:B------:R-:W-:-:S02]  /*6180*/  VIADD R21, R93, 0x93 ;  /* 0x000000935d157836 */ /* 0x000fc40000000000 */
[----:B0-----:R-:W-:Y:S01]  /*6190*/  VIADD R23, R93, 0x99 ;  /* 0x000000995d177836 */ /* 0x001fe20000000000 */
[----:B------:R0:W-:Y:S01]  /*61a0*/  STL [R1+0x1640], R15 ;  /* 0x0016400f01007387 */ /* 0x0001e20000100800 */
[----:B------:R-:W-:Y:S01]  /*61b0*/  IMAD R20, R90, R7, R20 ;  /* 0x000000075a147224 */ /* 0x000fe200078e0214 */
[----:B------:R-:W-:Y:S01]  /*61c0*/  IABS R7, R24 ;  /* 0x0000001800077213 */ /* 0x000fe20000000000 */
[--C-:B------:R-:W-:Y:S01]  /*61d0*/  @!P3 IMAD.IADD R12, R12, 0x1, -R90.reuse ;  /* 0x000000010c0cb824 */ /* 0x100fe200078e0a5a */
[----:B------:R-:W-:Y:S01]  /*61e0*/  ISETP.GE.AND P3, PT, R17, RZ, PT ;  /* 0x000000ff1100720c */ /* 0x000fe20003f66270 */
[----:B------:R-:W-:Y:S01]  /*61f0*/  @!P0 IMAD.IADD R5, R5, 0x1, -R90 ;  /* 0x0000000105058824 */ /* 0x000fe200078e0a5a */
[C---:B------:R-:W-:Y:S01]  /*6200*/  ISETP.GT.U32.AND P0, PT, R90.reuse, R14, PT ;  /* 0x0000000e5a00720c */ /* 0x040fe20003f04070 */
[----:B------:R-:W-:Y:S01]  /*6210*/  STL [R1+0x1820], R21 ;  /* 0x0018201501007387 */ /* 0x000fe20000100800 */
[----:B------:R-:W-:Y:S01]  /*6220*/  @!P1 IMAD.MOV R11, RZ, RZ, -R11 ;  /* 0x000000ffff0b9224 */ /* 0x000fe200078e0a0b */
[----:B------:R-:W-:Y:S01]  /*6230*/  ISETP.GT.U32.AND P1, PT, R90, R20, PT ;  /* 0x000000145a00720c */ /* 0x000fe20003f24070 */
[----:B------:R-:W-:Y:S01]  /*6240*/  IMAD.MOV.U32 R17, RZ, RZ, R12 ;  /* 0x000000ffff117224 */ /* 0x000fe200078e000c */
[----:B------:R-:W-:Y:S01]  /*6250*/  STL [R1+0x1834], R24 ;  /* 0x0018341801007387 */ /* 0x000fe20000100800 */
[----:B-1----:R-:W-:Y:S01]  /*6260*/  IABS R10, R15 ;  /* 0x0000000f000a7213 */ /* 0x002fe20000000000 */
[C---:B------:R-:W-:Y:S01]  /*6270*/  VIADD R22, R93.reuse, 0x9a ;  /* 0x0000009a5d167836 */ /* 0x040fe20000000000 */
[----:B------:R-:W-:Y:S01]  /*6280*/  IABS R6, R23 ;  /* 0x0000001700067213 */ /* 0x000fe20000000000 */
[----:B------:R-:W-:Y:S01]  /*6290*/  STL [R1+0x1838], R23 ;  /* 0x0018381701007387 */ /* 0x000fe20000100800 */
[----:B------:R-:W-:-:S02]  /*62a0*/  VIADD R25, R93, 0xab ;  /* 0x000000ab5d197836 */ /* 0x000fc40000000000 */
[----:B------:R-:W-:Y:S01]  /*62b0*/  @!P3 IMAD.MOV R17, RZ, RZ, -R17 ;  /* 0x000000ffff11b224 */ /* 0x000fe200078e0a11 */
[----:B------:R1:W-:Y:S01]  /*62c0*/  STL [R1+0xa60], R4 ;  /* 0x000a600401007387 */ /* 0x0003e20000100800 */
[--C-:B------:R-:W-:Y:S01]  /*62d0*/  @!P0 IMAD.IADD R14, R14, 0x1, -R90.reuse ;  /* 0x000000010e0e8824 */ /* 0x100fe200078e0a5a */
[----:B------:R-:W-:Y:S01]  /*62e0*/  ISETP.GE.AND P3, PT, R16, RZ, PT ;  /* 0x000000ff1000720c */ /* 0x000fe20003f66270 */
[----:B------:R-:W-:Y:S01]  /*62f0*/  @!P1 IMAD.IADD R20, R20, 0x1, -R90 ;  /* 0x0000000114149824 */ /* 0x000fe200078e0a5a */
[----:B------:R2:W-:Y:S01]  /*6300*/  STL [R1+0xb0c], R11 ;  /* 0x000b0c0b01007387 */ /* 0x0005e20000100800 */
[----:B0-----:R-:W-:Y:S01]  /*6310*/  IMAD.HI.U32 R15, R0, R10, RZ ;  /* 0x0000000a000f7227 */ /* 0x001fe200078e00ff */
[C---:B------:R-:W-:Y:S02]  /*6320*/  ISETP.GT.U32.AND P0, PT, R90.reuse, R14, PT ;  /* 0x0000000e5a00720c */ /* 0x040fe40003f04070 */
[----:B------:R-:W-:Y:S01]  /*6330*/  ISETP.GT.U32.AND P1, PT, R90, R20, PT ;  /* 0x000000145a00720c */ /* 0x000fe20003f24070 */
[----:B------:R-:W-:Y:S01]  /*6340*/  IMAD.MOV R15, RZ, RZ, -R15 ;  /* 0x000000ffff0f7224 */ /* 0x000fe200078e0a0f */
[----:B-1----:R-:W-:Y:S01]  /*6350*/  IABS R4, R21 ;  /* 0x0000001500047213 */ /* 0x002fe20000000000 */
[----:B------:R-:W-:-:S02]  /*6360*/  VIADD R16, R93, 0x45 ;  /* 0x000000455d107836 */ /* 0x000fc40000000000 */
[----:B------:R-:W-:Y:S02]  /*6370*/  IMAD R15, R90, R15, R10 ;  /* 0x0000000f5a0f7224 */ /* 0x000fe400078e020a */
[----:B------:R-:W-:-:S03]  /*6380*/  IMAD.HI.U32 R13, R0, R4, RZ ;  /* 0x00000004000d7227 */ /* 0x000fc600078e00ff */
[----:B------:R-:W-:Y:S01]  /*6390*/  STL [R1+0x6f4], R15 ;  /* 0x0006f40f01007387 */ /* 0x000fe20000100800 */
[----:B------:R-:W-:Y:S02]  /*63a0*/  IMAD.MOV R12, RZ, RZ, -R13 ;  /* 0x000000ffff0c7224 */ /* 0x000fe400078e0a0d */
[----:B------:R-:W-:Y:S01]  /*63b0*/  @!P0 IMAD.IADD R14, R14, 0x1, -R90 ;  /* 0x000000010e0e8824 */ /* 0x000fe200078e0a5a */
[----:B------:R0:W-:Y:S01]  /*63c0*/  STL [R1+0xb80], R17 ;  /* 0x000b801101007387 */ /* 0x0001e20000100800 */
[----:B------:R-:W-:Y:S02]  /*63d0*/  IMAD R4, R90, R12, R4 ;  /* 0x0000000c5a047224 */ /* 0x000fe400078e0204 */
[----:B------:R-:W-:Y:S01]  /*63e0*/  @!P3 IMAD.MOV R5, RZ, RZ, -R5 ;  /* 0x000000ffff05b224 */ /* 0x000fe200078e0a05 */
[----:B------:R-:W-:Y:S01]  /*63f0*/  ISETP.GE.AND P3, PT, R19, RZ, PT ;  /* 0x000000ff1300720c */ /* 0x000fe20003f66270 */
[----:B--2---:R-:W-:Y:S01]  /*6400*/  IMAD.HI.U32 R11, R0, R7, RZ ;  /* 0x00000007000b7227 */ /* 0x004fe200078e00ff */
[----:B------:R-:W-:-:S03]  /*6410*/  ISETP.GT.U32.AND P0, PT, R90, R4, PT ;  /* 0x000000045a00720c */ /* 0x000fc60003f04070 */
[----:B------:R-:W-:Y:S02]  /*6420*/  IMAD.MOV R11, RZ, RZ, -R11 ;  /* 0x000000ffff0b7224 */ /* 0x000fe400078e0a0b */
[--C-:B------:R-:W-:Y:S01]  /*6430*/  @!P1 IMAD.IADD R20, R20, 0x1, -R90.reuse ;  /* 0x0000000114149824 */ /* 0x100fe200078e0a5a */
[----:B------:R-:W-:Y:S01]  /*6440*/  ISETP.GE.AND P1, PT, R18, RZ, PT ;  /* 0x000000ff1200720c */ /* 0x000fe20003f26270 */
[----:B------:R-:W-:Y:S01]  /*6450*/  IMAD R7, R90, R11, R7 ;  /* 0x0000000b5a077224 */ /* 0x000fe200078e0207 */
[----:B------:R-:W-:Y:S01]  /*6460*/  IABS R11, R16 ;  /* 0x00000010000b7213 */ /* 0x000fe20000000000 */
[C---:B0-----:R-:W-:Y:S02]  /*6470*/  VIADD R17, R93.reuse, 0x3d ;  /* 0x0000003d5d117836 */ /* 0x041fe40000000000 */
[C---:B------:R-:W-:Y:S02]  /*6480*/  VIADD R15, R93.reuse, 0x3e ;  /* 0x0000003e5d0f7836 */ /* 0x040fe40000000000 */
[----:B------:R-:W-:Y:S01]  /*6490*/  @!P0 IMAD.IADD R4, R4, 0x1, -R90 ;  /* 0x0000000104048824 */ /* 0x000fe200078e0a5a */
[----:B------:R0:W-:Y:S01]  /*64a0*/  STL [R1+0x1650], R17 ;  /* 0x0016501101007387 */ /* 0x0001e20000100800 */
[----:B------:R-:W-:Y:S01]  /*64b0*/  VIADD R13, R93, 0x3f ;  /* 0x0000003f5d0d7836 */ /* 0x000fe20000000000 */
[C---:B------:R-:W-:Y:S01]  /*64c0*/  ISETP.GT.U32.AND P0, PT, R90.reuse, R7, PT ;  /* 0x000000075a00720c */ /* 0x040fe20003f04070 */
[----:B------:R-:W-:Y:S01]  /*64d0*/  @!P3 IMAD.MOV R20, RZ, RZ, -R20 ;  /* 0x000000ffff14b224 */ /* 0x000fe200078e0a14 */
[----:B------:R-:W-:Y:S01]  /*64e0*/  ISETP.GT.U32.AND P3, PT, R90, R4, PT ;  /* 0x000000045a00720c */ /* 0x000fe20003f64070 */
[C---:B------:R-:W-:Y:S01]  /*64f0*/  IMAD.HI.U32 R10, R0.reuse, R6, RZ ;  /* 0x00000006000a7227 */ /* 0x040fe200078e00ff */
[----:B------:R1:W-:Y:S03]  /*6500*/  STL [R1+0x1658], R15 ;  /* 0x0016580f01007387 */ /* 0x0003e60000100800 */
[----:B------:R-:W-:Y:S01]  /*6510*/  IMAD.MOV R10, RZ, RZ, -R10 ;  /* 0x000000ffff0a7224 */ /* 0x000fe200078e0a0a */
[----:B------:R2:W-:Y:S01]  /*6520*/  STL [R1+0x1660], R13 ;  /* 0x0016600d01007387 */ /* 0x0005e20000100800 */
[----:B------:R-:W-:Y:S01]  /*6530*/  IMAD.HI.U32 R12, R0, R11, RZ ;  /* 0x0000000b000c7227 */ /* 0x000fe200078e00ff */
[----:B0-----:R-:W-:-:S02]  /*6540*/  IABS R17, R17 ;  /* 0x0000001100117213 */ /* 0x001fc40000000000 */
[----:B------:R-:W-:Y:S01]  /*6550*/  STL [R1+0x1680], R16 ;  /* 0x0016801001007387 */ /* 0x000fe20000100800 */
[----:B------:R-:W-:Y:S01]  /*6560*/  IMAD R6, R90, R10, R6 ;  /* 0x0000000a5a067224 */ /* 0x000fe200078e0206 */
[----:B-1----:R-:W-:Y:S01]  /*6570*/  IABS R15, R15 ;  /* 0x0000000f000f7213 */ /* 0x002fe20000000000 */
[--C-:B------:R-:W-:Y:S01]  /*6580*/  @!P3 IMAD.IADD R4, R4, 0x1, -R90.reuse ;  /* 0x000000010404b824 */ /* 0x100fe200078e0a5a */
[----:B------:R0:W-:Y:S01]  /*6590*/  STL [R1+0x800], R5 ;  /* 0x0008000501007387 */ /* 0x0001e20000100800 */
[----:B------:R-:W-:Y:S01]  /*65a0*/  ISETP.GE.AND P3, PT, R21, RZ, PT ;  /* 0x000000ff1500720c */ /* 0x000fe20003f66270 */
[----:B------:R-:W-:Y:S01]  /*65b0*/  @!P0 IMAD.IADD R7, R7, 0x1, -R90 ;  /* 0x0000000107078824 */ /* 0x000fe200078e0a5a */
[----:B--2---:R-:W-:Y:S01]  /*65c0*/  IABS R13, R13 ;  /* 0x0000000d000d7213 */ /* 0x004fe20000000000 */
[----:B------:R-:W-:Y:S01]  /*65d0*/  STL [R1+0x1830], R22 ;  /* 0x0018301601007387 */ /* 0x000fe20000100800 */
[----:B------:R-:W-:Y:S02]  /*65e0*/  IMAD.MOV R12, RZ, RZ, -R12 ;  /* 0x000000ffff0c7224 */ /* 0x000fe400078e0a0c */
[----:B------:R-:W-:Y:S01]  /*65f0*/  ISETP.GT.U32.AND P0, PT, R90, R7, PT ;  /* 0x000000075a00720c */ /* 0x000fe20003f04070 */
[----:B------:R1:W-:Y:S01]  /*6600*/  STL [R1+0xa64], R20 ;  /* 0x000a641401007387 */ /* 0x0003e20000100800 */
[----:B------:R-:W-:Y:S01]  /*6610*/  IMAD.HI.U32 R19, R0, R13, RZ ;  /* 0x0000000d00137227 */ /* 0x000fe200078e00ff */
[----:B0-----:R-:W-:-:S03]  /*6620*/  IABS R5, R22 ;  /* 0x0000001600057213 */ /* 0x001fc60000000000 */
[----:B------:R-:W-:-:S04]  /*6630*/  IMAD.HI.U32 R18, R0, R17, RZ ;  /* 0x0000001100127227 */ /* 0x000fc800078e00ff */
[----:B------:R-:W-:-:S04]  /*6640*/  IMAD.HI.U32 R10, R0, R5, RZ ;  /* 0x00000005000a7227 */ /* 0x000fc800078e00ff */
[----:B-1----:R-:W-:Y:S02]  /*6650*/  IMAD.MOV.U32 R20, RZ, RZ, R14 ;  /* 0x000000ffff147224 */ /* 0x002fe400078e000e */
[----:B------:R-:W-:Y:S02]  /*6660*/  IMAD.MOV R10, RZ, RZ, -R10 ;  /* 0x000000ffff0a7224 */ /* 0x000fe400078e0a0a */
[----:B------:R-:W-:Y:S01]  /*6670*/  @!P1 IMAD.MOV R20, RZ, RZ, -R20 ;  /* 0x000000ffff149224 */ /* 0x000fe200078e0a14 */
[----:B------:R-:W-:Y:S01]  /*6680*/  ISETP.GT.U32.AND P1, PT, R90, R6, PT ;  /* 0x000000065a00720c */ /* 0x000fe20003f24070 */
[----:B------:R-:W-:-:S03]  /*6690*/  IMAD.HI.U32 R16, R0, R15, RZ ;  /* 0x0000000f00107227 */ /* 0x000fc600078e00ff */
[----:B------:R0:W-:Y:S01]  /*66a0*/  STL [R1+0xb08], R20 ;  /* 0x000b081401007387 */ /* 0x0001e20000100800 */
[C---:B------:R-:W-:Y:S02]  /*66b0*/  IMAD R11, R90.reuse, R12, R11 ;  /* 0x0000000c5a0b7224 */ /* 0x040fe400078e020b */
[----:B------:R-:W-:Y:S02]  /*66c0*/  IMAD R5, R90, R10, R5 ;  /* 0x0000000a5a057224 */ /* 0x000fe400078e0205 */
[----:B------:R-:W-:Y:S02]  /*66d0*/  IMAD.MOV.U32 R12, RZ, RZ, R4 ;  /* 0x000000ffff0c7224 */ /* 0x000fe400078e0004 */
[----:B------:R-:W-:Y:S02]  /*66e0*/  IMAD.MOV R14, RZ, RZ, -R19 ;  /* 0x000000ffff0e7224 */ /* 0x000fe400078e0a13 */
[----:B------:R-:W-:Y:S01]  /*66f0*/  IMAD.MOV R18, RZ, RZ, -R18 ;  /* 0x000000ffff127224 */ /* 0x000fe200078e0a12 */
[C---:B0-----:R-:W-:Y:S01]  /*6700*/  IADD3 R20, PT, PT, R93.reuse, 0xa1, RZ ;  /* 0x000000a15d147810 */ /* 0x041fe20007ffe0ff */
[----:B------:R-:W-:-:S02]  /*6710*/  VIADD R19, R93, 0x9b ;  /* 0x0000009b5d137836 */ /* 0x000fc40000000000 */
[----:B------:R-:W-:Y:S02]  /*6720*/  IMAD.MOV R16, RZ, RZ, -R16 ;  /* 0x000000ffff107224 */ /* 0x000fe400078e0a10 */
[----:B------:R-:W-:Y:S01]  /*6730*/  @!P1 IMAD.IADD R6, R6, 0x1, -R90 ;  /* 0x0000000106069824 */ /* 0x000fe200078e0a5a */
[----:B------:R-:W-:Y:S01]  /*6740*/  IABS R10, R19 ;  /* 0x00000013000a7213 */ /* 0x000fe20000000000 */
[----:B------:R-:W-:Y:S01]  /*6750*/  @!P3 IMAD.MOV R12, RZ, RZ, -R12 ;  /* 0x000000ffff0cb224 */ /* 0x000fe200078e0a0c */
[C---:B------:R-:W-:Y:S01]  /*6760*/  ISETP.GT.U32.AND P3, PT, R90.reuse, R5, PT ;  /* 0x000000055a00720c */ /* 0x040fe20003f64070 */
[C---:B------:R-:W-:Y:S01]  /*6770*/  IMAD R17, R90.reuse, R18, R17 ;  /* 0x000000125a117224 */ /* 0x040fe200078e0211 */
[C---:B------:R-:W-:Y:S01]  /*6780*/  ISETP.GT.U32.AND P1, PT, R90.reuse, R6, PT ;  /* 0x000000065a00720c */ /* 0x040fe20003f24070 */
[C---:B------:R-:W-:Y:S02]  /*6790*/  IMAD R15, R90.reuse, R16, R15 ;  /* 0x000000105a0f7224 */ /* 0x040fe400078e020f */
[----:B------:R-:W-:Y:S01]  /*67a0*/  IMAD R13, R90, R14, R13 ;  /* 0x0000000e5a0d7224 */ /* 0x000fe200078e020d */
[----:B------:R-:W-:Y:S01]  /*67b0*/  STL [R1+0x6fc], R17 ;  /* 0x0006fc1101007387 */ /* 0x000fe20000100800 */
[----:B------:R-:W-:-:S02]  /*67c0*/  VIADD R21, R93, 0xa0 ;  /* 0x000000a05d157836 */ /* 0x000fc40000000000 */
        /* <DEDUP_REMOVED lines=8> */
[----:B------:R-:W-:Y:S02]  /*6850*/  IMAD R10, R90, R14, R10 ;  /* 0x0000000e5a0a7224 */ /* 0x000fe400078e020a */
[----:B------:R-:W-:Y:S01]  /*6860*/  @!P1 IMAD.IADD R6, R6, 0x1, -R90 ;  /* 0x0000000106069824 */ /* 0x000fe200078e0a5a */
[----:B------:R-:W-:Y:S01]  /*6870*/  STL [R1+0x182c], R19 ;  /* 0x00182c1301007387 */ /* 0x000fe20000100800 */
[----:B------:R-:W-:Y:S01]  /*6880*/  ISETP.GE.AND P1, PT, R23, RZ, PT ;  /* 0x000000ff1700720c */ /* 0x000fe20003f26270 */
[----:B------:R-:W-:Y:S01]  /*6890*/  @!P0 IMAD.MOV R7, RZ, RZ, -R7 ;  /* 0x000000ffff078224 */ /* 0x000fe200078e0a07 */
[C---:B------:R-:W-:Y:S01]  /*68a0*/  ISETP.GT.U32.AND P3, PT, R90.reuse, R5, PT ;  /* 0x000000055a00720c */ /* 0x040fe20003f64070 */
[----:B------:R-:W-:Y:S01]  /*68b0*/  STL [R1+0x1844], R21 ;  /* 0x0018441501007387 */ /* 0x000fe20000100800 */
[----:B------:R-:W-:Y:S01]  /*68c0*/  ISETP.GT.U32.AND P0, PT, R90, R10, PT ;  /* 0x0000000a5a00720c */ /* 0x000fe20003f04070 */
[C---:B0-----:R-:W-:Y:S01]  /*68d0*/  VIADD R15, R93.reuse, 0xa2 ;  /* 0x000000a25d0f7836 */ /* 0x041fe20000000000 */
[----:B-1----:R-:W-:Y:S01]  /*68e0*/  IABS R11, R21 ;  /* 0x00000015000b7213 */ /* 0x002fe20000000000 */
[----:B------:R-:W-:Y:S01]  /*68f0*/  STL [R1+0x1848], R20 ;  /* 0x0018481401007387 */ /* 0x000fe20000100800 */
[----:B------:R-:W-:Y:S01]  /*6900*/  IABS R13, R20 ;  /* 0x00000014000d7213 */ /* 0x000fe20000000000 */
[----:B------:R-:W-:-:S02]  /*6910*/  VIADD R17, R93, 0xa3 ;  /* 0x000000a35d117836 */ /* 0x000fc40000000000 */
[----:B------:R-:W-:Y:S01]  /*6920*/  IMAD.MOV.U32 R4, RZ, RZ, R11 ;  /* 0x000000ffff047224 */ /* 0x000fe200078e000b */
[----:B------:R0:W-:Y:S01]  /*6930*/  STL [R1+0xb74], R12 ;  /* 0x000b740c01007387 */ /* 0x0001e20000100800 */
[----:B------:R-:W-:Y:S01]  /*6940*/  IMAD.HI.U32 R11, R0, R13, RZ ;  /* 0x0000000d000b7227 */ /* 0x000fe200078e00ff */
[----:B------:R-:W-:Y:S02]  /*6950*/  IABS R18, R17 ;  /* 0x0000001100127213 */ /* 0x000fe40000000000 */
[----:B------:R1:W-:Y:S01]  /*6960*/  STL [R1+0x804], R7 ;  /* 0x0008040701007387 */ /* 0x0003e20000100800 */
[----:B------:R-:W-:Y:S01]  /*6970*/  @!P1 IMAD.MOV R6, RZ, RZ, -R6 ;  /* 0x000000ffff069224 */ /* 0x000fe200078e0a06 */
[----:B------:R-:W-:Y:S01]  /*6980*/  ISETP.GE.AND P1, PT, R22, RZ, PT ;  /* 0x000000ff1600720c */ /* 0x000fe20003f26270 */
[--C-:B------:R-:W-:Y:S01]  /*6990*/  @!P3 IMAD.IADD R5, R5, 0x1, -R90.reuse ;  /* 0x000000010505b824 */ /* 0x100fe200078e0a5a */
[----:B------:R-:W-:Y:S01]  /*69a0*/  STL [R1+0x183c], R15 ;  /* 0x00183c0f01007387 */ /* 0x000fe20000100800 */
[----:B------:R-:W-:-:S02]  /*69b0*/  @!P0 IMAD.IADD R10, R10, 0x1, -R90 ;  /* 0x000000010a0a8824 */ /* 0x000fc400078e0a5a */
[----:B0-----:R-:W-:Y:S01]  /*69c0*/  IMAD.HI.U32 R12, R0, R4, RZ ;  /* 0x00000004000c7227 */ /* 0x001fe200078e00ff */
[----:B------:R0:W-:Y:S02]  /*69d0*/  STL [R1+0xa68], R6 ;  /* 0x000a680601007387 */ /* 0x0001e40000100800 */
[C---:B------:R-:W-:Y:S01]  /*69e0*/  ISETP.GT.U32.AND P0, PT, R90.reuse, R10, PT ;  /* 0x0000000a5a00720c */ /* 0x040fe20003f04070 */
[----:B------:R-:W-:Y:S02]  /*69f0*/  IMAD.MOV R12, RZ, RZ, -R12 ;  /* 0x000000ffff0c7224 */ /* 0x000fe400078e0a0c */
[----:B------:R-:W-:Y:S02]  /*6a00*/  IMAD.MOV R11, RZ, RZ, -R11 ;  /* 0x000000ffff0b7224 */ /* 0x000fe400078e0a0b */
[C---:B------:R-:W-:Y:S02]  /*6a10*/  IMAD R4, R90.reuse, R12, R4 ;  /* 0x0000000c5a047224 */ /* 0x040fe400078e0204 */
[C---:B-1----:R-:W-:Y:S01]  /*6a20*/  VIADD R7, R93.reuse, 0x46 ;  /* 0x000000465d077836 */ /* 0x042fe20000000000 */
[----:B0-----:R-:W-:Y:S01]  /*6a30*/  IABS R6, R15 ;  /* 0x0000000f00067213 */ /* 0x001fe20000000000 */
[C---:B------:R-:W-:Y:S01]  /*6a40*/  IMAD R13, R90.reuse, R11, R13 ;  /* 0x0000000b5a0d7224 */ /* 0x040fe200078e020d */
[----:B------:R-:W-:Y:S01]  /*6a50*/  ISETP.GT.U32.AND P3, PT, R90, R4, PT ;  /* 0x000000045a00720c */ /* 0x000fe20003f64070 */
[C---:B------:R-:W-:Y:S01]  /*6a60*/  VIADD R16, R93.reuse, 0xa8 ;  /* 0x000000a85d107836 */ /* 0x040fe20000000000 */
[----:B------:R0:W-:Y:S01]  /*6a70*/  STL [R1+0x166c], R7 ;  /* 0x00166c0701007387 */ /* 0x0001e20000100800 */
[----:B------:R-:W-:Y:S01]  /*6a80*/  IABS R11, R7 ;  /* 0x00000007000b7213 */ /* 0x000fe20000000000 */
[----:B------:R-:W-:Y:S01]  /*6a90*/  @!P0 IMAD.IADD R10, R10, 0x1, -R90 ;  /* 0x000000010a0a8824 */ /* 0x000fe200078e0a5a */
[----:B------:R-:W-:Y:S01]  /*6aa0*/  ISETP.GT.U32.AND P0, PT, R90, R13, PT ;  /* 0x0000000d5a00720c */ /* 0x000fe20003f04070 */
[----:B------:R-:W-:Y:S01]  /*6ab0*/  STL [R1+0x1840], R17 ;  /* 0x0018401101007387 */ /* 0x000fe20000100800 */
[----:B------:R-:W-:-:S02]  /*6ac0*/  VIADD R22, R93, 0xa9 ;  /* 0x000000a95d167836 */ /* 0x000fc40000000000 */
[----:B------:R-:W-:Y:S01]  /*6ad0*/  IMAD.MOV.U32 R14, RZ, RZ, R10 ;  /* 0x000000ffff0e7224 */ /* 0x000fe200078e000a */
[----:B------:R-:W-:Y:S01]  /*6ae0*/  STL [R1+0x1858], R16 ;  /* 0x0018581001007387 */ /* 0x000fe20000100800 */
[----:B------:R-:W-:-:S04]  /*6af0*/  IMAD.HI.U32 R12, R0, R11, RZ ;  /* 0x0000000b000c7227 */ /* 0x000fc800078e00ff */
[----:B0-----:R-:W-:Y:S02]  /*6b00*/  IMAD.MOV.U32 R7, RZ, RZ, R5 ;  /* 0x000000ffff077224 */ /* 0x001fe400078e0005 */
[--C-:B------:R-:W-:Y:S02]  /*6b10*/  @!P3 IMAD.IADD R4, R4, 0x1, -R90.reuse ;  /* 0x000000010404b824 */ /* 0x100fe400078e0a5a */
[----:B------:R-:W-:Y:S01]  /*6b20*/  @!P1 IMAD.MOV R7, RZ, RZ, -R7 ;  /* 0x000000ffff079224 */ /* 0x000fe200078e0a07 */
[----:B------:R-:W-:Y:S01]  /*6b30*/  ISETP.GE.AND P1, PT, R19, RZ, PT ;  /* 0x000000ff1300720c */ /* 0x000fe20003f26270 */
[----:B------:R-:W-:Y:S01]  /*6b40*/  IMAD.HI.U32 R5, R0, R6, RZ ;  /* 0x0000000600057227 */ /* 0x000fe200078e00ff */
[----:B------:R-:W-:Y:S02]  /*6b50*/  ISETP.GT.U32.AND P3, PT, R90, R4, PT ;  /* 0x000000045a00720c */ /* 0x000fe40003f64070 */
[----:B------:R-:W-:Y:S01]  /*6b60*/  IABS R19, R16 ;  /* 0x0000001000137213 */ /* 0x000fe20000000000 */
[----:B------:R-:W-:Y:S01]  /*6b70*/  IMAD.MOV R5, RZ, RZ, -R5 ;  /* 0x000000ffff057224 */ /* 0x000fe200078e0a05 */
[----:B------:R0:W-:Y:S01]  /*6b80*/  STL [R1+0xaf8], R7 ;  /* 0x000af80701007387 */ /* 0x0001e20000100800 */
[----:B------:R-:W-:-:S02]  /*6b90*/  @!P0 IMAD.IADD R13, R13, 0x1, -R90 ;  /* 0x000000010d0d8824 */ /* 0x000fc400078e0a5a */
[C---:B------:R-:W-:Y:S02]  /*6ba0*/  IMAD R6, R90.reuse, R5, R6 ;  /* 0x000000055a067224 */ /* 0x040fe400078e0206 */
[----:B------:R-:W-:Y:S01]  /*6bb0*/  IMAD.MOV R12, RZ, RZ, -R12 ;  /* 0x000000ffff0c7224 */ /* 0x000fe200078e0a0c */
[C---:B------:R-:W-:Y:S01]  /*6bc0*/  ISETP.GT.U32.AND P0, PT, R90.reuse, R13, PT ;  /* 0x0000000d5a00720c */ /* 0x040fe20003f04070 */
[----:B------:R-:W-:Y:S01]  /*6bd0*/  @!P1 IMAD.MOV R14, RZ, RZ, -R14 ;  /* 0x000000ffff0e9224 */ /* 0x000fe200078e0a0e */
[----:B------:R-:W-:Y:S01]  /*6be0*/  ISETP.GT.U32.AND P1, PT, R90, R6, PT ;  /* 0x000000065a00720c */ /* 0x000fe20003f24070 */
[----:B------:R-:W-:Y:S01]  /*6bf0*/  @!P3 IMAD.IADD R4, R4, 0x1, -R90 ;  /* 0x000000010404b824 */ /* 0x000fe200078e0a5a */
[----:B------:R-:W-:Y:S01]  /*6c00*/  ISETP.GE.AND P3, PT, R21, RZ, PT ;  /* 0x000000ff1500720c */ /* 0x000fe20003f66270 */
[----:B0-----:R-:W-:-:S04]  /*6c10*/  IMAD.HI.U32 R7, R0, R18, RZ ;  /* 0x0000001200077227 */ /* 0x001fc800078e00ff */
[----:B------:R-:W-:Y:S02]  /*6c20*/  IMAD R10, R90, R12, R11 ;  /* 0x0000000c5a0a7224 */ /* 0x000fe400078e020b */
[----:B------:R-:W-:Y:S02]  /*6c30*/  IMAD.MOV R7, RZ, RZ, -R7 ;  /* 0x000000ffff077224 */ /* 0x000fe400078e0a07 */
[----:B------:R-:W-:Y:S01]  /*6c40*/  IMAD.HI.U32 R5, R0, R19, RZ ;  /* 0x0000001300057227 */ /* 0x000fe200078e00ff */
[----:B------:R0:W-:Y:S03]  /*6c50*/  STL [R1+0x70c], R10 ;  /* 0x00070c0a01007387 */ /* 0x0001e60000100800 */
[----:B------:R-:W-:Y:S01]  /*6c60*/  @!P1 IMAD.IADD R6, R6, 0x1, -R90 ;  /* 0x0000000106069824 */ /* 0x000fe200078e0a5a */
[----:B------:R1:W-:Y:S01]  /*6c70*/  STL [R1+0xb44], R14 ;  /* 0x000b440e01007387 */ /* 0x0003e20000100800 */
[----:B------:R-:W-:Y:S01]  /*6c80*/  @!P3 IMAD.MOV R4, RZ, RZ, -R4 ;  /* 0x000000ffff04b224 */ /* 0x000fe200078e0a04 */
[----:B------:R-:W-:Y:S01]  /*6c90*/  ISETP.GE.AND P1, PT, R20, RZ, PT ;  /* 0x000000ff1400720c */ /* 0x000fe20003f26270 */
[C---:B------:R-:W-:Y:S01]  /*6ca0*/  IMAD R18, R90.reuse, R7, R18 ;  /* 0x000000075a127224 */ /* 0x040fe200078e0212 */
[----:B------:R-:W-:Y:S01]  /*6cb0*/  ISETP.GT.U32.AND P3, PT, R90, R6, PT ;  /* 0x000000065a00720c */ /* 0x000fe20003f64070 */
[----:B------:R-:W-:-:S02]  /*6cc0*/  IMAD.MOV R5, RZ, RZ, -R5 ;  /* 0x000000ffff057224 */ /* 0x000fc400078e0a05 */
[----:B0-----:R-:W-:Y:S02]  /*6cd0*/  VIADD R10, R93, 0x47 ;  /* 0x000000475d0a7836 */ /* 0x001fe40000000000 */
[C---:B------:R-:W-:Y:S02]  /*6ce0*/  IMAD R19, R90.reuse, R5, R19 ;  /* 0x000000055a137224 */ /* 0x040fe400078e0213 */
[--C-:B------:R-:W-:Y:S01]  /*6cf0*/  @!P0 IMAD.IADD R13, R13, 0x1, -R90.reuse ;  /* 0x000000010d0d8824 */ /* 0x100fe200078e0a5a */
[----:B------:R-:W-:Y:S01]  /*6d00*/  ISETP.GT.U32.AND P0, PT, R90, R18, PT ;  /* 0x000000125a00720c */ /* 0x000fe20003f04070 */
[----:B------:R0:W-:Y:S01]  /*6d10*/  STL [R1+0x1664], R10 ;  /* 0x0016640a01007387 */ /* 0x0001e20000100800 */
[----:B------:R-:W-:Y:S01]  /*6d20*/  IABS R12, R10 ;  /* 0x0000000a000c7213 */ /* 0x000fe20000000000 */
[----:B------:R-:W-:Y:S01]  /*6d30*/  VIADD R7, R93, 0x4d ;  /* 0x0000004d5d077836 */ /* 0x000fe20000000000 */
[----:B------:R-:W-:Y:S01]  /*6d40*/  @!P1 IADD3 R13, PT, PT, -R13, RZ, RZ ;  /* 0x000000ff0d0d9210 */ /* 0x000fe20007ffe1ff */
[----:B------:R-:W-:Y:S01]  /*6d50*/  @!P3 IMAD.IADD R6, R6, 0x1, -R90 ;  /* 0x000000010606b824 */ /* 0x000fe200078e0a5a */
[----:B------:R-:W-:Y:S01]  /*6d60*/  ISETP.GT.U32.AND P3, PT, R90, R19, PT ;  /* 0x000000135a00720c */ /* 0x000fe20003f64070 */
[----:B-1----:R-:W-:Y:S01]  /*6d70*/  IMAD.HI.U32 R14, R0, R12, RZ ;  /* 0x0000000c000e7227 */ /* 0x002fe200078e00ff */
[----:B------:R1:W-:Y:S01]  /*6d80*/  STL [R1+0x1684], R7 ;  /* 0x0016840701007387 */ /* 0x0003e20000100800 */
[----:B0-----:R-:W-:-:S02]  /*6d90*/  IABS R10, R22 ;  /* 0x00000016000a7213 */ /* 0x001fc40000000000 */
[----:B------:R-:W-:Y:S01]  /*6da0*/  IMAD.MOV R14, RZ, RZ, -R14 ;  /* 0x000000ffff0e7224 */ /* 0x000fe200078e0a0e */
[----:B------:R-:W-:Y:S01]  /*6db0*/  STL [R1+0x184c], R22 ;  /* 0x00184c1601007387 */ /* 0x000fe20000100800 */
[----:B------:R-:W-:Y:S01]  /*6dc0*/  @!P0 IMAD.IADD R18, R18, 0x1, -R90 ;  /* 0x0000000112128824 */ /* 0x000fe200078e0a5a */
[----:B------:R-:W-:Y:S01]  /*6dd0*/  ISETP.GE.AND P0, PT, R15, RZ, PT ;  /* 0x000000ff0f00720c */ /* 0x000fe20003f06270 */
[----:B------:R-:W-:Y:S02]  /*6de0*/  IMAD R14, R90, R14, R12 ;  /* 0x0000000e5a0e7224 */ /* 0x000fe400078e020c */
[----:B------:R-:W-:Y:S01]  /*6df0*/  IMAD.HI.U32 R12, R0, R10, RZ ;  /* 0x0000000a000c7227 */ /* 0x000fe200078e00ff */
[----:B-1----:R-:W-:-:S03]  /*6e00*/  IABS R7, R7 ;  /* 0x0000000700077213 */ /* 0x002fc60000000000 */
[----:B------:R-:W-:Y:S01]  /*6e10*/  @!P3 IMAD.IADD R19, R19, 0x1, -R90 ;  /* 0x000000011313b824 */ /* 0x000fe200078e0a5a */
[C---:B------:R-:W-:Y:S01]  /*6e20*/  ISETP.GT.U32.AND P3, PT, R90.reuse, R18, PT ;  /* 0x000000125a00720c */ /* 0x040fe20003f64070 */
[----:B------:R-:W-:Y:S02]  /*6e30*/  IMAD.MOV R12, RZ, RZ, -R12 ;  /* 0x000000ffff0c7224 */ /* 0x000fe400078e0a0c */
[----:B------:R-:W-:Y:S01]  /*6e40*/  VIADD R21, R93, 0xaa ;  /* 0x000000aa5d157836 */ /* 0x000fe20000000000 */
[----:B------:R-:W-:Y:S01]  /*6e50*/  ISETP.GT.U32.AND P1, PT, R90, R19, PT ;  /* 0x000000135a00720c */ /* 0x000fe20003f24070 */
[----:B------:R-:W-:-:S03]  /*6e60*/  IMAD.HI.U32 R11, R0, R7, RZ ;  /* 0x00000007000b7227 */ /* 0x000fc600078e00ff */
[----:B------:R-:W-:Y:S01]  /*6e70*/  IABS R5, R21 ;  /* 0x0000001500057213 */ /* 0x000fe20000000000 */
[C---:B------:R-:W-:Y:S01]  /*6e80*/  IMAD R10, R90.reuse, R12, R10 ;  /* 0x0000000c5a0a7224 */ /* 0x040fe200078e020a */
[----:B------:R-:W-:Y:S01]  /*6e90*/  STL [R1+0x1850], R21 ;  /* 0x0018501501007387 */ /* 0x000fe20000100800 */
[----:B------:R-:W-:Y:S02]  /*6ea0*/  IMAD.MOV R11, RZ, RZ, -R11 ;  /* 0x000000ffff0b7224 */ /* 0x000fe400078e0a0b */
[----:B------:R-:W-:Y:S01]  /*6eb0*/  @!P0 IMAD.MOV R6, RZ, RZ, -R6 ;  /* 0x000000ffff068224 */ /* 0x000fe200078e0a06 */
[C---:B------:R-:W-:Y:S01]  /*6ec0*/  ISETP.GT.U32.AND P0, PT, R90.reuse, R10, PT ;  /* 0x0000000a5a00720c */ /* 0x040fe20003f04070 */
[----:B------:R-:W-:Y:S01]  /*6ed0*/  IMAD R7, R90, R11, R7 ;  /* 0x0000000b5a077224 */ /* 0x000fe200078e0207 */
[----:B------:R-:W-:Y:S01]  /*6ee0*/  STL [R1+0x1854], R25 ;  /* 0x0018541901007387 */ /* 0x000fe20000100800 */
[--C-:B------:R-:W-:Y:S01]  /*6ef0*/  @!P3 IMAD.IADD R18, R18, 0x1, -R90.reuse ;  /* 0x000000011212b824 */ /* 0x100fe200078e0a5a */
[----:B------:R-:W-:Y:S01]  /*6f00*/  ISETP.GE.AND P3, PT, R17, RZ, PT ;  /* 0x000000ff1100720c */ /* 0x000fe20003f66270 */
[----:B------:R-:W-:Y:S01]  /*6f10*/  IMAD.HI.U32 R11, R0, R5, RZ ;  /* 0x00000005000b7227 */ /* 0x000fe200078e00ff */
[----:B------:R0:W-:Y:S03]  /*6f20*/  STL [R1+0x808], R4 ;  /* 0x0008080401007387 */ /* 0x0001e60000100800 */
[----:B------:R-:W-:Y:S01]  /*6f30*/  IMAD.MOV R11, RZ, RZ, -R11 ;  /* 0x000000ffff0b7224 */ /* 0x000fe200078e0a0b */
[----:B------:R1:W-:Y:S01]  /*6f40*/  STL [R1+0x710], R14 ;  /* 0x0007100e01007387 */ /* 0x0003e20000100800 */
[--C-:B------:R-:W-:Y:S01]  /*6f50*/  @!P1 IMAD.IADD R19, R19, 0x1, -R90.reuse ;  /* 0x0000000113139824 */ /* 0x100fe200078e0a5a */
[----:B------:R-:W-:Y:S01]  /*6f60*/  ISETP.GE.AND P1, PT, R16, RZ, PT ;  /* 0x000000ff1000720c */ /* 0x000fe20003f26270 */
[----:B------:R-:W-:Y:S01]  /*6f70*/  IMAD R5, R90, R11, R5 ;  /* 0x0000000b5a057224 */ /* 0x000fe200078e0205 */
[----:B------:R2:W-:Y:S01]  /*6f80*/  STL [R1+0x714], R7 ;  /* 0x0007140701007387 */ /* 0x0005e20000100800 */
[C---:B------:R-:W-:Y:S01]  /*6f90*/  VIADD R15, R93.reuse, 0x4e ;  /* 0x0000004e5d0f7836 */ /* 0x040fe20000000000 */
[----:B0-----:R-:W-:Y:S01]  /*6fa0*/  IABS R4, R25 ;  /* 0x0000001900047213 */ /* 0x001fe20000000000 */
[----:B------:R-:W-:Y:S01]  /*6fb0*/  @!P0 IMAD.IADD R10, R10, 0x1, -R90 ;  /* 0x000000010a0a8824 */ /* 0x000fe200078e0a5a */
[----:B------:R0:W-:Y:S01]  /*6fc0*/  STL [R1+0xa6c], R13 ;  /* 0x000a6c0d01007387 */ /* 0x0001e20000100800 */
[----:B------:R-:W-:Y:S01]  /*6fd0*/  IMAD.MOV.U32 R26, RZ, RZ, R18 ;  /* 0x000000ffff1a7224 */ /* 0x000fe200078e0012 */
[----:B------:R-:W-:Y:S01]  /*6fe0*/  ISETP.GT.U32.AND P0, PT, R90, R5, PT ;  /* 0x000000055a00720c */ /* 0x000fe20003f04070 */
[C---:B-1----:R-:W-:Y:S01]  /*6ff0*/  VIADD R14, R93.reuse, 0x4f ;  /* 0x0000004f5d0e7836 */ /* 0x042fe20000000000 */
[----:B------:R1:W-:Y:S01]  /*7000*/  STL [R1+0x1670], R15 ;  /* 0x0016700f01007387 */ /* 0x0003e20000100800 */
[C---:B------:R-:W-:Y:S01]  /*7010*/  VIADD R23, R93.reuse, 0xb1 ;  /* 0x000000b15d177836 */ /* 0x040fe20000000000 */
[----:B------:R-:W-:Y:S01]  /*7020*/  IABS R17, R15 ;  /* 0x0000000f00117213 */ /* 0x000fe20000000000 */
[----:B--2---:R-:W-:Y:S01]  /*7030*/  IMAD.HI.U32 R7, R0, R4, RZ ;  /* 0x0000000400077227 */ /* 0x004fe200078e00ff */
[----:B------:R-:W-:Y:S03]  /*7040*/  STL [R1+0x1678], R14 ;  /* 0x0016780e01007387 */ /* 0x000fe60000100800 */
[----:B0-----:R-:W-:Y:S01]  /*7050*/  VIADD R13, R93, 0x55 ;  /* 0x000000555d0d7836 */ /* 0x001fe20000000000 */
[----:B------:R0:W-:Y:S01]  /*7060*/  STL [R1+0xaec], R6 ;  /* 0x000aec0601007387 */ /* 0x0001e20000100800 */
[----:B------:R-:W-:Y:S01]  /*7070*/  IMAD.MOV R7, RZ, RZ, -R7 ;  /* 0x000000ffff077224 */ /* 0x000fe200078e0a07 */
[----:B-1----:R-:W-:Y:S01]  /*7080*/  IABS R15, R14 ;  /* 0x0000000e000f7213 */ /* 0x002fe20000000000 */
[----:B------:R-:W-:Y:S01]  /*7090*/  @!P3 IMAD.MOV R26, RZ, RZ, -R26 ;  /* 0x000000ffff1ab224 */ /* 0x000fe200078e0a1a */
[C---:B------:R-:W-:Y:S01]  /*70a0*/  ISETP.GT.U32.AND P3, PT, R90.reuse, R10, PT ;  /* 0x0000000a5a00720c */ /* 0x040fe20003f64070 */
[----:B------:R1:W-:Y:S01]  /*70b0*/  STL [R1+0x16a4], R13 ;  /* 0x0016a40d01007387 */ /* 0x0003e20000100800 */
[----:B------:R-:W-:-:S02]  /*70c0*/  IMAD R4, R90, R7, R4 ;  /* 0x000000075a047224 */ /* 0x000fc400078e0204 */
[----:B------:R-:W-:Y:S01]  /*70d0*/  VIADD R24, R93, 0xb0 ;  /* 0x000000b05d187836 */ /* 0x000fe20000000000 */
[----:B0-----:R-:W-:Y:S01]  /*70e0*/  IABS R6, R23 ;  /* 0x0000001700067213 */ /* 0x001fe20000000000 */
[----:B------:R-:W-:-:S03]  /*70f0*/  IMAD.HI.U32 R20, R0, R17, RZ ;  /* 0x0000001100147227 */ /* 0x000fc600078e00ff */
[----:B------:R-:W-:Y:S01]  /*7100*/  IABS R7, R24 ;  /* 0x0000001800077213 */ /* 0x000fe20000000000 */
[----:B------:R-:W-:Y:S01]  /*7110*/  STL [R1+0x1860], R24 ;  /* 0x0018601801007387 */ /* 0x000fe20000100800 */
[----:B-1----:R-:W-:Y:S01]  /*7120*/  IABS R13, R13 ;  /* 0x0000000d000d7213 */ /* 0x002fe20000000000 */
[----:B------:R-:W-:Y:S02]  /*7130*/  IMAD.HI.U32 R16, R0, R15, RZ ;  /* 0x0000000f00107227 */ /* 0x000fe400078e00ff */
[----:B------:R-:W-:Y:S02]  /*7140*/  STL [R1+0x1868], R23 ;  /* 0x0018681701007387 */ /* 0x000fe40000100800 */
[----:B------:R-:W-:Y:S01]  /*7150*/  @!P1 IMAD.MOV R19, RZ, RZ, -R19 ;  /* 0x000000ffff139224 */ /* 0x000fe200078e0a13 */
[----:B------:R-:W-:Y:S01]  /*7160*/  ISETP.GT.U32.AND P1, PT, R90, R4, PT ;  /* 0x000000045a00720c */ /* 0x000fe20003f24070 */
[C---:B------:R-:W-:Y:S01]  /*7170*/  IMAD.HI.U32 R14, R0.reuse, R13, RZ ;  /* 0x0000000d000e7227 */ /* 0x040fe200078e00ff */
[----:B------:R-:W-:Y:S03]  /*7180*/  STL [R1+0xb38], R26 ;  /* 0x000b381a01007387 */ /* 0x000fe60000100800 */
[----:B------:R-:W-:Y:S01]  /*7190*/  IMAD.HI.U32 R11, R0, R6, RZ ;  /* 0x00000006000b7227 */ /* 0x000fe200078e00ff */
[----:B------:R-:W-:Y:S03]  /*71a0*/  STL [R1+0x80c], R19 ;  /* 0x00080c1301007387 */ /* 0x000fe60000100800 */
[----:B------:R-:W-:-:S02]  /*71b0*/  IMAD.MOV R18, RZ, RZ, -R20 ;  /* 0x000000ffff127224 */ /* 0x000fc400078e0a14 */
[----:B------:R-:W-:Y:S02]  /*71c0*/  IMAD.MOV R16, RZ, RZ, -R16 ;  /* 0x000000ffff107224 */ /* 0x000fe400078e0a10 */
[----:B------:R-:W-:Y:S02]  /*71d0*/  @!P0 IMAD.IADD R5, R5, 0x1, -R90 ;  /* 0x0000000105058824 */ /* 0x000fe400078e0a5a */
[----:B------:R-:W-:Y:S02]  /*71e0*/  IMAD.MOV R14, RZ, RZ, -R14 ;  /* 0x000000ffff0e7224 */ /* 0x000fe400078e0a0e */
[----:B------:R-:W-:Y:S01]  /*71f0*/  IMAD.MOV R11, RZ, RZ, -R11 ;  /* 0x000000ffff0b7224 */ /* 0x000fe200078e0a0b */
[----:B------:R-:W-:Y:S01]  /*7200*/  ISETP.GT.U32.AND P0, PT, R90, R5, PT ;  /* 0x000000055a00720c */ /* 0x000fe20003f04070 */
[----:B------:R-:W-:Y:S01]  /*7210*/  @!P3 IMAD.IADD R10, R10, 0x1, -R90 ;  /* 0x000000010a0ab824 */ /* 0x000fe200078e0a5a */
[----:B------:R-:W-:Y:S01]  /*7220*/  ISETP.GE.AND P3, PT, R22, RZ, PT ;  /* 0x000000ff1600720c */ /* 0x000fe20003f66270 */
[----:B------:R-:W-:-:S02]  /*7230*/  IMAD R17, R90, R18, R17 ;  /* 0x000000125a117224 */ /* 0x000fc400078e0211 */
        /* <DEDUP_REMOVED lines=9> */
[----:B------:R-:W-:-:S02]  /*72d0*/  @!P1 IMAD.IADD R4, R4, 0x1, -R90 ;  /* 0x0000000104049824 */ /* 0x000fc400078e0a5a */
[C---:B------:R-:W-:Y:S01]  /*72e0*/  IMAD R7, R90.reuse, R12, R7 ;  /* 0x0000000c5a077224 */ /* 0x040fe200078e0207 */
[----:B------:R2:W-:Y:S01]  /*72f0*/  STL [R1+0x1690], R11 ;  /* 0x0016900b01007387 */ /* 0x0005e20000100800 */
[----:B------:R-:W-:Y:S01]  /*7300*/  @!P0 IMAD.IADD R5, R5, 0x1, -R90 ;  /* 0x0000000105058824 */ /* 0x000fe200078e0a5a */
[----:B0-----:R-:W-:Y:S01]  /*7310*/  IABS R15, R11 ;  /* 0x0000000b000f7213 */ /* 0x001fe20000000000 */
[C---:B------:R-:W-:Y:S01]  /*7320*/  VIADD R22, R93.reuse, 0xb2 ;  /* 0x000000b25d167836 */ /* 0x040fe20000000000 */
[----:B------:R-:W-:Y:S01]  /*7330*/  ISETP.GT.U32.AND P1, PT, R90, R4, PT ;  /* 0x000000045a00720c */ /* 0x000fe20003f24070 */
[----:B------:R-:W-:Y:S01]  /*7340*/  VIADD R17, R93, 0xb8 ;  /* 0x000000b85d117836 */ /* 0x000fe20000000000 */
[----:B------:R-:W-:Y:S01]  /*7350*/  ISETP.GE.AND P0, PT, R21, RZ, PT ;  /* 0x000000ff1500720c */ /* 0x000fe20003f06270 */
[----:B------:R-:W-:Y:S01]  /*7360*/  VIADD R21, R93, 0xb3 ;  /* 0x000000b35d157836 */ /* 0x000fe20000000000 */
[----:B------:R-:W-:Y:S01]  /*7370*/  STL [R1+0x185c], R22 ;  /* 0x00185c1601007387 */ /* 0x000fe20000100800 */
[----:B------:R-:W-:Y:S01]  /*7380*/  IMAD.HI.U32 R16, R0, R15, RZ ;  /* 0x0000000f00107227 */ /* 0x000fe200078e00ff */
[----:B-1----:R-:W-:-:S02]  /*7390*/  IABS R13, R17 ;  /* 0x00000011000d7213 */ /* 0x002fc40000000000 */
[----:B------:R-:W-:Y:S01]  /*73a0*/  STL [R1+0x1864], R21 ;  /* 0x0018641501007387 */ /* 0x000fe20000100800 */
[----:B--2---:R-:W-:Y:S01]  /*73b0*/  IMAD.MOV.U32 R11, RZ, RZ, R10 ;  /* 0x000000ffff0b7224 */ /* 0x004fe200078e000a */
[----:B------:R-:W-:Y:S01]  /*73c0*/  IABS R10, R22 ;  /* 0x00000016000a7213 */ /* 0x000fe20000000000 */
[----:B------:R-:W-:Y:S01]  /*73d0*/  IMAD.MOV R16, RZ, RZ, -R16 ;  /* 0x000000ffff107224 */ /* 0x000fe200078e0a10 */
[----:B------:R-:W-:Y:S01]  /*73e0*/  STL [R1+0x1870], R17 ;  /* 0x0018701101007387 */ /* 0x000fe20000100800 */
[----:B------:R-:W-:Y:S01]  /*73f0*/  @!P3 IMAD.MOV R11, RZ, RZ, -R11 ;  /* 0x000000ffff0bb224 */ /* 0x000fe200078e0a0b */
[----:B------:R-:W-:Y:S01]  /*7400*/  ISETP.GT.U32.AND P3, PT, R90, R7, PT ;  /* 0x000000075a00720c */ /* 0x000fe20003f64070 */
[----:B------:R-:W-:Y:S01]  /*7410*/  @!P1 IMAD.IADD R4, R4, 0x1, -R90 ;  /* 0x0000000104049824 */ /* 0x000fe200078e0a5a */
[C---:B------:R-:W-:Y:S01]  /*7420*/  ISETP.GT.U32.AND P1, PT, R90.reuse, R6, PT ;  /* 0x000000065a00720c */ /* 0x040fe20003f24070 */
[----:B------:R-:W-:Y:S01]  /*7430*/  @!P0 IMAD.MOV R5, RZ, RZ, -R5 ;  /* 0x000000ffff058224 */ /* 0x000fe200078e0a05 */
[----:B------:R-:W-:Y:S01]  /*7440*/  STL [R1+0xa7c], R11 ;  /* 0x000a7c0b01007387 */ /* 0x000fe20000100800 */
[----:B------:R-:W-:Y:S01]  /*7450*/  ISETP.GE.AND P0, PT, R25, RZ, PT ;  /* 0x000000ff1900720c */ /* 0x000fe20003f06270 */
[----:B------:R-:W-:-:S02]  /*7460*/  IMAD R15, R90, R16, R15 ;  /* 0x000000105a0f7224 */ /* 0x000fc400078e020f */
[----:B------:R0:W-:Y:S01]  /*7470*/  STL [R1+0xac4], R5 ;  /* 0x000ac40501007387 */ /* 0x0001e20000100800 */
[----:B------:R-:W-:Y:S02]  /*7480*/  VIADD R16, R93, 0xb9 ;  /* 0x000000b95d107836 */ /* 0x000fe40000000000 */
[----:B------:R-:W-:Y:S01]  /*7490*/  IMAD.HI.U32 R14, R0, R13, RZ ;  /* 0x0000000d000e7227 */ /* 0x000fe200078e00ff */
[----:B------:R1:W-:Y:S03]  /*74a0*/  STL [R1+0x724], R15 ;  /* 0x0007240f01007387 */ /* 0x0003e60000100800 */
[--C-:B------:R-:W-:Y:S02]  /*74b0*/  @!P3 IMAD.IADD R7, R7, 0x1, -R90.reuse ;  /* 0x000000010707b824 */ /* 0x100fe400078e0a5a */
[----:B------:R-:W-:Y:S01]  /*74c0*/  @!P1 IMAD.IADD R6, R6, 0x1, -R90 ;  /* 0x0000000106069824 */ /* 0x000fe200078e0a5a */
[----:B0-----:R-:W-:Y:S01]  /*74d0*/  IABS R5, R21 ;  /* 0x0000001500057213 */ /* 0x001fe20000000000 */
[----:B------:R-:W-:Y:S01]  /*74e0*/  IMAD.HI.U32 R11, R0, R10, RZ ;  /* 0x0000000a000b7227 */ /* 0x000fe200078e00ff */
[----:B------:R-:W-:-:S02]  /*74f0*/  ISETP.GT.U32.AND P3, PT, R90, R7, PT ;  /* 0x000000075a00720c */ /* 0x000fc40003f64070 */
[----:B------:R-:W-:Y:S01]  /*7500*/  ISETP.GE.AND P1, PT, R24, RZ, PT ;  /* 0x000000ff1800720c */ /* 0x000fe20003f26270 */
[----:B------:R-:W-:-:S04]  /*7510*/  IMAD.HI.U32 R12, R0, R5, RZ ;  /* 0x00000005000c7227 */ /* 0x000fc800078e00ff */
[----:B------:R-:W-:Y:S02]  /*7520*/  IMAD.MOV R12, RZ, RZ, -R12 ;  /* 0x000000ffff0c7224 */ /* 0x000fe400078e0a0c */
[----:B------:R-:W-:Y:S01]  /*7530*/  @!P0 IMAD.MOV R4, RZ, RZ, -R4 ;  /* 0x000000ffff048224 */ /* 0x000fe200078e0a04 */
[C---:B------:R-:W-:Y:S01]  /*7540*/  ISETP.GT.U32.AND P0, PT, R90.reuse, R6, PT ;  /* 0x000000065a00720c */ /* 0x040fe20003f04070 */
[----:B------:R-:W-:Y:S02]  /*7550*/  IMAD R5, R90, R12, R5 ;  /* 0x0000000c5a057224 */ /* 0x000fe400078e0205 */
[----:B------:R-:W-:Y:S01]  /*7560*/  @!P3 IMAD.IADD R7, R7, 0x1, -R90 ;  /* 0x000000010707b824 */ /* 0x000fe200078e0a5a */
[----:B------:R0:W-:Y:S01]  /*7570*/  STL [R1+0xb34], R4 ;  /* 0x000b340401007387 */ /* 0x0001e20000100800 */
[----:B------:R-:W-:Y:S02]  /*7580*/  IMAD.MOV R11, RZ, RZ, -R11 ;  /* 0x000000ffff0b7224 */ /* 0x000fe400078e0a0b */
[----:B------:R-:W-:Y:S01]  /*7590*/  IMAD.MOV.U32 R18, RZ, RZ, R7 ;  /* 0x000000ffff127224 */ /* 0x000fe200078e0007 */
[----:B------:R-:W-:Y:S01]  /*75a0*/  IABS R7, R16 ;  /* 0x0000001000077213 */ /* 0x000fe20000000000 */
[----:B-1----:R-:W-:-:S02]  /*75b0*/  VIADD R15, R93, 0x57 ;  /* 0x000000575d0f7836 */ /* 0x002fc40000000000 */
[----:B------:R-:W-:Y:S01]  /*75c0*/  @!P1 IMAD.MOV R18, RZ, RZ, -R18 ;  /* 0x000000ffff129224 */ /* 0x000fe200078e0a12 */
[----:B------:R-:W-:Y:S01]  /*75d0*/  ISETP.GT.U32.AND P1, PT, R90, R5, PT ;  /* 0x000000055a00720c */ /* 0x000fe20003f24070 */
[----:B------:R-:W-:Y:S01]  /*75e0*/  @!P0 IMAD.IADD R6, R6, 0x1, -R90 ;  /* 0x0000000106068824 */ /* 0x000fe200078e0a5a */
[----:B------:R1:W-:Y:S01]  /*75f0*/  STL [R1+0x1688], R15 ;  /* 0x0016880f01007387 */ /* 0x0003e20000100800 */
[C---:B0-----:R-:W-:Y:S01]  /*7600*/  IMAD R4, R90.reuse, R11, R10 ;  /* 0x0000000b5a047224 */ /* 0x041fe200078e020a */
[----:B------:R-:W-:Y:S01]  /*7610*/  IABS R11, R15 ;  /* 0x0000000f000b7213 */ /* 0x000fe20000000000 */
[----:B------:R-:W-:Y:S01]  /*7620*/  IMAD.MOV R14, RZ, RZ, -R14 ;  /* 0x000000ffff0e7224 */ /* 0x000fe200078e0a0e */
[----:B------:R-:W-:Y:S01]  /*7630*/  ISETP.GE.AND P0, PT, R23, RZ, PT ;  /* 0x000000ff1700720c */ /* 0x000fe20003f06270 */
[----:B------:R-:W-:Y:S01]  /*7640*/  IMAD.MOV.U32 R23, RZ, RZ, R6 ;  /* 0x000000ffff177224 */ /* 0x000fe200078e0006 */
[C---:B------:R-:W-:Y:S01]  /*7650*/  ISETP.GT.U32.AND P3, PT, R90.reuse, R4, PT ;  /* 0x000000045a00720c */ /* 0x040fe20003f64070 */
[----:B------:R-:W-:Y:S01]  /*7660*/  IMAD R13, R90, R14, R13 ;  /* 0x0000000e5a0d7224 */ /* 0x000fe200078e020d */
[----:B------:R-:W-:Y:S01]  /*7670*/  STL [R1+0x186c], R16 ;  /* 0x00186c1001007387 */ /* 0x000fe20000100800 */
[----:B------:R-:W-:-:S02]  /*7680*/  VIADD R19, R93, 0xbb ;  /* 0x000000bb5d137836 */ /* 0x000fc40000000000 */
[----:B------:R-:W-:Y:S01]  /*7690*/  @!P1 IADD3 R5, PT, PT, R5, -R90, RZ ;  /* 0x8000005a05059210 */ /* 0x000fe20007ffe0ff */
[----:B-1----:R-:W-:Y:S02]  /*76a0*/  IMAD.HI.U32 R15, R0, R7, RZ ;  /* 0x00000007000f7227 */ /* 0x002fe400078e00ff */
[----:B------:R-:W-:Y:S02]  /*76b0*/  IABS R14, R19 ;  /* 0x00000013000e7213 */ /* 0x000fe40000000000 */
[----:B------:R-:W-:Y:S01]  /*76c0*/  ISETP.GT.U32.AND P1, PT, R90, R5, PT ;  /* 0x000000055a00720c */ /* 0x000fe20003f24070 */
[----:B------:R-:W-:Y:S02]  /*76d0*/  IMAD.MOV R15, RZ, RZ, -R15 ;  /* 0x000000ffff0f7224 */ /* 0x000fe400078e0a0f */
[----:B------:R-:W-:Y:S02]  /*76e0*/  @!P3 IMAD.IADD R4, R4, 0x1, -R90 ;  /* 0x000000010404b824 */ /* 0x000fe400078e0a5a */
[----:B------:R-:W-:-:S02]  /*76f0*/  IMAD R7, R90, R15, R7 ;  /* 0x0000000f5a077224 */ /* 0x000fc400078e0207 */
[----:B------:R-:W-:Y:S01]  /*7700*/  @!P0 IMAD.MOV R23, RZ, RZ, -R23 ;  /* 0x000000ffff178224 */ /* 0x000fe200078e0a17 */
[C---:B------:R-:W-:Y:S01]  /*7710*/  ISETP.GT.U32.AND P3, PT, R90.reuse, R4, PT ;  /* 0x000000045a00720c */ /* 0x040fe20003f64070 */
[----:B------:R-:W-:Y:S01]  /*7720*/  VIADD R20, R93, 0xba ;  /* 0x000000ba5d147836 */ /* 0x000fe20000000000 */
[----:B------:R-:W-:Y:S01]  /*7730*/  ISETP.GT.U32.AND P0, PT, R90, R13, PT ;  /* 0x0000000d5a00720c */ /* 0x000fe20003f04070 */
[----:B------:R-:W-:-:S03]  /*7740*/  IMAD.HI.U32 R6, R0, R14, RZ ;  /* 0x0000000e00067227 */ /* 0x000fc600078e00ff */
[----:B------:R-:W-:Y:S01]  /*7750*/  STL [R1+0x1874], R20 ;  /* 0x0018741401007387 */ /* 0x000fe20000100800 */
[----:B------:R-:W-:Y:S01]  /*7760*/  @!P1 IMAD.IADD R5, R5, 0x1, -R90 ;  /* 0x0000000105059824 */ /* 0x000fe200078e0a5a */
[----:B------:R-:W-:Y:S01]  /*7770*/  ISETP.GT.U32.AND P1, PT, R90, R7, PT ;  /* 0x000000075a00720c */ /* 0x000fe20003f24070 */
[----:B------:R-:W-:Y:S01]  /*7780*/  IMAD.MOV R6, RZ, RZ, -R6 ;  /* 0x000000ffff067224 */ /* 0x000fe200078e0a06 */
[----:B------:R0:W-:Y:S01]  /*7790*/  STL [R1+0x810], R18 ;  /* 0x0008101201007387 */ /* 0x0001e20000100800 */
[----:B------:R-:W-:-:S03]  /*77a0*/  IMAD.HI.U32 R12, R0, R11, RZ ;  /* 0x0000000b000c7227 */ /* 0x000fc600078e00ff */
[----:B------:R-:W-:Y:S01]  /*77b0*/  STL [R1+0x1878], R19 ;  /* 0x0018781301007387 */ /* 0x000fe20000100800 */
[--C-:B------:R-:W-:Y:S01]  /*77c0*/  @!P3 IMAD.IADD R4, R4, 0x1, -R90.reuse ;  /* 0x000000010404b824 */ /* 0x100fe200078e0a5a */
[----:B------:R-:W-:Y:S01]  /*77d0*/  ISETP.GE.AND P3, PT, R22, RZ, PT ;  /* 0x000000ff1600720c */ /* 0x000fe20003f66270 */
[----:B------:R-:W-:Y:S01]  /*77e0*/  @!P0 IMAD.IADD R13, R13, 0x1, -R90 ;  /* 0x000000010d0d8824 */ /* 0x000fe200078e0a5a */
[----:B------:R-:W-:Y:S01]  /*77f0*/  ISETP.GE.AND P0, PT, R21, RZ, PT ;  /* 0x000000ff1500720c */ /* 0x000fe20003f06270 */
[----:B------:R-:W-:Y:S01]  /*7800*/  IMAD R14, R90, R6, R14 ;  /* 0x000000065a0e7224 */ /* 0x000fe200078e020e */
[----:B0-----:R-:W-:Y:S01]  /*7810*/  IABS R18, R20 ;  /* 0x0000001400127213 */ /* 0x001fe20000000000 */
[----:B------:R-:W-:Y:S01]  /*7820*/  @!P1 IMAD.IADD R7, R7, 0x1, -R90 ;  /* 0x0000000107079824 */ /* 0x000fe200078e0a5a */
[----:B------:R-:W-:Y:S01]  /*7830*/  STL [R1+0xa80], R23 ;  /* 0x000a801701007387 */ /* 0x000fe20000100800 */
[----:B------:R-:W-:Y:S02]  /*7840*/  IMAD.MOV R12, RZ, RZ, -R12 ;  /* 0x000000ffff0c7224 */ /* 0x000fe400078e0a0c */
[----:B------:R-:W-:Y:S01]  /*7850*/  IMAD.HI.U32 R10, R0, R18, RZ ;  /* 0x00000012000a7227 */ /* 0x000fe200078e00ff */
[----:B------:R-:W-:-:S03]  /*7860*/  ISETP.GT.U32.AND P1, PT, R90, R7, PT ;  /* 0x000000075a00720c */ /* 0x000fc60003f24070 */
[----:B------:R-:W-:Y:S01]  /*7870*/  @!P3 IMAD.MOV R4, RZ, RZ, -R4 ;  /* 0x000000ffff04b224 */ /* 0x000fe200078e0a04 */
[C---:B------:R-:W-:Y:S01]  /*7880*/  ISETP.GT.U32.AND P3, PT, R90.reuse, R13, PT ;  /* 0x0000000d5a00720c */ /* 0x040fe20003f64070 */
[----:B------:R-:W-:Y:S02]  /*7890*/  IMAD.MOV R10, RZ, RZ, -R10 ;  /* 0x000000ffff0a7224 */ /* 0x000fe400078e0a0a */
[C---:B------:R-:W-:Y:S02]  /*78a0*/  IMAD R11, R90.reuse, R12, R11 ;  /* 0x0000000c5a0b7224 */ /* 0x040fe400078e020b */
[C---:B------:R-:W-:Y:S02]  /*78b0*/  IMAD R18, R90.reuse, R10, R18 ;  /* 0x0000000a5a127224 */ /* 0x040fe400078e0212 */
[----:B------:R-:W-:Y:S01]  /*78c0*/  VIADD R24, R93, 0xc0 ;  /* 0x000000c05d187836 */ /* 0x000fe20000000000 */
[----:B------:R0:W-:Y:S01]  /*78d0*/  STL [R1+0x728], R11 ;  /* 0x0007280b01007387 */ /* 0x0001e20000100800 */
[----:B------:R-:W-:Y:S01]  /*78e0*/  @!P1 IMAD.IADD R7, R7, 0x1, -R90 ;  /* 0x0000000107079824 */ /* 0x000fe200078e0a5a */
[----:B------:R-:W-:Y:S01]  /*78f0*/  ISETP.GT.U32.AND P1, PT, R90, R14, PT ;  /* 0x0000000e5a00720c */ /* 0x000fe20003f24070 */
[----:B------:R-:W-:-:S02]  /*7900*/  IMAD.MOV.U32 R12, RZ, RZ, R5 ;  /* 0x000000ffff0c7224 */ /* 0x000fc400078e0005 */
[----:B------:R-:W-:Y:S01]  /*7910*/  @!P3 IMAD.IADD R13, R13, 0x1, -R90 ;  /* 0x000000010d0db824 */ /* 0x000fe200078e0a5a */
[----:B------:R-:W-:Y:S01]  /*7920*/  ISETP.GE.AND P3, PT, R17, RZ, PT ;  /* 0x000000ff1100720c */ /* 0x000fe20003f66270 */
[C---:B------:R-:W-:Y:S02]  /*7930*/  VIADD R15, R93.reuse, 0x5d ;  /* 0x0000005d5d0f7836 */ /* 0x040fe40000000000 */
[----:B------:R-:W-:Y:S01]  /*7940*/  @!P0 IMAD.MOV R12, RZ, RZ, -R12 ;  /* 0x000000ffff0c8224 */ /* 0x000fe200078e0a0c */
[----:B0-----:R-:W-:Y:S01]  /*7950*/  IABS R11, R24 ;  /* 0x00000018000b7213 */ /* 0x001fe20000000000 */
[C---:B------:R-:W-:Y:S01]  /*7960*/  VIADD R23, R93.reuse, 0xc1 ;  /* 0x000000c15d177836 */ /* 0x040fe20000000000 */
[----:B------:R-:W-:Y:S01]  /*7970*/  ISETP.GT.U32.AND P0, PT, R90, R18, PT ;  /* 0x000000125a00720c */ /* 0x000fe20003f04070 */
[C---:B------:R-:W-:Y:S01]  /*7980*/  VIADD R22, R93.reuse, 0xc2 ;  /* 0x000000c25d167836 */ /* 0x040fe20000000000 */
[----:B------:R0:W-:Y:S01]  /*7990*/  STL [R1+0x16a0], R15 ;  /* 0x0016a00f01007387 */ /* 0x0001e20000100800 */
[--C-:B------:R-:W-:Y:S01]  /*79a0*/  @!P1 IMAD.IADD R14, R14, 0x1, -R90.reuse ;  /* 0x000000010e0e9824 */ /* 0x100fe200078e0a5a */
[----:B------:R-:W-:Y:S01]  /*79b0*/  IABS R10, R15 ;  /* 0x0000000f000a7213 */ /* 0x000fe20000000000 */
[----:B------:R-:W-:Y:S01]  /*79c0*/  IMAD.MOV.U32 R5, RZ, RZ, R11 ;  /* 0x000000ffff057224 */ /* 0x000fe200078e000b */
[----:B------:R-:W-:Y:S01]  /*79d0*/  STL [R1+0x187c], R24 ;  /* 0x00187c1801007387 */ /* 0x000fe20000100800 */
[----:B------:R-:W-:Y:S01]  /*79e0*/  @!P3 IMAD.MOV R13, RZ, RZ, -R13 ;  /* 0x000000ffff0db224 */ /* 0x000fe200078e0a0d */
[----:B------:R-:W-:Y:S01]  /*79f0*/  ISETP.GT.U32.AND P1, PT, R90, R14, PT ;  /* 0x0000000e5a00720c */ /* 0x000fe20003f24070 */
[----:B------:R-:W-:Y:S01]  /*7a00*/  VIADD R17, R93, 0x5e ;  /* 0x0000005e5d117836 */ /* 0x000fe20000000000 */
[----:B------:R-:W-:Y:S01]  /*7a10*/  STL [R1+0x1880], R23 ;  /* 0x0018801701007387 */ /* 0x000fe20000100800 */
[----:B------:R-:W-:Y:S01]  /*7a20*/  ISETP.GE.AND P3, PT, R16, RZ, PT ;  /* 0x000000ff1000720c */ /* 0x000fe20003f66270 */
[----:B0-----:R-:W-:Y:S01]  /*7a30*/  IMAD.HI.U32 R15, R0, R10, RZ ;  /* 0x0000000a000f7227 */ /* 0x001fe200078e00ff */
[----:B------:R-:W-:Y:S01]  /*7a40*/  IABS R6, R23 ;  /* 0x0000001700067213 */ /* 0x000fe20000000000 */
[----:B------:R-:W-:Y:S02]  /*7a50*/  STL [R1+0x1888], R22 ;  /* 0x0018881601007387 */ /* 0x000fe40000100800 */
[----:B------:R-:W-:-:S02]  /*7a60*/  @!P0 IMAD.IADD R18, R18, 0x1, -R90 ;  /* 0x0000000112128824 */ /* 0x000fc400078e0a5a */
[----:B------:R0:W-:Y:S01]  /*7a70*/  STL [R1+0xaac], R4 ;  /* 0x000aac0401007387 */ /* 0x0001e20000100800 */
[----:B------:R-:W-:Y:S02]  /*7a80*/  IMAD.MOV R15, RZ, RZ, -R15 ;  /* 0x000000ffff0f7224 */ /* 0x000fe400078e0a0f */
[----:B------:R-:W-:Y:S01]  /*7a90*/  ISETP.GT.U32.AND P0, PT, R90, R18, PT ;  /* 0x000000125a00720c */ /* 0x000fe20003f04070 */
[----:B------:R1:W-:Y:S01]  /*7aa0*/  STL [R1+0xb10], R12 ;  /* 0x000b100c01007387 */ /* 0x0003e20000100800 */
[----:B------:R-:W-:Y:S02]  /*7ab0*/  @!P1 IMAD.IADD R14, R14, 0x1, -R90 ;  /* 0x000000010e0e9824 */ /* 0x000fe400078e0a5a */
[----:B------:R-:W-:Y:S01]  /*7ac0*/  @!P3 IMAD.MOV R7, RZ, RZ, -R7 ;  /* 0x000000ffff07b224 */ /* 0x000fe200078e0a07 */
[----:B------:R-:W-:Y:S01]  /*7ad0*/  ISETP.GE.AND P3, PT, R20, RZ, PT ;  /* 0x000000ff1400720c */ /* 0x000fe20003f66270 */
[----:B------:R-:W-:Y:S01]  /*7ae0*/  IMAD.HI.U32 R11, R0, R6, RZ ;  /* 0x00000006000b7227 */ /* 0x000fe200078e00ff */
[----:B0-----:R-:W-:-:S03]  /*7af0*/  IABS R4, R22 ;  /* 0x0000001600047213 */ /* 0x001fc60000000000 */
[----:B------:R-:W-:Y:S02]  /*7b00*/  IMAD R15, R90, R15, R10 ;  /* 0x0000000f5a0f7224 */ /* 0x000fe400078e020a */
[----:B-1----:R-:W-:-:S03]  /*7b10*/  IMAD.HI.U32 R12, R0, R5, RZ ;  /* 0x00000005000c7227 */ /* 0x002fc600078e00ff */
[----:B------:R0:W-:Y:S01]  /*7b20*/  STL [R1+0x72c], R15 ;  /* 0x00072c0f01007387 */ /* 0x0001e20000100800 */
[----:B------:R-:W-:Y:S02]  /*7b30*/  IMAD.MOV R12, RZ, RZ, -R12 ;  /* 0x000000ffff0c7224 */ /* 0x000fe400078e0a0c */
[----:B------:R-:W-:Y:S01]  /*7b40*/  @!P0 IMAD.IADD R18, R18, 0x1, -R90 ;  /* 0x0000000112128824 */ /* 0x000fe200078e0a5a */
[----:B------:R1:W-:Y:S01]  /*7b50*/  STL [R1+0x814], R13 ;  /* 0x0008140d01007387 */ /* 0x0003e20000100800 */
[C---:B------:R-:W-:Y:S01]  /*7b60*/  IMAD R5, R90.reuse, R12, R5 ;  /* 0x0000000c5a057224 */ /* 0x040fe200078e0205 */
[----:B------:R-:W-:Y:S01]  /*7b70*/  ISETP.GE.AND P0, PT, R19, RZ, PT ;  /* 0x000000ff1300720c */ /* 0x000fe20003f06270 */
[----:B------:R-:W-:Y:S01]  /*7b80*/  IMAD.MOV R11, RZ, RZ, -R11 ;  /* 0x000000ffff0b7224 */ /* 0x000fe200078e0a0b */
[----:B------:R2:W-:Y:S01]  /*7b90*/  STL [R1+0x168c], R17 ;  /* 0x00168c1101007387 */ /* 0x0005e20000100800 */
[----:B------:R-:W-:Y:S01]  /*7ba0*/  IMAD.MOV.U32 R25, RZ, RZ, R18 ;  /* 0x000000ffff197224 */ /* 0x000fe200078e0012 */
[----:B------:R-:W-:Y:S01]  /*7bb0*/  ISETP.GT.U32.AND P1, PT, R90, R5, PT ;  /* 0x000000055a00720c */ /* 0x000fe20003f24070 */
[----:B0-----:R-:W-:-:S02]  /*7bc0*/  VIADD R15, R93, 0x5f ;  /* 0x0000005f5d0f7836 */ /* 0x001fc40000000000 */
[----:B------:R-:W-:Y:S02]  /*7bd0*/  IMAD R6, R90, R11, R6 ;  /* 0x0000000b5a067224 */ /* 0x000fe400078e0206 */
[C---:B-1----:R-:W-:Y:S01]  /*7be0*/  VIADD R13, R93.reuse, 0x65 ;  /* 0x000000655d0d7836 */ /* 0x042fe20000000000 */
[----:B------:R0:W-:Y:S01]  /*7bf0*/  STL [R1+0x1698], R15 ;  /* 0x0016980f01007387 */ /* 0x0001e20000100800 */
[----:B------:R-:W-:Y:S01]  /*7c00*/  VIADD R16, R93, 0x66 ;  /* 0x000000665d107836 */ /* 0x000fe20000000000 */
[----:B--2---:R-:W-:Y:S01]  /*7c10*/  IABS R17, R17 ;  /* 0x0000001100117213 */ /* 0x004fe20000000000 */
[----:B------:R-:W-:Y:S01]  /*7c20*/  @!P3 IMAD.MOV R25, RZ, RZ, -R25 ;  /* 0x000000ffff19b224 */ /* 0x000fe200078e0a19 */
[----:B------:R1:W-:Y:S01]  /*7c30*/  STL [R1+0x16bc], R13 ;  /* 0x0016bc0d01007387 */ /* 0x0003e20000100800 */
[C---:B------:R-:W-:Y:S01]  /*7c40*/  IMAD.HI.U32 R10, R0.reuse, R4, RZ ;  /* 0x00000004000a7227 */ /* 0x040fe200078e00ff */
[----:B------:R-:W-:Y:S02]  /*7c50*/  IABS R11, R16 ;  /* 0x00000010000b7213 */ /* 0x000fe40000000000 */
[----:B------:R2:W-:Y:S01]  /*7c60*/  STL [R1+0x16c4], R16 ;  /* 0x0016c41001007387 */ /* 0x0005e20000100800 */
[----:B------:R-:W-:Y:S01]  /*7c70*/  @!P1 IMAD.IADD R5, R5, 0x1, -R90 ;  /* 0x0000000105059824 */ /* 0x000fe200078e0a5a */
[----:B0-----:R-:W-:Y:S01]  /*7c80*/  IABS R15, R15 ;  /* 0x0000000f000f7213 */ /* 0x001fe20000000000 */
[----:B------:R-:W-:Y:S01]  /*7c90*/  IMAD.HI.U32 R20, R0, R17, RZ ;  /* 0x0000001100147227 */ /* 0x000fe200078e00ff */
[C---:B------:R-:W-:Y:S01]  /*7ca0*/  ISETP.GT.U32.AND P1, PT, R90.reuse, R6, PT ;  /* 0x000000065a00720c */ /* 0x040fe20003f24070 */
[----:B------:R0:W-:Y:S01]  /*7cb0*/  STL [R1+0xa70], R7 ;  /* 0x000a700701007387 */ /* 0x0001e20000100800 */
[----:B------:R-:W-:Y:S01]  /*7cc0*/  ISETP.GT.U32.AND P3, PT, R90, R5, PT ;  /* 0x000000055a00720c */ /* 0x000fe20003f64070 */
[----:B------:R-:W-:Y:S01]  /*7cd0*/  IMAD.MOV R10, RZ, RZ, -R10 ;  /* 0x000000ffff0a7224 */ /* 0x000fe200078e0a0a */
[----:B-1----:R-:W-:Y:S01]  /*7ce0*/  IABS R13, R13 ;  /* 0x0000000d000d7213 */ /* 0x002fe20000000000 */
[----:B------:R-:W-:-:S02]  /*7cf0*/  VIADD R21, R93, 0xc3 ;  /* 0x000000c35d157836 */ /* 0x000fc40000000000 */
[----:B--2---:R-:W-:-:S03]  /*7d00*/  IMAD.HI.U32 R16, R0, R15, RZ ;  /* 0x0000000f00107227 */ /* 0x004fc600078e00ff */
[----:B------:R-:W-:Y:S01]  /*7d10*/  STL [R1+0x1884], R21 ;  /* 0x0018841501007387 */ /* 0x000fe20000100800 */
[----:B------:R-:W-:Y:S01]  /*7d20*/  IMAD.HI.U32 R19, R0, R13, RZ ;  /* 0x0000000d00137227 */ /* 0x000fe200078e00ff */
[----:B0-----:R-:W-:Y:S02]  /*7d30*/  IABS R7, R21 ;  /* 0x0000001500077213 */ /* 0x001fe40000000000 */
[----:B------:R-:W-:Y:S01]  /*7d40*/  STL [R1+0xa98], R25 ;  /* 0x000a981901007387 */ /* 0x000fe20000100800 */
[----:B------:R-:W-:Y:S02]  /*7d50*/  IMAD.MOV R18, RZ, RZ, -R20 ;  /* 0x000000ffff127224 */ /* 0x000fe400078e0a14 */
[----:B------:R-:W-:Y:S02]  /*7d60*/  IMAD R4, R90, R10, R4 ;  /* 0x0000000a5a047224 */ /* 0x000fe400078e0204 */
[----:B------:R-:W-:-:S04]  /*7d70*/  IMAD.HI.U32 R12, R0, R11, RZ ;  /* 0x0000000b000c7227 */ /* 0x000fc800078e00ff */
        /* <DEDUP_REMOVED lines=12> */
[----:B------:R-:W-:Y:S02]  /*7e40*/  IMAD R15, R90, R16, R15 ;  /* 0x000000105a0f7224 */ /* 0x000fe400078e020f */
[----:B------:R-:W-:Y:S02]  /*7e50*/  @!P1 IMAD.IADD R6, R6, 0x1, -R90 ;  /* 0x0000000106069824 */ /* 0x000fe400078e0a5a */
[C---:B------:R-:W-:Y:S01]  /*7e60*/  IMAD R13, R90.reuse, R14, R13 ;  /* 0x0000000e5a0d7224 */ /* 0x040fe200078e020d */
[----:B------:R0:W-:Y:S01]  /*7e70*/  STL [R1+0x734], R15 ;  /* 0x0007340f01007387 */ /* 0x0001e20000100800 */
[C---:B------:R-:W-:Y:S01]  /*7e80*/  IMAD R11, R90.reuse, R12, R11 ;  /* 0x0000000c5a0b7224 */ /* 0x040fe200078e020b */
[----:B------:R-:W-:Y:S01]  /*7e90*/  ISETP.GT.U32.AND P1, PT, R90, R6, PT ;  /* 0x000000065a00720c */ /* 0x000fe20003f24070 */
[----:B------:R-:W-:Y:S01]  /*7ea0*/  IMAD.MOV R10, RZ, RZ, -R10 ;  /* 0x000000ffff0a7224 */ /* 0x000fe200078e0a0a */
[----:B------:R1:W-:Y:S01]  /*7eb0*/  STL [R1+0x738], R13 ;  /* 0x0007380d01007387 */ /* 0x0003e20000100800 */
[----:B------:R-:W-:Y:S01]  /*7ec0*/  IADD3 R14, PT, PT, R93, 0xc8, RZ ;  /* 0x000000c85d0e7810 */ /* 0x000fe20007ffe0ff */
[----:B------:R-:W-:-:S02]  /*7ed0*/  @!P0 IMAD.IADD R4, R4, 0x1, -R90 ;  /* 0x0000000104048824 */ /* 0x000fc400078e0a5a */
[----:B------:R2:W-:Y:S01]  /*7ee0*/  STL [R1+0x740], R11 ;  /* 0x0007400b01007387 */ /* 0x0005e20000100800 */
[C---:B------:R-:W-:Y:S01]  /*7ef0*/  IMAD R10, R90.reuse, R10, R7 ;  /* 0x0000000a5a0a7224 */ /* 0x040fe200078e0207 */
[----:B0-----:R-:W-:Y:S01]  /*7f00*/  IABS R15, R14 ;  /* 0x0000000e000f7213 */ /* 0x001fe20000000000 */
[C---:B------:R-:W-:Y:S01]  /*7f10*/  VIADD R18, R93.reuse, 0xc9 ;  /* 0x000000c95d127836 */ /* 0x040fe20000000000 */
[----:B------:R-:W-:Y:S01]  /*7f20*/  ISETP.GT.U32.AND P0, PT, R90, R4, PT ;  /* 0x000000045a00720c */ /* 0x000fe20003f04070 */
[----:B------:R-:W-:Y:S01]  /*7f30*/  VIADD R16, R93, 0xca ;  /* 0x000000ca5d107836 */ /* 0x000fe20000000000 */
[----:B------:R-:W-:Y:S01]  /*7f40*/  STL [R1+0x188c], R14 ;  /* 0x00188c0e01007387 */ /* 0x000fe20000100800 */
[----:B------:R-:W-:Y:S01]  /*7f50*/  @!P1 IMAD.IADD R6, R6, 0x1, -R90 ;  /* 0x0000000106069824 */ /* 0x000fe200078e0a5a */
[----:B------:R-:W-:Y:S01]  /*7f60*/  ISETP.GE.AND P1, PT, R23, RZ, PT ;  /* 0x000000ff1700720c */ /* 0x000fe20003f26270 */
[----:B-1----:R-:W-:Y:S01]  /*7f70*/  IMAD.HI.U32 R13, R0, R15, RZ ;  /* 0x0000000f000d7227 */ /* 0x002fe200078e00ff */
[----:B------:R-:W-:Y:S01]  /*7f80*/  IABS R7, R18 ;  /* 0x0000001200077213 */ /* 0x000fe20000000000 */
[----:B------:R-:W-:Y:S02]  /*7f90*/  STL [R1+0x1890], R18 ;  /* 0x0018901201007387 */ /* 0x000fe40000100800 */
[----:B--2---:R-:W-:-:S02]  /*7fa0*/  IMAD.MOV.U32 R11, RZ, RZ, R5 ;  /* 0x000000ffff0b7224 */ /* 0x004fc400078e0005 */
[----:B------:R-:W-:Y:S01]  /*7fb0*/  IMAD.MOV R13, RZ, RZ, -R13 ;  /* 0x000000ffff0d7224 */ /* 0x000fe200078e0a0d */
[----:B------:R-:W-:Y:S01]  /*7fc0*/  STL [R1+0x1898], R16 ;  /* 0x0018981001007387 */ /* 0x000fe20000100800 */
[----:B------:R-:W-:Y:S01]  /*7fd0*/  @!P3 IMAD.MOV R11, RZ, RZ, -R11 ;  /* 0x000000ffff0bb224 */ /* 0x000fe200078e0a0b */
[C---:B------:R-:W-:Y:S01]  /*7fe0*/  ISETP.GT.U32.AND P3, PT, R90.reuse, R10, PT ;  /* 0x0000000a5a00720c */ /* 0x040fe20003f64070 */
[----:B------:R-:W-:Y:S01]  /*7ff0*/  IMAD.MOV.U32 R5, RZ, RZ, R7 ;  /* 0x000000ffff057224 */ /* 0x000fe200078e0007 */
[----:B------:R-:W-:Y:S01]  /*8000*/  IABS R7, R16 ;  /* 0x0000001000077213 */ /* 0x000fe20000000000 */
[----:B------:R-:W-:Y:S01]  /*8010*/  IMAD R15, R90, R13, R15 ;  /* 0x0000000d5a0f7224 */ /* 0x000fe200078e020f */
[----:B------:R0:W-:Y:S01]  /*8020*/  STL [R1+0x818], R11 ;  /* 0x0008180b01007387 */ /* 0x0001e20000100800 */
[----:B------:R-:W-:Y:S01]  /*8030*/  @!P0 IMAD.IADD R4, R4, 0x1, -R90 ;  /* 0x0000000104048824 */ /* 0x000fe200078e0a5a */
[----:B------:R-:W-:Y:S01]  /*8040*/  ISETP.GE.AND P0, PT, R22, RZ, PT ;  /* 0x000000ff1600720c */ /* 0x000fe20003f06270 */
[----:B------:R-:W-:-:S04]  /*8050*/  IMAD.HI.U32 R12, R0, R5, RZ ;  /* 0x00000005000c7227 */ /* 0x000fc800078e00ff */
[----:B------:R-:W-:Y:S01]  /*8060*/  @!P1 IMAD.MOV R6, RZ, RZ, -R6 ;  /* 0x000000ffff069224 */ /* 0x000fe200078e0a06 */
[----:B------:R-:W-:Y:S01]  /*8070*/  ISETP.GT.U32.AND P1, PT, R90, R15, PT ;  /* 0x0000000f5a00720c */ /* 0x000fe20003f24070 */
[----:B------:R-:W-:Y:S02]  /*8080*/  @!P3 IMAD.IADD R10, R10, 0x1, -R90 ;  /* 0x000000010a0ab824 */ /* 0x000fe400078e0a5a */
[----:B------:R-:W-:Y:S01]  /*8090*/  IMAD.MOV R12, RZ, RZ, -R12 ;  /* 0x000000ffff0c7224 */ /* 0x000fe200078e0a0c */
[----:B------:R1:W-:Y:S01]  /*80a0*/  STL [R1+0xa4c], R6 ;  /* 0x000a4c0601007387 */ /* 0x0003e20000100800 */
[----:B------:R-:W-:Y:S01]  /*80b0*/  VIADD R17, R93, 0xcb ;  /* 0x000000cb5d117836 */ /* 0x000fe20000000000 */
[C---:B------:R-:W-:Y:S01]  /*80c0*/  ISETP.GT.U32.AND P3, PT, R90.reuse, R10, PT ;  /* 0x0000000a5a00720c */ /* 0x040fe20003f64070 */
[----:B------:R-:W-:Y:S02]  /*80d0*/  IMAD R5, R90, R12, R5 ;  /* 0x0000000c5a057224 */ /* 0x000fe400078e0205 */
[----:B------:R-:W-:Y:S01]  /*80e0*/  @!P0 IMAD.MOV R4, RZ, RZ, -R4 ;  /* 0x000000ffff048224 */ /* 0x000fe200078e0a04 */
[----:B------:R-:W-:Y:S01]  /*80f0*/  ISETP.GE.AND P0, PT, R21, RZ, PT ;  /* 0x000000ff1500720c */ /* 0x000fe20003f06270 */
[----:B------:R-:W-:Y:S01]  /*8100*/  STL [R1+0x1894], R17 ;  /* 0x0018941101007387 */ /* 0x000fe20000100800 */
[----:B0-----:R-:W-:-:S03]  /*8110*/  IMAD.HI.U32 R11, R0, R7, RZ ;  /* 0x00000007000b7227 */ /* 0x001fc600078e00ff */
[----:B------:R0:W-:Y:S01]  /*8120*/  STL [R1+0xa88], R4 ;  /* 0x000a880401007387 */ /* 0x0001e20000100800 */
[--C-:B------:R-:W-:Y:S02]  /*8130*/  @!P1 IMAD.IADD R15, R15, 0x1, -R90.reuse ;  /* 0x000000010f0f9824 */ /* 0x100fe400078e0a5a */
[C---:B-1----:R-:W-:Y:S02]  /*8140*/  VIADD R6, R93.reuse, 0x67 ;  /* 0x000000675d067836 */ /* 0x042fe40000000000 */
[----:B------:R-:W-:Y:S01]  /*8150*/  @!P3 IMAD.IADD R10, R10, 0x1, -R90 ;  /* 0x000000010a0ab824 */ /* 0x000fe200078e0a5a */
[C---:B------:R-:W-:Y:S01]  /*8160*/  ISETP.GT.U32.AND P3, PT, R90.reuse, R5, PT ;  /* 0x000000055a00720c */ /* 0x040fe20003f64070 */
[----:B------:R-:W-:Y:S01]  /*8170*/  IMAD.MOV R11, RZ, RZ, -R11 ;  /* 0x000000ffff0b7224 */ /* 0x000fe200078e0a0b */
[C---:B------:R-:W-:Y:S01]  /*8180*/  ISETP.GT.U32.AND P1, PT, R90.reuse, R15, PT ;  /* 0x0000000f5a00720c */ /* 0x040fe20003f24070 */
[----:B------:R-:W-:Y:S01]  /*8190*/  @!P0 IMAD.MOV R10, RZ, RZ, -R10 ;  /* 0x000000ffff0a8224 */ /* 0x000fe200078e0a0a */
[----:B0-----:R-:W-:Y:S01]  /*81a0*/  IABS R4, R17 ;  /* 0x0000001100047213 */ /* 0x001fe20000000000 */
[----:B------:R0:W-:Y:S01]  /*81b0*/  STL [R1+0x16ac], R6 ;  /* 0x0016ac0601007387 */ /* 0x0001e20000100800 */
[----:B------:R-:W-:Y:S01]  /*81c0*/  IABS R13, R6 ;  /* 0x00000006000d7213 */ /* 0x000fe20000000000 */
[----:B------:R-:W-:Y:S01]  /*81d0*/  IMAD R7, R90, R11, R7 ;  /* 0x0000000b5a077224 */ /* 0x000fe200078e0207 */
[----:B------:R-:W-:Y:S01]  /*81e0*/  ISETP.GE.AND P0, PT, R14, RZ, PT ;  /* 0x000000ff0e00720c */ /* 0x000fe20003f06270 */
[----:B------:R-:W-:-:S02]  /*81f0*/  VIADD R24, R93, 0xd0 ;  /* 0x000000d05d187836 */ /* 0x000fc40000000000 */
[----:B------:R-:W-:Y:S02]  /*8200*/  VIADD R23, R93, 0xd1 ;  /* 0x000000d15d177836 */ /* 0x000fe40000000000 */
[----:B------:R-:W-:Y:S01]  /*8210*/  @!P3 IMAD.IADD R5, R5, 0x1, -R90 ;  /* 0x000000010505b824 */ /* 0x000fe200078e0a5a */
[----:B------:R-:W-:Y:S01]  /*8220*/  STL [R1+0x18ac], R24 ;  /* 0x0018ac1801007387 */ /* 0x000fe20000100800 */
[----:B0-----:R-:W-:Y:S01]  /*8230*/  IMAD.HI.U32 R6, R0, R4, RZ ;  /* 0x0000000400067227 */ /* 0x001fe200078e00ff */
[----:B------:R-:W-:Y:S02]  /*8240*/  IABS R12, R24 ;  /* 0x00000018000c7213 */ /* 0x000fe40000000000 */
[C---:B------:R-:W-:Y:S01]  /*8250*/  ISETP.GT.U32.AND P3, PT, R90.reuse, R5, PT ;  /* 0x000000055a00720c */ /* 0x040fe20003f64070 */
[----:B------:R-:W-:Y:S01]  /*8260*/  IMAD.MOV R6, RZ, RZ, -R6 ;  /* 0x000000ffff067224 */ /* 0x000fe200078e0a06 */
[----:B------:R-:W-:Y:S01]  /*8270*/  STL [R1+0x18b8], R23 ;  /* 0x0018b81701007387 */ /* 0x000fe20000100800 */
[----:B------:R-:W-:Y:S01]  /*8280*/  @!P1 IMAD.IADD R15, R15, 0x1, -R90 ;  /* 0x000000010f0f9824 */ /* 0x000fe200078e0a5a */
[C---:B------:R-:W-:Y:S01]  /*8290*/  ISETP.GT.U32.AND P1, PT, R90.reuse, R7, PT ;  /* 0x000000075a00720c */ /* 0x040fe20003f24070 */
[----:B------:R-:W-:Y:S01]  /*82a0*/  IMAD R4, R90, R6, R4 ;  /* 0x000000065a047224 */ /* 0x000fe200078e0204 */
[----:B------:R0:W-:Y:S01]  /*82b0*/  STL [R1+0xac0], R10 ;  /* 0x000ac00a01007387 */ /* 0x0001e20000100800 */
[----:B------:R-:W-:-:S02]  /*82c0*/  IMAD.MOV.U32 R19, RZ, RZ, R15 ;  /* 0x000000ffff137224 */ /* 0x000fc400078e000f */
[----:B------:R-:W-:-:S04]  /*82d0*/  IMAD.HI.U32 R14, R0, R13, RZ ;  /* 0x0000000d000e7227 */ /* 0x000fc800078e00ff */
[----:B------:R-:W-:Y:S01]  /*82e0*/  @!P0 IMAD.MOV R19, RZ, RZ, -R19 ;  /* 0x000000ffff138224 */ /* 0x000fe200078e0a13 */
[----:B------:R-:W-:Y:S01]  /*82f0*/  ISETP.GT.U32.AND P0, PT, R90, R4, PT ;  /* 0x000000045a00720c */ /* 0x000fe20003f04070 */
[----:B------:R-:W-:Y:S01]  /*8300*/  @!P3 IMAD.IADD R5, R5, 0x1, -R90 ;  /* 0x000000010505b824 */ /* 0x000fe200078e0a5a */
[----:B------:R-:W-:Y:S01]  /*8310*/  ISETP.GE.AND P3, PT, R18, RZ, PT ;  /* 0x000000ff1200720c */ /* 0x000fe20003f66270 */
[----:B------:R-:W-:Y:S01]  /*8320*/  IMAD.MOV R14, RZ, RZ, -R14 ;  /* 0x000000ffff0e7224 */ /* 0x000fe200078e0a0e */
[----:B0-----:R-:W-:Y:S01]  /*8330*/  IABS R10, R23 ;  /* 0x00000017000a7213 */ /* 0x001fe20000000000 */
[----:B------:R-:W-:Y:S02]  /*8340*/  @!P1 IMAD.IADD R7, R7, 0x1, -R90 ;  /* 0x0000000107079824 */ /* 0x000fe400078e0a5a */
[----:B------:R-:W-:Y:S02]  /*8350*/  IMAD R13, R90, R14, R13 ;  /* 0x0000000e5a0d7224 */ /* 0x000fe400078e020d */
[----:B------:R-:W-:Y:S01]  /*8360*/  IMAD.HI.U32 R6, R0, R10, RZ ;  /* 0x0000000a00067227 */ /* 0x000fe200078e00ff */
[----:B------:R-:W-:-:S02]  /*8370*/  ISETP.GT.U32.AND P1, PT, R90, R7, PT ;  /* 0x000000075a00720c */ /* 0x000fc40003f24070 */
[----:B------:R0:W-:Y:S01]  /*8380*/  STL [R1+0x73c], R13 ;  /* 0x00073c0d01007387 */ /* 0x0001e20000100800 */
[----:B------:R-:W-:Y:S01]  /*8390*/  @!P0 IMAD.IADD R4, R4, 0x1, -R90 ;  /* 0x0000000104048824 */ /* 0x000fe200078e0a5a */
[----:B------:R-:W-:Y:S01]  /*83a0*/  ISETP.GE.AND P0, PT, R16, RZ, PT ;  /* 0x000000ff1000720c */ /* 0x000fe20003f06270 */
[----:B------:R-:W-:Y:S01]  /*83b0*/  @!P3 IMAD.MOV R5, RZ, RZ, -R5 ;  /* 0x000000ffff05b224 */ /* 0x000fe200078e0a05 */
[----:B------:R1:W-:Y:S01]  /*83c0*/  STL [R1+0x81c], R19 ;  /* 0x00081c1301007387 */ /* 0x0003e20000100800 */
[----:B------:R-:W-:Y:S01]  /*83d0*/  IMAD.HI.U32 R11, R0, R12, RZ ;  /* 0x0000000c000b7227 */ /* 0x000fe200078e00ff */
[----:B------:R-:W-:-:S03]  /*83e0*/  ISETP.GT.U32.AND P3, PT, R90, R4, PT ;  /* 0x000000045a00720c */ /* 0x000fc60003f64070 */
[----:B------:R-:W-:Y:S02]  /*83f0*/  IMAD.MOV R6, RZ, RZ, -R6 ;  /* 0x000000ffff067224 */ /* 0x000fe400078e0a06 */
[C---:B0-----:R-:W-:Y:S02]  /*8400*/  VIADD R13, R93.reuse, 0x6d ;  /* 0x0000006d5d0d7836 */ /* 0x041fe40000000000 */
[----:B------:R-:W-:Y:S02]  /*8410*/  IMAD.MOV R11, RZ, RZ, -R11 ;  /* 0x000000ffff0b7224 */ /* 0x000fe400078e0a0b */
[C---:B------:R-:W-:Y:S01]  /*8420*/  IMAD R10, R90.reuse, R6, R10 ;  /* 0x000000065a0a7224 */ /* 0x040fe200078e020a */
[----:B------:R-:W-:Y:S01]  /*8430*/  IABS R15, R13 ;  /* 0x0000000d000f7213 */ /* 0x000fe20000000000 */
[----:B------:R-:W-:Y:S01]  /*8440*/  IMAD R12, R90, R11, R12 ;  /* 0x0000000b5a0c7224 */ /* 0x000fe200078e020c */
[----:B------:R0:W-:Y:S01]  /*8450*/  STL [R1+0x16c0], R13 ;  /* 0x0016c00d01007387 */ /* 0x0001e20000100800 */
[----:B------:R-:W-:Y:S01]  /*8460*/  @!P3 IMAD.IADD R4, R4, 0x1, -R90 ;  /* 0x000000010404b824 */ /* 0x000fe200078e0a5a */
[----:B------:R-:W-:Y:S01]  /*8470*/  ISETP.GT.U32.AND P3, PT, R90, R10, PT ;  /* 0x0000000a5a00720c */ /* 0x000fe20003f64070 */
[----:B------:R-:W-:-:S02]  /*8480*/  VIADD R11, R93, 0x6e ;  /* 0x0000006e5d0b7836 */ /* 0x000fc40000000000 */
[----:B------:R-:W-:-:S03]  /*8490*/  IMAD.HI.U32 R16, R0, R15, RZ ;  /* 0x0000000f00107227 */ /* 0x000fc600078e00ff */
[----:B------:R-:W-:Y:S01]  /*84a0*/  IABS R6, R11 ;  /* 0x0000000b00067213 */ /* 0x000fe20000000000 */
[----:B------:R-:W-:Y:S01]  /*84b0*/  VIADD R20, R93, 0xd2 ;  /* 0x000000d25d147836 */ /* 0x000fe20000000000 */
[----:B------:R2:W-:Y:S01]  /*84c0*/  STL [R1+0x16c8], R11 ;  /* 0x0016c80b01007387 */ /* 0x0005e20000100800 */
[----:B------:R-:W-:Y:S01]  /*84d0*/  @!P1 IMAD.IADD R7, R7, 0x1, -R90 ;  /* 0x0000000107079824 */ /* 0x000fe200078e0a5a */
[----:B------:R-:W-:Y:S01]  /*84e0*/  ISETP.GT.U32.AND P1, PT, R90, R12, PT ;  /* 0x0000000c5a00720c */ /* 0x000fe20003f24070 */
[C---:B------:R-:W-:Y:S01]  /*84f0*/  VIADD R22, R93.reuse, 0xd3 ;  /* 0x000000d35d167836 */ /* 0x040fe20000000000 */
[----:B------:R-:W-:Y:S01]  /*8500*/  STL [R1+0x18a4], R20 ;  /* 0x0018a41401007387 */ /* 0x000fe20000100800 */
[----:B-1----:R-:W-:Y:S02]  /*8510*/  VIADD R19, R93, 0xd8 ;  /* 0x000000d85d137836 */ /* 0x002fe40000000000 */
[----:B------:R-:W-:Y:S01]  /*8520*/  IMAD.MOV R16, RZ, RZ, -R16 ;  /* 0x000000ffff107224 */ /* 0x000fe200078e0a10 */
[----:B------:R-:W-:Y:S01]  /*8530*/  STL [R1+0x18b4], R22 ;  /* 0x0018b41601007387 */ /* 0x000fe20000100800 */
[----:B------:R-:W-:Y:S01]  /*8540*/  @!P3 IMAD.IADD R10, R10, 0x1, -R90 ;  /* 0x000000010a0ab824 */ /* 0x000fe200078e0a5a */
[----:B0-----:R-:W-:Y:S01]  /*8550*/  IABS R13, R22 ;  /* 0x00000016000d7213 */ /* 0x001fe20000000000 */
[----:B--2---:R-:W-:Y:S01]  /*8560*/  IMAD.HI.U32 R11, R0, R6, RZ ;  /* 0x00000006000b7227 */ /* 0x004fe200078e00ff */
[----:B------:R-:W-:Y:S01]  /*8570*/  STL [R1+0x18d0], R19 ;  /* 0x0018d01301007387 */ /* 0x000fe20000100800 */
[----:B------:R-:W-:-:S02]  /*8580*/  IABS R14, R19 ;  /* 0x00000013000e7213 */ /* 0x000fc40000000000 */
[C---:B------:R-:W-:Y:S01]  /*8590*/  IMAD R15, R90.reuse, R16, R15 ;  /* 0x000000105a0f7224 */ /* 0x040fe200078e020f */
[----:B------:R0:W-:Y:S01]  /*85a0*/  STL [R1+0xa44], R5 ;  /* 0x000a440501007387 */ /* 0x0001e20000100800 */
[----:B------:R-:W-:Y:S02]  /*85b0*/  IMAD.MOV.U32 R16, RZ, RZ, R7 ;  /* 0x000000ffff107224 */ /* 0x000fe400078e0007 */
[----:B------:R-:W-:Y:S01]  /*85c0*/  IMAD.MOV R11, RZ, RZ, -R11 ;  /* 0x000000ffff0b7224 */ /* 0x000fe200078e0a0b */
[----:B------:R1:W-:Y:S01]  /*85d0*/  STL [R1+0x744], R15 ;  /* 0x0007440f01007387 */ /* 0x0003e20000100800 */
[----:B------:R-:W-:Y:S01]  /*85e0*/  @!P0 IMAD.MOV R16, RZ, RZ, -R16 ;  /* 0x000000ffff108224 */ /* 0x000fe200078e0a10 */
[C---:B------:R-:W-:Y:S01]  /*85f0*/  ISETP.GT.U32.AND P0, PT, R90.reuse, R10, PT ;  /* 0x0000000a5a00720c */ /* 0x040fe20003f04070 */
[----:B------:R-:W-:Y:S02]  /*8600*/  IMAD R6, R90, R11, R6 ;  /* 0x0000000b5a067224 */ /* 0x000fe400078e0206 */
[----:B------:R-:W-:Y:S01]  /*8610*/  @!P1 IMAD.IADD R12, R12, 0x1, -R90 ;  /* 0x000000010c0c9824 */ /* 0x000fe200078e0a5a */
[----:B0-----:R-:W-:Y:S01]  /*8620*/  IABS R5, R20 ;  /* 0x0000001400057213 */ /* 0x001fe20000000000 */
[----:B------:R-:W-:Y:S01]  /*8630*/  VIADD R18, R93, 0xd9 ;  /* 0x000000d95d127836 */ /* 0x000fe20000000000 */
[----:B------:R-:W-:Y:S01]  /*8640*/  ISETP.GE.AND P1, PT, R17, RZ, PT ;  /* 0x000000ff1100720c */ /* 0x000fe20003f26270 */
[----:B------:R-:W-:Y:S01]  /*8650*/  STL [R1+0x748], R6 ;  /* 0x0007480601007387 */ /* 0x000fe20000100800 */
[----:B------:R-:W-:Y:S01]  /*8660*/  ISETP.GT.U32.AND P3, PT, R90, R12, PT ;  /* 0x0000000c5a00720c */ /* 0x000fe20003f64070 */
[----:B------:R-:W-:-:S02]  /*8670*/  IMAD.HI.U32 R11, R0, R5, RZ ;  /* 0x00000005000b7227 */ /* 0x000fc400078e00ff */
[----:B------:R0:W-:Y:S02]  /*8680*/  STL [R1+0xa74], R16 ;  /* 0x000a741001007387 */ /* 0x0001e40000100800 */
[----:B------:R-:W-:Y:S02]  /*8690*/  IMAD.MOV R11, RZ, RZ, -R11 ;  /* 0x000000ffff0b7224 */ /* 0x000fe400078e0a0b */
[----:B------:R-:W-:Y:S02]  /*86a0*/  @!P0 IMAD.IADD R10, R10, 0x1, -R90 ;  /* 0x000000010a0a8824 */ /* 0x000fe400078e0a5a */
[----:B------:R-:W-:Y:S02]  /*86b0*/  IMAD R5, R90, R11, R5 ;  /* 0x0000000b5a057224 */ /* 0x000fe400078e0205 */
[----:B------:R-:W-:Y:S01]  /*86c0*/  @!P1 IMAD.MOV R4, RZ, RZ, -R4 ;  /* 0x000000ffff049224 */ /* 0x000fe200078e0a04 */
[----:B------:R-:W-:Y:S01]  /*86d0*/  ISETP.GE.AND P1, PT, R24, RZ, PT ;  /* 0x000000ff1800720c */ /* 0x000fe20003f26270 */
[----:B-1----:R-:W-:Y:S01]  /*86e0*/  IMAD.HI.U32 R15, R0, R13, RZ ;  /* 0x0000000d000f7227 */ /* 0x002fe200078e00ff */
[----:B------:R-:W-:-:S03]  /*86f0*/  ISETP.GT.U32.AND P0, PT, R90, R5, PT ;  /* 0x000000055a00720c */ /* 0x000fc60003f04070 */
[----:B------:R-:W-:Y:S02]  /*8700*/  IMAD.MOV R7, RZ, RZ, -R15 ;  /* 0x000000ffff077224 */ /* 0x000fe400078e0a0f */
[----:B------:R-:W-:Y:S01]  /*8710*/  @!P3 IMAD.IADD R12, R12, 0x1, -R90 ;  /* 0x000000010c0cb824 */ /* 0x000fe200078e0a5a */
[----:B------:R-:W-:Y:S01]  /*8720*/  ISETP.GE.AND P3, PT, R23, RZ, PT ;  /* 0x000000ff1700720c */ /* 0x000fe20003f66270 */
[----:B------:R-:W-:Y:S02]  /*8730*/  IMAD R13, R90, R7, R13 ;  /* 0x000000075a0d7224 */ /* 0x000fe400078e020d */
[----:B------:R-:W-:Y:S02]  /*8740*/  IMAD.MOV.U32 R23, RZ, RZ, R12 ;  /* 0x000000ffff177224 */ /* 0x000fe400078e000c */
[----:B0-----:R-:W-:Y:S02]  /*8750*/  VIADD R16, R93, 0x6f ;  /* 0x0000006f5d107836 */ /* 0x001fe40000000000 */
[----:B------:R-:W-:-:S02]  /*8760*/  @!P0 IMAD.IADD R5, R5, 0x1, -R90 ;  /* 0x0000000105058824 */ /* 0x000fc400078e0a5a */
[----:B------:R-:W-:Y:S01]  /*8770*/  @!P1 IMAD.MOV R23, RZ, RZ, -R23 ;  /* 0x000000ffff179224 */ /* 0x000fe200078e0a17 */
[C---:B------:R-:W-:Y:S01]  /*8780*/  ISETP.GT.U32.AND P1, PT, R90.reuse, R13, PT ;  /* 0x0000000d5a00720c */ /* 0x040fe20003f24070 */
[C---:B------:R-:W-:Y:S01]  /*8790*/  VIADD R17, R93.reuse, 0x75 ;  /* 0x000000755d117836 */ /* 0x040fe20000000000 */
[----:B------:R-:W-:Y:S01]  /*87a0*/  ISETP.GT.U32.AND P0, PT, R90, R5, PT ;  /* 0x000000055a00720c */ /* 0x000fe20003f04070 */
[----:B------:R-:W-:Y:S01]  /*87b0*/  IMAD.HI.U32 R6, R0, R14, RZ ;  /* 0x0000000e00067227 */ /* 0x000fe200078e00ff */
[----:B------:R0:W-:Y:S03]  /*87c0*/  STL [R1+0x16b4], R16 ;  /* 0x0016b41001007387 */ /* 0x0001e60000100800 */
[C---:B------:R-:W-:Y:S01]  /*87d0*/  VIADD R15, R93.reuse, 0x76 ;  /* 0x000000765d0f7836 */ /* 0x040fe20000000000 */
[----:B------:R1:W-:Y:S01]  /*87e0*/  STL [R1+0x16e4], R17 ;  /* 0x0016e41101007387 */ /* 0x0003e20000100800 */
[C---:B------:R-:W-:Y:S01]  /*87f0*/  VIADD R21, R93.reuse, 0xda ;  /* 0x000000da5d157836 */ /* 0x040fe20000000000 */
[----:B------:R-:W-:Y:S01]  /*8800*/  IADD3 R6, PT, PT, -R6, RZ, RZ ;  /* 0x000000ff06067210 */ /* 0x000fe20007ffe1ff */
[----:B------:R-:W-:Y:S01]  /*8810*/  VIADD R25, R93, 0xe8 ;  /* 0x000000e85d197836 */ /* 0x000fe20000000000 */
[----:B------:R-:W-:Y:S01]  /*8820*/  STL [R1+0x16ec], R15 ;  /* 0x0016ec0f01007387 */ /* 0x000fe20000100800 */
[----:B------:R-:W-:Y:S01]  /*8830*/  @!P1 IMAD.IADD R13, R13, 0x1, -R90 ;  /* 0x000000010d0d9824 */ /* 0x000fe200078e0a5a */
[----:B0-----:R-:W-:Y:S01]  /*8840*/  IABS R16, R16 ;  /* 0x0000001000107213 */ /* 0x001fe20000000000 */
[----:B------:R-:W-:Y:S01]  /*8850*/  IMAD R14, R90, R6, R14 ;  /* 0x000000065a0e7224 */ /* 0x000fe200078e020e */
[----:B------:R-:W-:Y:S01]  /*8860*/  STL [R1+0x18c8], R18 ;  /* 0x0018c81201007387 */ /* 0x000fe20000100800 */
[----:B------:R-:W-:Y:S01]  /*8870*/  @!P0 IMAD.IADD R5, R5, 0x1, -R90 ;  /* 0x0000000105058824 */ /* 0x000fe200078e0a5a */
[----:B------:R-:W-:Y:S01]  /*8880*/  ISETP.GE.AND P0, PT, R20, RZ, PT ;  /* 0x000000ff1400720c */ /* 0x000fe20003f06270 */
[C---:B------:R-:W-:Y:S01]  /*8890*/  VIADD R20, R93.reuse, 0xe0 ;  /* 0x000000e05d147836 */ /* 0x040fe20000000000 */
[----:B------:R0:W-:Y:S01]  /*88a0*/  STL [R1+0xa94], R4 ;  /* 0x000a940401007387 */ /* 0x0001e20000100800 */
[----:B------:R-:W-:Y:S01]  /*88b0*/  ISETP.GT.U32.AND P1, PT, R90, R13, PT ;  /* 0x0000000d5a00720c */ /* 0x000fe20003f24070 */
[----:B------:R-:W-:Y:S01]  /*88c0*/  VIADD R24, R93, 0x84 ;  /* 0x000000845d187836 */ /* 0x000fe20000000000 */
[----:B------:R-:W-:Y:S01]  /*88d0*/  IABS R6, R17 ;  /* 0x0000001100067213 */ /* 0x000fe20000000000 */
[----:B------:R-:W-:Y:S01]  /*88e0*/  STL [R1+0x18cc], R21 ;  /* 0x0018cc1501007387 */ /* 0x000fe20000100800 */
[----:B------:R-:W-:Y:S01]  /*88f0*/  IABS R11, R15 ;  /* 0x0000000f000b7213 */ /* 0x000fe20000000000 */
[C---:B-1----:R-:W-:Y:S01]  /*8900*/  IMAD.HI.U32 R17, R0.reuse, R16, RZ ;  /* 0x0000001000117227 */ /* 0x042fe200078e00ff */
[----:B------:R-:W-:Y:S01]  /*8910*/  IABS R7, R21 ;  /* 0x0000001500077213 */ /* 0x000fe20000000000 */
[----:B------:R1:W-:Y:S01]  /*8920*/  STL [R1+0x8c0], R23 ;  /* 0x0008c01701007387 */ /* 0x0003e20000100800 */
[----:B0-----:R-:W-:Y:S01]  /*8930*/  IABS R4, R18 ;  /* 0x0000001200047213 */ /* 0x001fe20000000000 */
[----:B------:R-:W-:-:S04]  /*8940*/  IMAD.HI.U32 R15, R0, R6, RZ ;  /* 0x00000006000f7227 */ /* 0x000fc800078e00ff */
[----:B------:R-:W-:Y:S02]  /*8950*/  IMAD.MOV R15, RZ, RZ, -R15 ;  /* 0x000000ffff0f7224 */ /* 0x000fe400078e0a0f */
[----:B------:R-:W-:Y:S02]  /*8960*/  @!P0 IMAD.MOV R5, RZ, RZ, -R5 ;  /* 0x000000ffff058224 */ /* 0x000fe400078e0a05 */
[----:B-1----:R-:W-:Y:S02]  /*8970*/  IMAD.MOV.U32 R23, RZ, RZ, R10 ;  /* 0x000000ffff177224 */ /* 0x002fe400078e000a */
[----:B------:R-:W-:-:S04]  /*8980*/  IMAD.HI.U32 R10, R0, R4, RZ ;  /* 0x00000004000a7227 */ /* 0x000fc800078e00ff */
[----:B------:R-:W-:Y:S01]  /*8990*/  @!P3 IMAD.MOV R23, RZ, RZ, -R23 ;  /* 0x000000ffff17b224 */ /* 0x000fe200078e0a17 */
[C---:B------:R-:W-:Y:S01]  /*89a0*/  ISETP.GT.U32.AND P3, PT, R90.reuse, R14, PT ;  /* 0x0000000e5a00720c */ /* 0x040fe20003f64070 */
[----:B------:R-:W-:Y:S02]  /*89b0*/  IMAD.MOV R10, RZ, RZ, -R10 ;  /* 0x000000ffff0a7224 */ /* 0x000fe400078e0a0a */
[----:B------:R-:W-:Y:S01]  /*89c0*/  IMAD.MOV R17, RZ, RZ, -R17 ;  /* 0x000000ffff117224 */ /* 0x000fe200078e0a11 */
[----:B------:R-:W-:Y:S01]  /*89d0*/  STL [R1+0xa30], R23 ;  /* 0x000a301701007387 */ /* 0x000fe20000100800 */
[----:B------:R-:W-:Y:S02]  /*89e0*/  IMAD R4, R90, R10, R4 ;  /* 0x0000000a5a047224 */ /* 0x000fe400078e0204 */
[----:B------:R-:W-:Y:S01]  /*89f0*/  @!P1 IMAD.IADD R13, R13, 0x1, -R90 ;  /* 0x000000010d0d9824 */ /* 0x000fe200078e0a5a */
[----:B------:R-:W-:Y:S01]  /*8a00*/  ISETP.GE.AND P1, PT, R22, RZ, PT ;  /* 0x000000ff1600720c */ /* 0x000fe20003f26270 */
[C---:B------:R-:W-:Y:S01]  /*8a10*/  IMAD R15, R90.reuse, R15, R6 ;  /* 0x0000000f5a0f7224 */ /* 0x040fe200078e0206 */
[----:B------:R-:W-:Y:S01]  /*8a20*/  ISETP.GT.U32.AND P0, PT, R90, R4, PT ;  /* 0x000000045a00720c */ /* 0x000fe20003f04070 */
[----:B------:R-:W-:-:S04]  /*8a30*/  IMAD.HI.U32 R6, R0, R7, RZ ;  /* 0x0000000700067227 */ /* 0x000fc800078e00ff */
[----:B------:R-:W-:Y:S02]  /*8a40*/  @!P3 IMAD.IADD R14, R14, 0x1, -R90 ;  /* 0x000000010e0eb824 */ /* 0x000fe400078e0a5a */
[----:B------:R-:W-:-:S03]  /*8a50*/  IMAD.HI.U32 R12, R0, R11, RZ ;  /* 0x0000000b000c7227 */ /* 0x000fc600078e00ff */
[C---:B------:R-:W-:Y:S01]  /*8a60*/  ISETP.GT.U32.AND P3, PT, R90.reuse, R14, PT ;  /* 0x0000000e5a00720c */ /* 0x040fe20003f64070 */
[C---:B------:R-:W-:Y:S02]  /*8a70*/  IMAD R16, R90.reuse, R17, R16 ;  /* 0x000000115a107224 */ /* 0x040fe400078e0210 */
[----:B------:R-:W-:Y:S02]  /*8a80*/  IMAD.MOV R6, RZ, RZ, -R6 ;  /* 0x000000ffff067224 */ /* 0x000fe400078e0a06 */
[----:B------:R-:W-:Y:S01]  /*8a90*/  IMAD.MOV R12, RZ, RZ, -R12 ;  /* 0x000000ffff0c7224 */ /* 0x000fe200078e0a0c */
[----:B------:R0:W-:Y:S01]  /*8aa0*/  STL [R1+0x74c], R16 ;  /* 0x00074c1001007387 */ /* 0x0001e20000100800 */
[----:B------:R-:W-:Y:S02]  /*8ab0*/  VIADD R17, R93, 0xdb ;  /* 0x000000db5d117836 */ /* 0x000fe40000000000 */
[C---:B------:R-:W-:Y:S01]  /*8ac0*/  IMAD R7, R90.reuse, R6, R7 ;  /* 0x000000065a077224 */ /* 0x040fe200078e0207 */
[----:B------:R1:W-:Y:S01]  /*8ad0*/  STL [R1+0x750], R15 ;  /* 0x0007500f01007387 */ /* 0x0003e20000100800 */
[----:B------:R-:W-:Y:S01]  /*8ae0*/  IMAD R11, R90, R12, R11 ;  /* 0x0000000c5a0b7224 */ /* 0x000fe200078e020b */
[----:B------:R-:W-:Y:S01]  /*8af0*/  IABS R6, R17 ;  /* 0x0000001100067213 */ /* 0x000fe20000000000 */
[----:B------:R-:W-:-:S02]  /*8b00*/  @!P0 IMAD.IADD R4, R4, 0x1, -R90 ;  /* 0x0000000104048824 */ /* 0x000fc400078e0a5a */
[----:B------:R-:W-:Y:S01]  /*8b10*/  @!P3 IMAD.IADD R14, R14, 0x1, -R90 ;  /* 0x000000010e0eb824 */ /* 0x000fe200078e0a5a */
[----:B------:R2:W-:Y:S01]  /*8b20*/  STL [R1+0x754], R11 ;  /* 0x0007540b01007387 */ /* 0x0005e20000100800 */
[----:B0-----:R-:W-:Y:S01]  /*8b30*/  IMAD.MOV.U32 R16, RZ, RZ, R13 ;  /* 0x000000ffff107224 */ /* 0x001fe200078e000d */
[C---:B------:R-:W-:Y:S01]  /*8b40*/  ISETP.GT.U32.AND P0, PT, R90.reuse, R4, PT ;  /* 0x000000045a00720c */ /* 0x040fe20003f04070 */
[----:B------:R-:W-:Y:S01]  /*8b50*/  VIADD R22, R93, 0xeb ;  /* 0x000000eb5d167836 */ /* 0x000fe20000000000 */
[----:B------:R-:W-:Y:S01]  /*8b60*/  ISETP.GE.AND P3, PT, R19, RZ, PT ;  /* 0x000000ff1300720c */ /* 0x000fe20003f66270 */
[----:B------:R-:W-:Y:S01]  /*8b70*/  @!P1 IMAD.MOV R16, RZ, RZ, -R16 ;  /* 0x000000ffff109224 */ /* 0x000fe200078e0a10 */
[----:B------:R-:W-:Y:S01]  /*8b80*/  ISETP.GT.U32.AND P1, PT, R90, R7, PT ;  /* 0x000000075a00720c */ /* 0x000fe20003f24070 */
[C---:B-1----:R-:W-:Y:S02]  /*8b90*/  VIADD R15, R93.reuse, 0x77 ;  /* 0x000000775d0f7836 */ /* 0x042fe40000000000 */
[----:B------:R-:W-:-:S02]  /*8ba0*/  VIADD R19, R93, 0xe3 ;  /* 0x000000e35d137836 */ /* 0x000fc40000000000 */
[----:B--2---:R-:W-:Y:S01]  /*8bb0*/  IMAD.HI.U32 R11, R0, R6, RZ ;  /* 0x00000006000b7227 */ /* 0x004fe200078e00ff */
[----:B------:R0:W-:Y:S01]  /*8bc0*/  STL [R1+0x16d4], R15 ;  /* 0x0016d40f01007387 */ /* 0x0001e20000100800 */
[----:B------:R-:W-:Y:S02]  /*8bd0*/  IABS R12, R15 ;  /* 0x0000000f000c7213 */ /* 0x000fe40000000000 */
[----:B------:R-:W-:Y:S01]  /*8be0*/  IMAD.MOV R11, RZ, RZ, -R11 ;  /* 0x000000ffff0b7224 */ /* 0x000fe200078e0a0b */
[----:B------:R-:W-:Y:S01]  /*8bf0*/  STL [R1+0x18bc], R17 ;  /* 0x0018bc1101007387 */ /* 0x000fe20000100800 */
[----:B------:R-:W-:Y:S02]  /*8c00*/  @!P0 IMAD.IADD R4, R4, 0x1, -R90 ;  /* 0x0000000104048824 */ /* 0x000fe400078e0a5a */
[----:B------:R-:W-:Y:S01]  /*8c10*/  IMAD R6, R90, R11, R6 ;  /* 0x0000000b5a067224 */ /* 0x000fe200078e0206 */
[----:B------:R-:W-:Y:S01]  /*8c20*/  STL [R1+0x18e0], R20 ;  /* 0x0018e01401007387 */ /* 0x000fe20000100800 */
[----:B------:R-:W-:-:S02]  /*8c30*/  @!P1 IMAD.IADD R7, R7, 0x1, -R90 ;  /* 0x0000000107079824 */ /* 0x000fc400078e0a5a */
[----:B------:R-:W-:Y:S01]  /*8c40*/  @!P3 IMAD.MOV R14, RZ, RZ, -R14 ;  /* 0x000000ffff0eb224 */ /* 0x000fe200078e0a0e */
[----:B------:R1:W-:Y:S01]  /*8c50*/  STL [R1+0xa54], R5 ;  /* 0x000a540501007387 */ /* 0x0003e20000100800 */
[----:B------:R-:W-:Y:S01]  /*8c60*/  ISETP.GT.U32.AND P0, PT, R90, R6, PT ;  /* 0x000000065a00720c */ /* 0x000fe20003f04070 */
[----:B0-----:R-:W-:Y:S01]  /*8c70*/  IMAD.HI.U32 R15, R0, R12, RZ ;  /* 0x0000000c000f7227 */ /* 0x001fe200078e00ff */
[----:B------:R-:W-:Y:S01]  /*8c80*/  ISETP.GE.AND P3, PT, R18, RZ, PT ;  /* 0x000000ff1200720c */ /* 0x000fe20003f66270 */
[----:B------:R-:W-:Y:S01]  /*8c90*/  STL [R1+0xa84], R16 ;  /* 0x000a841001007387 */ /* 0x000fe20000100800 */
[----:B------:R-:W-:Y:S01]  /*8ca0*/  ISETP.GT.U32.AND P1, PT, R90, R7, PT ;  /* 0x000000075a00720c */ /* 0x000fe20003f24070 */
[----:B------:R-:W-:Y:S02]  /*8cb0*/  VIADD R18, R93, 0xe1 ;  /* 0x000000e15d127836 */ /* 0x000fe40000000000 */
[----:B------:R-:W-:Y:S01]  /*8cc0*/  IMAD.MOV R13, RZ, RZ, -R15 ;  /* 0x000000ffff0d7224 */ /* 0x000fe200078e0a0f */
[----:B-1----:R-:W-:Y:S01]  /*8cd0*/  IABS R5, R20 ;  /* 0x0000001400057213 */ /* 0x002fe20000000000 */
[----:B------:R-:W-:-:S02]  /*8ce0*/  IMAD.MOV.U32 R11, RZ, RZ, R4 ;  /* 0x000000ffff0b7224 */ /* 0x000fc400078e0004 */
[----:B------:R-:W-:Y:S02]  /*8cf0*/  IMAD R12, R90, R13, R12 ;  /* 0x0000000d5a0c7224 */ /* 0x000fe400078e020c */
[----:B------:R-:W-:-:S03]  /*8d00*/  IMAD.HI.U32 R10, R0, R5, RZ ;  /* 0x00000005000a7227 */ /* 0x000fc600078e00ff */
[----:B------:R0:W-:Y:S01]  /*8d10*/  STL [R1+0x758], R12 ;  /* 0x0007580c01007387 */ /* 0x0001e20000100800 */
[----:B------:R-:W-:Y:S02]  /*8d20*/  IMAD.MOV R10, RZ, RZ, -R10 ;  /* 0x000000ffff0a7224 */ /* 0x000fe400078e0a0a */
[--C-:B------:R-:W-:Y:S01]  /*8d30*/  @!P0 IMAD.IADD R6, R6, 0x1, -R90.reuse ;  /* 0x0000000106068824 */ /* 0x100fe200078e0a5a */
[----:B------:R-:W-:Y:S01]  /*8d40*/  STL [R1+0x8f4], R14 ;  /* 0x0008f40e01007387 */ /* 0x000fe20000100800 */
[C---:B------:R-:W-:Y:S01]  /*8d50*/  IMAD R5, R90.reuse, R10, R5 ;  /* 0x0000000a5a057224 */ /* 0x040fe200078e0205 */
[----:B------:R-:W-:Y:S01]  /*8d60*/  IABS R10, R18 ;  /* 0x00000012000a7213 */ /* 0x000fe20000000000 */
[----:B------:R-:W-:Y:S01]  /*8d70*/  @!P1 IMAD.IADD R7, R7, 0x1, -R90 ;  /* 0x0000000107079824 */ /* 0x000fe200078e0a5a */
[C---:B------:R-:W-:Y:S01]  /*8d80*/  ISETP.GT.U32.AND P0, PT, R90.reuse, R6, PT ;  /* 0x000000065a00720c */ /* 0x040fe20003f04070 */
[----:B------:R-:W-:Y:S01]  /*8d90*/  @!P3 IMAD.MOV R11, RZ, RZ, -R11 ;  /* 0x000000ffff0bb224 */ /* 0x000fe200078e0a0b */
[----:B------:R-:W-:Y:S01]  /*8da0*/  ISETP.GT.U32.AND P1, PT, R90, R5, PT ;  /* 0x000000055a00720c */ /* 0x000fe20003f24070 */
[----:B------:R-:W-:Y:S01]  /*8db0*/  IMAD.MOV.U32 R4, RZ, RZ, R10 ;  /* 0x000000ffff047224 */ /* 0x000fe200078e000a */
[----:B------:R-:W-:Y:S01]  /*8dc0*/  ISETP.GE.AND P3, PT, R21, RZ, PT ;  /* 0x000000ff1500720c */ /* 0x000fe20003f66270 */
[----:B0-----:R-:W-:Y:S01]  /*8dd0*/  VIADD R12, R93, 0x7d ;  /* 0x0000007d5d0c7836 */ /* 0x001fe20000000000 */
[----:B------:R-:W-:Y:S01]  /*8de0*/  IABS R10, R19 ;  /* 0x00000013000a7213 */ /* 0x000fe20000000000 */
[----:B------:R-:W-:-:S03]  /*8df0*/  IMAD.HI.U32 R15, R0, R4, RZ ;  /* 0x00000004000f7227 */ /* 0x000fc600078e00ff */
[----:B------:R0:W-:Y:S01]  /*8e00*/  STL [R1+0x1704], R12 ;  /* 0x0017040c01007387 */ /* 0x0001e20000100800 */
[----:B------:R-:W-:Y:S01]  /*8e10*/  VIADD R16, R93, 0xe2 ;  /* 0x000000e25d107836 */ /* 0x000fe20000000000 */
[----:B------:R-:W-:Y:S01]  /*8e20*/  IADD3 R15, PT, PT, -R15, RZ, RZ ;  /* 0x000000ff0f0f7210 */ /* 0x000fe20007ffe1ff */
[----:B------:R-:W-:Y:S01]  /*8e30*/  IMAD.MOV.U32 R21, RZ, RZ, R7 ;  /* 0x000000ffff157224 */ /* 0x000fe200078e0007 */
[----:B------:R-:W-:Y:S01]  /*8e40*/  STL [R1+0x18d8], R18 ;  /* 0x0018d81201007387 */ /* 0x000fe20000100800 */
[----:B------:R-:W-:Y:S01]  /*8e50*/  @!P1 IMAD.IADD R5, R5, 0x1, -R90 ;  /* 0x0000000105059824 */ /* 0x000fe200078e0a5a */
[----:B------:R-:W-:Y:S01]  /*8e60*/  IABS R13, R12 ;  /* 0x0000000c000d7213 */ /* 0x000fe20000000000 */
[----:B------:R-:W-:Y:S01]  /*8e70*/  IMAD R4, R90, R15, R4 ;  /* 0x0000000f5a047224 */ /* 0x000fe200078e0204 */
[----:B------:R-:W-:Y:S01]  /*8e80*/  STL [R1+0x18e8], R16 ;  /* 0x0018e81001007387 */ /* 0x000fe20000100800 */
[----:B------:R-:W-:Y:S01]  /*8e90*/  @!P3 IMAD.MOV R21, RZ, RZ, -R21 ;  /* 0x000000ffff15b224 */ /* 0x000fe200078e0a15 */
[----:B------:R-:W-:Y:S01]  /*8ea0*/  ISETP.GE.AND P3, PT, R17, RZ, PT ;  /* 0x000000ff1100720c */ /* 0x000fe20003f66270 */
[----:B------:R-:W-:Y:S01]  /*8eb0*/  @!P0 IMAD.IADD R6, R6, 0x1, -R90 ;  /* 0x0000000106068824 */ /* 0x000fe200078e0a5a */
[----:B------:R-:W-:Y:S01]  /*8ec0*/  STL [R1+0x18ec], R19 ;  /* 0x0018ec1301007387 */ /* 0x000fe20000100800 */
[----:B------:R-:W-:Y:S01]  /*8ed0*/  ISETP.GT.U32.AND P0, PT, R90, R4, PT ;  /* 0x000000045a00720c */ /* 0x000fe20003f04070 */
[----:B0-----:R-:W-:Y:S01]  /*8ee0*/  IMAD.HI.U32 R12, R0, R13, RZ ;  /* 0x0000000d000c7227 */ /* 0x001fe200078e00ff */
[----:B------:R-:W-:Y:S01]  /*8ef0*/  ISETP.GT.U32.AND P1, PT, R90, R5, PT ;  /* 0x000000055a00720c */ /* 0x000fe20003f24070 */
[----:B------:R0:W-:Y:S02]  /*8f00*/  STL [R1+0xa1c], R11 ;  /* 0x000a1c0b01007387 */ /* 0x0001e40000100800 */
[----:B------:R-:W-:-:S02]  /*8f10*/  IMAD.MOV R12, RZ, RZ, -R12 ;  /* 0x000000ffff0c7224 */ /* 0x000fc400078e0a0c */
[----:B------:R1:W-:Y:S01]  /*8f20*/  STL [R1+0xa48], R21 ;  /* 0x000a481501007387 */ /* 0x0003e20000100800 */
[----:B------:R-:W-:Y:S02]  /*8f30*/  VIADD R15, R93, 0x7e ;  /* 0x0000007e5d0f7836 */ /* 0x000fe40000000000 */
[----:B------:R-:W-:Y:S02]  /*8f40*/  IMAD R12, R90, R12, R13 ;  /* 0x0000000c5a0c7224 */ /* 0x000fe400078e020d */
[----:B------:R-:W-:Y:S01]  /*8f50*/  IMAD.HI.U32 R7, R0, R10, RZ ;  /* 0x0000000a00077227 */ /* 0x000fe200078e00ff */
[----:B0-----:R-:W-:Y:S02]  /*8f60*/  IABS R11, R16 ;  /* 0x00000010000b7213 */ /* 0x001fe40000000000 */
[----:B------:R0:W-:Y:S01]  /*8f70*/  STL [R1+0x760], R12 ;  /* 0x0007600c01007387 */ /* 0x0001e20000100800 */
[----:B------:R-:W-:Y:S02]  /*8f80*/  @!P0 IMAD.IADD R4, R4, 0x1, -R90 ;  /* 0x0000000104048824 */ /* 0x000fe400078e0a5a */
[----:B------:R-:W-:Y:S01]  /*8f90*/  IMAD.HI.U32 R14, R0, R11, RZ ;  /* 0x0000000b000e7227 */ /* 0x000fe200078e00ff */
[----:B------:R2:W-:Y:S02]  /*8fa0*/  STL [R1+0x16f0], R15 ;  /* 0x0016f00f01007387 */ /* 0x0005e40000100800 */
[C---:B------:R-:W-:Y:S01]  /*8fb0*/  ISETP.GT.U32.AND P0, PT, R90.reuse, R4, PT ;  /* 0x000000045a00720c */ /* 0x040fe20003f04070 */
[----:B------:R-:W-:Y:S01]  /*8fc0*/  IMAD.MOV R14, RZ, RZ, -R14 ;  /* 0x000000ffff0e7224 */ /* 0x000fe200078e0a0e */
[----:B------:R-:W-:Y:S01]  /*8fd0*/  STL [R1+0x18f0], R25 ;  /* 0x0018f01901007387 */ /* 0x000fe20000100800 */
[----:B-1----:R-:W-:Y:S01]  /*8fe0*/  IMAD.MOV.U32 R21, RZ, RZ, R6 ;  /* 0x000000ffff157224 */ /* 0x002fe200078e0006 */
[----:B0-----:R-:W-:Y:S01]  /*8ff0*/  IABS R12, R15 ;  /* 0x0000000f000c7213 */ /* 0x001fe20000000000 */
[----:B------:R-:W-:-:S02]  /*9000*/  IMAD R11, R90, R14, R11 ;  /* 0x0000000e5a0b7224 */ /* 0x000fc400078e020b */
[----:B------:R-:W-:Y:S01]  /*9010*/  @!P3 IMAD.MOV R21, RZ, RZ, -R21 ;  /* 0x000000ffff15b224 */ /* 0x000fe200078e0a15 */
[----:B------:R-:W-:Y:S01]  /*9020*/  ISETP.GE.AND P3, PT, R20, RZ, PT ;  /* 0x000000ff1400720c */ /* 0x000fe20003f66270 */
[----:B------:R-:W-:Y:S01]  /*9030*/  @!P1 IMAD.IADD R5, R5, 0x1, -R90 ;  /* 0x0000000105059824 */ /* 0x000fe200078e0a5a */
[C---:B------:R-:W-:Y:S01]  /*9040*/  ISETP.GT.U32.AND P1, PT, R90.reuse, R11, PT ;  /* 0x0000000b5a00720c */ /* 0x040fe20003f24070 */
[----:B------:R-:W-:Y:S01]  /*9050*/  IMAD.MOV R7, RZ, RZ, -R7 ;  /* 0x000000ffff077224 */ /* 0x000fe200078e0a07 */
[----:B------:R0:W-:Y:S01]  /*9060*/  STL [R1+0xa78], R21 ;  /* 0x000a781501007387 */ /* 0x0001e20000100800 */
[----:B--2---:R-:W-:Y:S02]  /*9070*/  IMAD.MOV.U32 R15, RZ, RZ, R5 ;  /* 0x000000ffff0f7224 */ /* 0x004fe400078e0005 */
[----:B------:R-:W-:Y:S01]  /*9080*/  IMAD R10, R90, R7, R10 ;  /* 0x000000075a0a7224 */ /* 0x000fe200078e020a */
[----:B------:R-:W-:Y:S01]  /*9090*/  IABS R7, R25 ;  /* 0x0000001900077213 */ /* 0x000fe20000000000 */
[----:B------:R-:W-:-:S02]  /*90a0*/  @!P0 IMAD.IADD R4, R4, 0x1, -R90 ;  /* 0x0000000104048824 */ /* 0x000fc400078e0a5a */
[----:B------:R-:W-:Y:S01]  /*90b0*/  VIADD R17, R93, 0xe9 ;  /* 0x000000e95d117836 */ /* 0x000fe20000000000 */
[----:B------:R-:W-:Y:S01]  /*90c0*/  ISETP.GT.U32.AND P0, PT, R90, R10, PT ;  /* 0x0000000a5a00720c */ /* 0x000fe20003f04070 */
[----:B------:R-:W-:Y:S01]  /*90d0*/  @!P3 IMAD.MOV R15, RZ, RZ, -R15 ;  /* 0x000000ffff0fb224 */ /* 0x000fe200078e0a0f */
[----:B------:R-:W-:Y:S01]  /*90e0*/  ISETP.GE.AND P3, PT, R18, RZ, PT ;  /* 0x000000ff1200720c */ /* 0x000fe20003f66270 */
[----:B------:R-:W-:Y:S01]  /*90f0*/  @!P1 IMAD.IADD R11, R11, 0x1, -R90 ;  /* 0x000000010b0b9824 */ /* 0x000fe200078e0a5a */
[----:B------:R-:W-:Y:S01]  /*9100*/  IABS R14, R17 ;  /* 0x00000011000e7213 */ /* 0x000fe20000000000 */
[----:B------:R-:W-:Y:S01]  /*9110*/  IMAD.HI.U32 R13, R0, R12, RZ ;  /* 0x0000000c000d7227 */ /* 0x000fe200078e00ff */
[----:B------:R-:W-:Y:S02]  /*9120*/  STL [R1+0x18f4], R17 ;  /* 0x0018f41101007387 */ /* 0x000fe40000100800 */
[----:B------:R-:W-:Y:S01]  /*9130*/  ISETP.GT.U32.AND P1, PT, R90, R11, PT ;  /* 0x0000000b5a00720c */ /* 0x000fe20003f24070 */
[----:B------:R-:W-:Y:S01]  /*9140*/  IMAD.HI.U32 R6, R0, R7, RZ ;  /* 0x0000000700067227 */ /* 0x000fe200078e00ff */
[----:B------:R1:W-:Y:S03]  /*9150*/  STL [R1+0x9a8], R15 ;  /* 0x0009a80f01007387 */ /* 0x0003e60000100800 */
[----:B------:R-:W-:-:S02]  /*9160*/  IMAD.MOV R13, RZ, RZ, -R13 ;  /* 0x000000ffff0d7224 */ /* 0x000fc400078e0a0d */
[----:B0-----:R-:W-:Y:S02]  /*9170*/  IMAD.MOV.U32 R21, RZ, RZ, R4 ;  /* 0x000000ffff157224 */ /* 0x001fe400078e0004 */
[----:B------:R-:W-:Y:S02]  /*9180*/  IMAD.MOV R6, RZ, RZ, -R6 ;  /* 0x000000ffff067224 */ /* 0x000fe400078e0a06 */
[----:B------:R-:W-:Y:S02]  /*9190*/  IMAD R12, R90, R13, R12 ;  /* 0x0000000d5a0c7224 */ /* 0x000fe400078e020c */
[----:B------:R-:W-:Y:S01]  /*91a0*/  @!P3 IMAD.MOV R21, RZ, RZ, -R21 ;  /* 0x000000ffff15b224 */ /* 0x000fe200078e0a15 */
[----:B------:R-:W-:Y:S01]  /*91b0*/  ISETP.GE.AND P3, PT, R16, RZ, PT ;  /* 0x000000ff1000720c */ /* 0x000fe20003f66270 */
[----:B-1----:R-:W-:Y:S01]  /*91c0*/  VIADD R15, R93, 0x7f ;  /* 0x0000007f5d0f7836 */ /* 0x002fe20000000000 */
[----:B------:R-:W-:Y:S01]  /*91d0*/  STL [R1+0x75c], R12 ;  /* 0x00075c0c01007387 */ /* 0x000fe20000100800 */
[----:B------:R-:W-:-:S03]  /*91e0*/  IMAD.HI.U32 R5, R0, R14, RZ ;  /* 0x0000000e00057227 */ /* 0x000fc600078e00ff */
[----:B------:R0:W-:Y:S01]  /*91f0*/  STL [R1+0x16e0], R15 ;  /* 0x0016e00f01007387 */ /* 0x0001e20000100800 */
[----:B------:R-:W-:Y:S02]  /*9200*/  VIADD R18, R93, 0xea ;  /* 0x000000ea5d127836 */ /* 0x000fe40000000000 */
[----:B------:R-:W-:Y:S02]  /*9210*/  IMAD R7, R90, R6, R7 ;  /* 0x000000065a077224 */ /* 0x000fe400078e0207 */
[--C-:B------:R-:W-:Y:S01]  /*9220*/  @!P0 IMAD.IADD R10, R10, 0x1, -R90.reuse ;  /* 0x000000010a0a8824 */ /* 0x100fe200078e0a5a */
[----:B------:R-:W-:Y:S01]  /*9230*/  STL [R1+0x18e4], R18 ;  /* 0x0018e41201007387 */ /* 0x000fe20000100800 */
[----:B------:R-:W-:Y:S01]  /*9240*/  IMAD.MOV R5, RZ, RZ, -R5 ;  /* 0x000000ffff057224 */ /* 0x000fe200078e0a05 */
[----:B------:R-:W-:Y:S01]  /*9250*/  IABS R4, R18 ;  /* 0x0000001200047213 */ /* 0x000fe20000000000 */
[----:B------:R-:W-:Y:S01]  /*9260*/  @!P1 IMAD.IADD R11, R11, 0x1, -R90 ;  /* 0x000000010b0b9824 */ /* 0x000fe200078e0a5a */
[----:B------:R-:W-:Y:S01]  /*9270*/  STL [R1+0x18dc], R22 ;  /* 0x0018dc1601007387 */ /* 0x000fe20000100800 */
[C---:B------:R-:W-:Y:S01]  /*9280*/  ISETP.GT.U32.AND P0, PT, R90.reuse, R10, PT ;  /* 0x0000000a5a00720c */ /* 0x040fe20003f04070 */
[C---:B------:R-:W-:Y:S01]  /*9290*/  IMAD R14, R90.reuse, R5, R14 ;  /* 0x000000055a0e7224 */ /* 0x040fe200078e020e */
[----:B------:R-:W-:Y:S01]  /*92a0*/  ISETP.GT.U32.AND P1, PT, R90, R7, PT ;  /* 0x000000075a00720c */ /* 0x000fe20003f24070 */
[----:B------:R1:W-:Y:S01]  /*92b0*/  STL [R1+0xa00], R21 ;  /* 0x000a001501007387 */ /* 0x0003e20000100800 */
[----:B0-----:R-:W-:Y:S01]  /*92c0*/  IABS R15, R15 ;  /* 0x0000000f000f7213 */ /* 0x001fe20000000000 */
[----:B------:R-:W-:Y:S01]  /*92d0*/  VIADD R20, R93, 0xf0 ;  /* 0x000000f05d147836 */ /* 0x000fe20000000000 */
[----:B------:R-:W-:Y:S01]  /*92e0*/  IABS R5, R22 ;  /* 0x0000001600057213 */ /* 0x000fe20000000000 */
[----:B------:R-:W-:-:S03]  /*92f0*/  IMAD.HI.U32 R13, R0, R4, RZ ;  /* 0x00000004000d7227 */ /* 0x000fc600078e00ff */
[----:B------:R-:W-:Y:S01]  /*9300*/  STL [R1+0x18d4], R20 ;  /* 0x0018d41401007387 */ /* 0x000fe20000100800 */
[----:B------:R-:W-:Y:S01]  /*9310*/  IMAD.HI.U32 R16, R0, R15, RZ ;  /* 0x0000000f00107227 */ /* 0x000fe200078e00ff */
[----:B------:R-:W-:-:S03]  /*9320*/  IABS R6, R20 ;  /* 0x0000001400067213 */ /* 0x000fc60000000000 */
[----:B-1----:R-:W-:Y:S02]  /*9330*/  IMAD.MOV.U32 R21, RZ, RZ, R11 ;  /* 0x000000ffff157224 */ /* 0x002fe400078e000b */
[--C-:B------:R-:W-:Y:S01]  /*9340*/  @!P0 IMAD.IADD R10, R10, 0x1, -R90.reuse ;  /* 0x000000010a0a8824 */ /* 0x100fe200078e0a5a */
[----:B------:R-:W-:Y:S01]  /*9350*/  ISETP.GE.AND P0, PT, R19, RZ, PT ;  /* 0x000000ff1300720c */ /* 0x000fe20003f06270 */
[----:B------:R-:W-:Y:S01]  /*9360*/  @!P3 IMAD.MOV R21, RZ, RZ, -R21 ;  /* 0x000000ffff15b224 */ /* 0x000fe200078e0a15 */
[C---:B------:R-:W-:Y:S01]  /*9370*/  ISETP.GT.U32.AND P3, PT, R90.reuse, R14, PT ;  /* 0x0000000e5a00720c */ /* 0x040fe20003f64070 */
[----:B------:R-:W-:Y:S02]  /*9380*/  @!P1 IMAD.IADD R7, R7, 0x1, -R90 ;  /* 0x0000000107079824 */ /* 0x000fe400078e0a5a */
[----:B------:R-:W-:Y:S01]  /*9390*/  IMAD.MOV R16, RZ, RZ, -R16 ;  /* 0x000000ffff107224 */ /* 0x000fe200078e0a10 */
[----:B------:R0:W-:Y:S01]  /*93a0*/  STL [R1+0xa38], R21 ;  /* 0x000a381501007387 */ /* 0x0001e20000100800 */
[----:B------:R-:W-:Y:S01]  /*93b0*/  IMAD.MOV R13, RZ, RZ, -R13 ;  /* 0x000000ffff0d7224 */ /* 0x000fe200078e0a0d */
[C---:B------:R-:W-:Y:S01]  /*93c0*/  ISETP.GT.U32.AND P1, PT, R90.reuse, R7, PT ;  /* 0x000000075a00720c */ /* 0x040fe20003f24070 */
[----:B------:R-:W-:-:S02]  /*93d0*/  IMAD R15, R90, R16, R15 ;  /* 0x000000105a0f7224 */ /* 0x000fc400078e020f */
[----:B------:R-:W-:Y:S02]  /*93e0*/  VIADD R23, R93, 0x85 ;  /* 0x000000855d177836 */ /* 0x000fe40000000000 */
[----:B------:R-:W-:Y:S01]  /*93f0*/  @!P0 IMAD.MOV R10, RZ, RZ, -R10 ;  /* 0x000000ffff0a8224 */ /* 0x000fe200078e0a0a */
[----:B------:R-:W-:Y:S01]  /*9400*/  ISETP.GE.AND P0, PT, R25, RZ, PT ;  /* 0x000000ff1900720c */ /* 0x000fe20003f06270 */
[----:B------:R-:W-:Y:S01]  /*9410*/  @!P3 IMAD.IADD R14, R14, 0x1, -R90 ;  /* 0x000000010e0eb824 */ /* 0x000fe200078e0a5a */
[----:B------:R1:W-:Y:S01]  /*9420*/  STL [R1+0x764], R15 ;  /* 0x0007640f01007387 */ /* 0x0003e20000100800 */
[C---:B------:R-:W-:Y:S01]  /*9430*/  IMAD R4, R90.reuse, R13, R4 ;  /* 0x0000000d5a047224 */ /* 0x040fe200078e0204 */
[----:B------:R-:W-:Y:S01]  /*9440*/  IABS R13, R23 ;  /* 0x00000017000d7213 */ /* 0x000fe20000000000 */
[----:B0-----:R-:W-:Y:S01]  /*9450*/  VIADD R21, R93, 0xf1 ;  /* 0x000000f15d157836 */ /* 0x001fe20000000000 */
[----:B------:R-:W-:Y:S01]  /*9460*/  ISETP.GT.U32.AND P3, PT, R90, R14, PT ;  /* 0x0000000e5a00720c */ /* 0x000fe20003f64070 */
[----:B------:R-:W-:Y:S01]  /*9470*/  @!P1 IMAD.IADD R7, R7, 0x1, -R90 ;  /* 0x0000000107079824 */ /* 0x000fe200078e0a5a */
[----:B------:R-:W-:Y:S01]  /*9480*/  STL [R1+0x1700], R24 ;  /* 0x0017001801007387 */ /* 0x000fe20000100800 */
[----:B------:R-:W-:Y:S01]  /*9490*/  IMAD.HI.U32 R11, R0, R6, RZ ;  /* 0x00000006000b7227 */ /* 0x000fe200078e00ff */
[----:B------:R-:W-:-:S02]  /*94a0*/  ISETP.GT.U32.AND P1, PT, R90, R4, PT ;  /* 0x000000045a00720c */ /* 0x000fc40003f24070 */
[----:B------:R0:W-:Y:S01]  /*94b0*/  STL [R1+0x1714], R23 ;  /* 0x0017141701007387 */ /* 0x0001e20000100800 */
[----:B------:R-:W-:Y:S01]  /*94c0*/  VIADD R19, R93, 0xf2 ;  /* 0x000000f25d137836 */ /* 0x000fe20000000000 */
[----:B-1----:R-:W-:Y:S01]  /*94d0*/  IABS R15, R24 ;  /* 0x00000018000f7213 */ /* 0x002fe20000000000 */
[----:B------:R-:W-:Y:S01]  /*94e0*/  IMAD.HI.U32 R12, R0, R5, RZ ;  /* 0x00000005000c7227 */ /* 0x000fe200078e00ff */
[----:B------:R-:W-:Y:S03]  /*94f0*/  STL [R1+0x18c4], R21 ;  /* 0x0018c41501007387 */ /* 0x000fe60000100800 */
[----:B------:R-:W-:Y:S01]  /*9500*/  @!P3 IMAD.IADD R14, R14, 0x1, -R90 ;  /* 0x000000010e0eb824 */ /* 0x000fe200078e0a5a */
[----:B------:R-:W-:Y:S01]  /*9510*/  ISETP.GE.AND P3, PT, R17, RZ, PT ;  /* 0x000000ff1100720c */ /* 0x000fe20003f66270 */
[----:B------:R-:W-:Y:S01]  /*9520*/  IMAD.MOV R11, RZ, RZ, -R11 ;  /* 0x000000ffff0b7224 */ /* 0x000fe200078e0a0b */
[----:B0-----:R-:W-:Y:S01]  /*9530*/  MOV R23, R7 ;  /* 0x0000000700177202 */ /* 0x001fe20000000f00 */
[----:B------:R0:W-:Y:S01]  /*9540*/  STL [R1+0xa58], R10 ;  /* 0x000a580a01007387 */ /* 0x0001e20000100800 */
[----:B------:R-:W-:-:S02]  /*9550*/  IMAD.MOV R12, RZ, RZ, -R12 ;  /* 0x000000ffff0c7224 */ /* 0x000fc400078e0a0c */
[C---:B------:R-:W-:Y:S01]  /*9560*/  IMAD R6, R90.reuse, R11, R6 ;  /* 0x0000000b5a067224 */ /* 0x040fe200078e0206 */
[----:B------:R-:W-:Y:S01]  /*9570*/  STL [R1+0x18c0], R19 ;  /* 0x0018c01301007387 */ /* 0x000fe20000100800 */
[----:B------:R-:W-:Y:S02]  /*9580*/  @!P0 IMAD.MOV R23, RZ, RZ, -R23 ;  /* 0x000000ffff178224 */ /* 0x000fe400078e0a17 */
[----:B------:R-:W-:Y:S01]  /*9590*/  IMAD R5, R90, R12, R5 ;  /* 0x0000000c5a057224 */ /* 0x000fe200078e0205 */
[----:B------:R-:W-:Y:S01]  /*95a0*/  IABS R12, R19 ;  /* 0x00000013000c7213 */ /* 0x000fe20000000000 */
[----:B------:R-:W-:Y:S01]  /*95b0*/  @!P1 IMAD.IADD R4, R4, 0x1, -R90 ;  /* 0x0000000104049824 */ /* 0x000fe200078e0a5a */
[----:B------:R1:W-:Y:S01]  /*95c0*/  STL [R1+0x9ac], R23 ;  /* 0x0009ac1701007387 */ /* 0x0003e20000100800 */
[----:B------:R-:W-:Y:S01]  /*95d0*/  IMAD.HI.U32 R16, R0, R15, RZ ;  /* 0x0000000f00107227 */ /* 0x000fe200078e00ff */
[C---:B------:R-:W-:Y:S02]  /*95e0*/  ISETP.GT.U32.AND P1, PT, R90.reuse, R5, PT ;  /* 0x000000055a00720c */ /* 0x040fe40003f24070 */
[----:B------:R-:W-:Y:S01]  /*95f0*/  ISETP.GT.U32.AND P0, PT, R90, R4, PT ;  /* 0x000000045a00720c */ /* 0x000fe20003f04070 */
[----:B------:R-:W-:Y:S01]  /*9600*/  IMAD.MOV R16, RZ, RZ, -R16 ;  /* 0x000000ffff107224 */ /* 0x000fe200078e0a10 */
[----:B0-----:R-:W-:Y:S01]  /*9610*/  IABS R10, R21 ;  /* 0x00000015000a7213 */ /* 0x001fe20000000000 */
[----:B------:R-:W-:-:S04]  /*9620*/  IMAD.HI.U32 R7, R0, R12, RZ ;  /* 0x0000000c00077227 */ /* 0x000fc800078e00ff */
[----:B-1----:R-:W-:Y:S02]  /*9630*/  IMAD.MOV.U32 R23, RZ, RZ, R14 ;  /* 0x000000ffff177224 */ /* 0x002fe400078e000e */
[C---:B------:R-:W-:Y:S02]  /*9640*/  IMAD R15, R90.reuse, R16, R15 ;  /* 0x000000105a0f7224 */ /* 0x040fe400078e020f */
[----:B------:R-:W-:Y:S01]  /*9650*/  @!P3 IMAD.MOV R23, RZ, RZ, -R23 ;  /* 0x000000ffff17b224 */ /* 0x000fe200078e0a17 */
[----:B------:R-:W-:Y:S01]  /*9660*/  ISETP.GT.U32.AND P3, PT, R90, R6, PT ;  /* 0x000000065a00720c */ /* 0x000fe20003f64070 */
[----:B------:R-:W-:Y:S02]  /*9670*/  @!P1 IMAD.IADD R5, R5, 0x1, -R90 ;  /* 0x0000000105059824 */ /* 0x000fe400078e0a5a */
[----:B------:R-:W-:Y:S01]  /*9680*/  IMAD.HI.U32 R17, R0, R13, RZ ;  /* 0x0000000d00117227 */ /* 0x000fe200078e00ff */
[----:B------:R-:W-:Y:S02]  /*9690*/  STL [R1+0x9f4], R23 ;  /* 0x0009f41701007387 */ /* 0x000fe40000100800 */
[----:B------:R-:W-:Y:S01]  /*96a0*/  ISETP.GT.U32.AND P1, PT, R90, R5, PT ;  /* 0x000000055a00720c */ /* 0x000fe20003f24070 */
[----:B------:R-:W-:Y:S01]  /*96b0*/  IMAD.HI.U32 R11, R0, R10, RZ ;  /* 0x0000000a000b7227 */ /* 0x000fe200078e00ff */
[----:B------:R0:W-:Y:S03]  /*96c0*/  STL [R1+0x768], R15 ;  /* 0x0007680f01007387 */ /* 0x0001e60000100800 */
[----:B------:R-:W-:-:S02]  /*96d0*/  IMAD.MOV R7, RZ, RZ, -R7 ;  /* 0x000000ffff077224 */ /* 0x000fc400078e0a07 */
[--C-:B------:R-:W-:Y:S02]  /*96e0*/  @!P3 IMAD.IADD R6, R6, 0x1, -R90.reuse ;  /* 0x000000010606b824 */ /* 0x100fe400078e0a5a */
[----:B------:R-:W-:Y:S02]  /*96f0*/  IMAD.MOV R14, RZ, RZ, -R17 ;  /* 0x000000ffff0e7224 */ /* 0x000fe400078e0a11 */
[----:B------:R-:W-:Y:S01]  /*9700*/  IMAD.MOV R11, RZ, RZ, -R11 ;  /* 0x000000ffff0b7224 */ /* 0x000fe200078e0a0b */
[----:B------:R-:W-:Y:S01]  /*9710*/  ISETP.GT.U32.AND P3, PT, R90, R6, PT ;  /* 0x000000065a00720c */ /* 0x000fe20003f64070 */
[----:B0-----:R-:W-:Y:S02]  /*9720*/  VIADD R15, R93, 0x86 ;  /* 0x000000865d0f7836 */ /* 0x001fe40000000000 */
[----:B------:R-:W-:Y:S01]  /*9730*/  @!P0 IMAD.IADD R4, R4, 0x1, -R90 ;  /* 0x0000000104048824 */ /* 0x000fe200078e0a5a */
[----:B------:R-:W-:Y:S01]  /*9740*/  ISETP.GE.AND P0, PT, R18, RZ, PT ;  /* 0x000000ff1200720c */ /* 0x000fe20003f06270 */
[----:B------:R-:W-:-:S02]  /*9750*/  IMAD R12, R90, R7, R12 ;  /* 0x000000075a0c7224 */ /* 0x000fc400078e020c */
[----:B------:R-:W-:Y:S02]  /*9760*/  VIADD R7, R93, 0x87 ;  /* 0x000000875d077836 */ /* 0x000fe40000000000 */
[C---:B------:R-:W-:Y:S01]  /*9770*/  IMAD R13, R90.reuse, R14, R13 ;  /* 0x0000000e5a0d7224 */ /* 0x040fe200078e020d */
[----:B------:R-:W-:Y:S01]  /*9780*/  IABS R14, R15 ;  /* 0x0000000f000e7213 */ /* 0x000fe20000000000 */
[----:B------:R-:W-:Y:S01]  /*9790*/  IMAD R10, R90, R11, R10 ;  /* 0x0000000b5a0a7224 */ /* 0x000fe200078e020a */
[----:B------:R-:W-:Y:S01]  /*97a0*/  IABS R11, R7 ;  /* 0x00000007000b7213 */ /* 0x000fe20000000000 */
[--C-:B------:R-:W-:Y:S01]  /*97b0*/  @!P3 IMAD.IADD R6, R6, 0x1, -R90.reuse ;  /* 0x000000010606b824 */ /* 0x100fe200078e0a5a */
[C---:B------:R-:W-:Y:S01]  /*97c0*/  ISETP.GT.U32.AND P3, PT, R90.reuse, R12, PT ;  /* 0x0000000c5a00720c */ /* 0x040fe20003f64070 */
[----:B------:R0:W-:Y:S01]  /*97d0*/  STL [R1+0x76c], R13 ;  /* 0x00076c0d01007387 */ /* 0x0001e20000100800 */
[----:B------:R-:W-:Y:S01]  /*97e0*/  @!P1 IMAD.IADD R5, R5, 0x1, -R90 ;  /* 0x0000000105059824 */ /* 0x000fe200078e0a5a */
[----:B------:R-:W-:Y:S01]  /*97f0*/  ISETP.GT.U32.AND P1, PT, R90, R10, PT ;  /* 0x0000000a5a00720c */ /* 0x000fe20003f24070 */
[C---:B------:R-:W-:Y:S01]  /*9800*/  VIADD R18, R93.reuse, 0xf3 ;  /* 0x000000f35d127836 */ /* 0x040fe20000000000 */
[----:B------:R1:W-:Y:S01]  /*9810*/  STL [R1+0x16f8], R15 ;  /* 0x0016f80f01007387 */ /* 0x0003e20000100800 */
[----:B------:R-:W-:-:S02]  /*9820*/  VIADD R17, R93, 0xf8 ;  /* 0x000000f85d117836 */ /* 0x000fc40000000000 */
[----:B------:R-:W-:Y:S01]  /*9830*/  @!P0 IMAD.MOV R4, RZ, RZ, -R4 ;  /* 0x000000ffff048224 */ /* 0x000fe200078e0a04 */
[----:B------:R-:W-:Y:S01]  /*9840*/  ISETP.GE.AND P0, PT, R22, RZ, PT ;  /* 0x000000ff1600720c */ /* 0x000fe20003f06270 */
[----:B------:R2:W-:Y:S01]  /*9850*/  STL [R1+0x1708], R7 ;  /* 0x0017080701007387 */ /* 0x0005e20000100800 */
[----:B0-----:R-:W-:-:S03]  /*9860*/  IMAD.HI.U32 R13, R0, R11, RZ ;  /* 0x0000000b000d7227 */ /* 0x001fc600078e00ff */
[----:B------:R-:W-:Y:S01]  /*9870*/  STL [R1+0x18b0], R18 ;  /* 0x0018b01201007387 */ /* 0x000fe20000100800 */
[----:B-1----:R-:W-:-:S03]  /*9880*/  IMAD.HI.U32 R15, R0, R14, RZ ;  /* 0x0000000e000f7227 */ /* 0x002fc600078e00ff */
[----:B------:R-:W-:Y:S01]  /*9890*/  STL [R1+0x18a8], R17 ;  /* 0x0018a81101007387 */ /* 0x000fe20000100800 */
[----:B------:R-:W-:Y:S01]  /*98a0*/  IMAD.MOV R15, RZ, RZ, -R15 ;  /* 0x000000ffff0f7224 */ /* 0x000fe200078e0a0f */
[----:B--2---:R-:W-:Y:S01]  /*98b0*/  IABS R7, R18 ;  /* 0x0000001200077213 */ /* 0x004fe20000000000 */
[----:B------:R-:W-:Y:S01]  /*98c0*/  IMAD.MOV R13, RZ, RZ, -R13 ;  /* 0x000000ffff0d7224 */ /* 0x000fe200078e0a0d */
[----:B------:R0:W-:Y:S01]  /*98d0*/  STL [R1+0xa18], R4 ;  /* 0x000a180401007387 */ /* 0x0001e20000100800 */
[C---:B------:R-:W-:Y:S02]  /*98e0*/  IMAD R14, R90.reuse, R15, R14 ;  /* 0x0000000f5a0e7224 */ /* 0x040fe400078e020e */
[----:B------:R-:W-:Y:S02]  /*98f0*/  IMAD R13, R90, R13, R11 ;  /* 0x0000000d5a0d7224 */ /* 0x000fe400078e020b */
[--C-:B------:R-:W-:Y:S01]  /*9900*/  @!P3 IMAD.IADD R12, R12, 0x1, -R90.reuse ;  /* 0x000000010c0cb824 */ /* 0x100fe200078e0a5a */
[----:B------:R1:W-:Y:S01]  /*9910*/  STL [R1+0x770], R14 ;  /* 0x0007700e01007387 */ /* 0x0003e20000100800 */
[----:B------:R-:W-:Y:S01]  /*9920*/  @!P1 IMAD.IADD R10, R10, 0x1, -R90 ;  /* 0x000000010a0a9824 */ /* 0x000fe200078e0a5a */
[----:B------:R-:W-:Y:S01]  /*9930*/  ISETP.GE.AND P1, PT, R20, RZ, PT ;  /* 0x000000ff1400720c */ /* 0x000fe20003f26270 */
[----:B------:R-:W-:Y:S01]  /*9940*/  IMAD.HI.U32 R11, R0, R7, RZ ;  /* 0x00000007000b7227 */ /* 0x000fe200078e00ff */
[----:B0-----:R-:W-:Y:S01]  /*9950*/  IABS R4, R17 ;  /* 0x0000001100047213 */ /* 0x001fe20000000000 */
[----:B------:R0:W-:Y:S01]  /*9960*/  STL [R1+0x774], R13 ;  /* 0x0007740d01007387 */ /* 0x0001e20000100800 */
[----:B------:R-:W-:Y:S01]  /*9970*/  ISETP.GT.U32.AND P3, PT, R90, R12, PT ;  /* 0x0000000c5a00720c */ /* 0x000fe20003f64070 */
[----:B------:R-:W-:-:S02]  /*9980*/  VIADD R16, R93, 0xf9 ;  /* 0x000000f95d107836 */ /* 0x000fc40000000000 */
[----:B------:R-:W-:Y:S02]  /*9990*/  VIADD R20, R93, 0x8c ;  /* 0x0000008c5d147836 */ /* 0x000fe40000000000 */
[----:B-1----:R-:W-:Y:S01]  /*99a0*/  IMAD.MOV.U32 R14, RZ, RZ, R5 ;  /* 0x000000ffff0e7224 */ /* 0x002fe200078e0005 */
[----:B------:R-:W-:Y:S01]  /*99b0*/  STL [R1+0x18f8], R16 ;  /* 0x0018f81001007387 */ /* 0x000fe20000100800 */
[----:B------:R-:W-:Y:S01]  /*99c0*/  IMAD.MOV R5, RZ, RZ, -R11 ;  /* 0x000000ffff057224 */ /* 0x000fe200078e0a0b */
[----:B------:R-:W-:Y:S01]  /*99d0*/  IABS R11, R16 ;  /* 0x00000010000b7213 */ /* 0x000fe20000000000 */
[----:B0-----:R-:W-:-:S04]  /*99e0*/  IMAD.HI.U32 R13, R0, R4, RZ ;  /* 0x00000004000d7227 */ /* 0x001fc800078e00ff */
[----:B------:R-:W-:Y:S01]  /*99f0*/  @!P0 IMAD.MOV R14, RZ, RZ, -R14 ;  /* 0x000000ffff0e8224 */ /* 0x000fe200078e0a0e */
[C---:B------:R-:W-:Y:S01]  /*9a00*/  ISETP.GT.U32.AND P0, PT, R90.reuse, R10, PT ;  /* 0x0000000a5a00720c */ /* 0x040fe20003f04070 */
[----:B------:R-:W-:Y:S02]  /*9a10*/  IMAD.MOV R13, RZ, RZ, -R13 ;  /* 0x000000ffff0d7224 */ /* 0x000fe400078e0a0d */
[C---:B------:R-:W-:Y:S01]  /*9a20*/  IMAD R5, R90.reuse, R5, R7 ;  /* 0x000000055a057224 */ /* 0x040fe200078e0207 */
[----:B------:R0:W-:Y:S01]  /*9a30*/  STL [R1+0xa40], R14 ;  /* 0x000a400e01007387 */ /* 0x0001e20000100800 */
[C---:B------:R-:W-:Y:S01]  /*9a40*/  IMAD R4, R90.reuse, R13, R4 ;  /* 0x0000000d5a047224 */ /* 0x040fe200078e0204 */
[----:B------:R-:W-:Y:S01]  /*9a50*/  IABS R13, R20 ;  /* 0x00000014000d7213 */ /* 0x000fe20000000000 */
[----:B------:R-:W-:Y:S01]  /*9a60*/  @!P1 IMAD.MOV R6, RZ, RZ, -R6 ;  /* 0x000000ffff069224 */ /* 0x000fe200078e0a06 */
[----:B------:R-:W-:Y:S01]  /*9a70*/  ISETP.GT.U32.AND P1, PT, R90, R5, PT ;  /* 0x000000055a00720c */ /* 0x000fe20003f24070 */
[--C-:B------:R-:W-:Y:S01]  /*9a80*/  @!P3 IMAD.IADD R12, R12, 0x1, -R90.reuse ;  /* 0x000000010c0cb824 */ /* 0x100fe200078e0a5a */
[----:B------:R-:W-:Y:S01]  /*9a90*/  ISETP.GT.U32.AND P3, PT, R90, R4, PT ;  /* 0x000000045a00720c */ /* 0x000fe20003f64070 */
[----:B------:R-:W-:Y:S01]  /*9aa0*/  VIADD R15, R93, 0xfa ;  /* 0x000000fa5d0f7836 */ /* 0x000fe20000000000 */
[----:B------:R-:W-:Y:S01]  /*9ab0*/  STL [R1+0x1728], R20 ;  /* 0x0017281401007387 */ /* 0x000fe20000100800 */
[----:B------:R-:W-:Y:S01]  /*9ac0*/  @!P0 IMAD.IADD R10, R10, 0x1, -R90 ;  /* 0x000000010a0a8824 */ /* 0x000fe200078e0a5a */
[----:B------:R-:W-:Y:S01]  /*9ad0*/  ISETP.GE.AND P0, PT, R21, RZ, PT ;  /* 0x000000ff1500720c */ /* 0x000fe20003f06270 */
[----:B0-----:R-:W-:Y:S01]  /*9ae0*/  IMAD.HI.U32 R14, R0, R11, RZ ;  /* 0x0000000b000e7227 */ /* 0x001fe200078e00ff */
[----:B------:R-:W-:Y:S01]  /*9af0*/  STL [R1+0x18a0], R15 ;  /* 0x0018a00f01007387 */ /* 0x000fe20000100800 */
[----:B------:R-:W-:-:S02]  /*9b00*/  IABS R7, R15 ;  /* 0x0000000f00077213 */ /* 0x000fc40000000000 */
[----:B------:R-:W-:Y:S01]  /*9b10*/  IMAD.MOV R14, RZ, RZ, -R14 ;  /* 0x000000ffff0e7224 */ /* 0x000fe200078e0a0e */
[----:B------:R-:W-:Y:S01]  /*9b20*/  STL [R1+0x189c], R65 ;  /* 0x00189c4101007387 */ /* 0x000fe20000100800 */
[----:B------:R-:W-:Y:S01]  /*9b30*/  @!P1 IMAD.IADD R5, R5, 0x1, -R90 ;  /* 0x0000000105059824 */ /* 0x000fe200078e0a5a */
[----:B------:R-:W-:Y:S01]  /*9b40*/  ISETP.GE.AND P1, PT, R19, RZ, PT ;  /* 0x000000ff1300720c */ /* 0x000fe20003f26270 */
[----:B------:R-:W-:Y:S01]  /*9b50*/  IMAD.MOV.U32 R19, RZ, RZ, R10 ;  /* 0x000000ffff137224 */ /* 0x000fe200078e000a */
[----:B------:R0:W-:Y:S01]  /*9b60*/  STL [R1+0x924], R6 ;  /* 0x0009240601007387 */ /* 0x0001e20000100800 */
[----:B------:R-:W-:Y:S01]  /*9b70*/  @!P3 IMAD.IADD R4, R4, 0x1, -R90 ;  /* 0x000000010404b824 */ /* 0x000fe200078e0a5a */
[C---:B------:R-:W-:Y:S01]  /*9b80*/  ISETP.GT.U32.AND P3, PT, R90.reuse, R5, PT ;  /* 0x000000055a00720c */ /* 0x040fe20003f64070 */
[----:B------:R-:W-:Y:S02]  /*9b90*/  @!P0 IMAD.MOV R19, RZ, RZ, -R19 ;  /* 0x000000ffff138224 */ /* 0x000fe400078e0a13 */
[C---:B------:R-:W-:Y:S01]  /*9ba0*/  IMAD R11, R90.reuse, R14, R11 ;  /* 0x0000000e5a0b7224 */ /* 0x040fe200078e020b */
[----:B------:R-:W-:Y:S01]  /*9bb0*/  ISETP.GT.U32.AND P0, PT, R90, R4, PT ;  /* 0x000000045a00720c */ /* 0x000fe20003f04070 */
[----:B------:R-:W-:Y:S01]  /*9bc0*/  IMAD.HI.U32 R14, R0, R13, RZ ;  /* 0x0000000d000e7227 */ /* 0x000fe200078e00ff */
[----:B------:R1:W-:Y:S01]  /*9bd0*/  STL [R1+0x9dc], R19 ;  /* 0x0009dc1301007387 */ /* 0x0003e20000100800 */
[----:B0-----:R-:W-:-:S02]  /*9be0*/  IABS R6, R65 ;  /* 0x0000004100067213 */ /* 0x001fc40000000000 */
[----:B------:R-:W-:Y:S02]  /*9bf0*/  IMAD.MOV R14, RZ, RZ, -R14 ;  /* 0x000000ffff0e7224 */ /* 0x000fe400078e0a0e */
[----:B------:R-:W-:-:S04]  /*9c00*/  IMAD.HI.U32 R15, R0, R7, RZ ;  /* 0x00000007000f7227 */ /* 0x000fc800078e00ff */
[----:B------:R-:W-:Y:S01]  /*9c10*/  @!P3 IMAD.IADD R5, R5, 0x1, -R90 ;  /* 0x000000010505b824 */ /* 0x000fe200078e0a5a */
[----:B------:R-:W-:Y:S01]  /*9c20*/  ISETP.GE.AND P3, PT, R18, RZ, PT ;  /* 0x000000ff1200720c */ /* 0x000fe20003f66270 */
[----:B-1----:R-:W-:Y:S02]  /*9c30*/  IMAD.MOV.U32 R19, RZ, RZ, R12 ;  /* 0x000000ffff137224 */ /* 0x002fe400078e000c */
[----:B------:R-:W-:Y:S01]  /*9c40*/  @!P0 IMAD.IADD R4, R4, 0x1, -R90 ;  /* 0x0000000104048824 */ /* 0x000fe200078e0a5a */
[----:B------:R-:W-:Y:S01]  /*9c50*/  ISETP.GE.AND P0, PT, R17, RZ, PT ;  /* 0x000000ff1100720c */ /* 0x000fe20003f06270 */
[----:B------:R-:W-:Y:S01]  /*9c60*/  IMAD R13, R90, R14, R13 ;  /* 0x0000000e5a0d7224 */ /* 0x000fe200078e020d */
[----:B------:R-:W-:Y:S01]  /*9c70*/  IADD3 R17, PT, PT, R93, 0x8e, RZ ;  /* 0x0000008e5d117810 */ /* 0x000fe20007ffe0ff */
[----:B------:R-:W-:-:S03]  /*9c80*/  IMAD.HI.U32 R10, R0, R6, RZ ;  /* 0x00000006000a7227 */ /* 0x000fc600078e00ff */
[----:B------:R0:W-:Y:S01]  /*9c90*/  STL [R1+0x778], R13 ;  /* 0x0007780d01007387 */ /* 0x0001e20000100800 */
[----:B------:R-:W-:Y:S01]  /*9ca0*/  @!P1 IMAD.MOV R19, RZ, RZ, -R19 ;  /* 0x000000ffff139224 */ /* 0x000fe200078e0a13 */
[C---:B------:R-:W-:Y:S01]  /*9cb0*/  ISETP.GT.U32.AND P1, PT, R90.reuse, R11, PT ;  /* 0x0000000b5a00720c */ /* 0x040fe20003f24070 */
[C---:B------:R-:W-:Y:S02]  /*9cc0*/  VIADD R14, R93.reuse, 0x8d ;  /* 0x0000008d5d0e7836 */ /* 0x040fe40000000000 */
[----:B------:R-:W-:Y:S01]  /*9cd0*/  IMAD.MOV R10, RZ, RZ, -R10 ;  /* 0x000000ffff0a7224 */ /* 0x000fe200078e0a0a */
[----:B------:R-:W-:Y:S01]  /*9ce0*/  STL [R1+0xa04], R19 ;  /* 0x000a041301007387 */ /* 0x000fe20000100800 */
[----:B------:R-:W-:Y:S01]  /*9cf0*/  IMAD.MOV R12, RZ, RZ, -R15 ;  /* 0x000000ffff0c7224 */ /* 0x000fe200078e0a0f */
[----:B------:R-:W-:Y:S01]  /*9d00*/  IABS R15, R14 ;  /* 0x0000000e000f7213 */ /* 0x000fe20000000000 */
[----:B------:R-:W-:Y:S01]  /*9d10*/  IMAD R6, R90, R10, R6 ;  /* 0x0000000a5a067224 */ /* 0x000fe200078e0206 */
[----:B------:R1:W-:Y:S01]  /*9d20*/  STL [R1+0x170c], R14 ;  /* 0x00170c0e01007387 */ /* 0x0003e20000100800 */
[----:B0-----:R-:W-:-:S02]  /*9d30*/  VIADD R13, R93, 0x8f ;  /* 0x0000008f5d0d7836 */ /* 0x001fc40000000000 */
[----:B------:R-:W-:Y:S01]  /*9d40*/  IMAD R7, R90, R12, R7 ;  /* 0x0000000c5a077224 */ /* 0x000fe200078e0207 */
[----:B------:R-:W-:Y:S01]  /*9d50*/  STL [R1+0x1710], R17 ;  /* 0x0017101101007387 */ /* 0x000fe20000100800 */
[C---:B------:R-:W-:Y:S02]  /*9d60*/  VIADD R10, R93.reuse, 0x94 ;  /* 0x000000945d0a7836 */ /* 0x040fe40000000000 */
[----:B------:R-:W-:Y:S01]  /*9d70*/  VIADD R12, R93, 0x95 ;  /* 0x000000955d0c7836 */ /* 0x000fe20000000000 */
[----:B------:R0:W-:Y:S01]  /*9d80*/  STL [R1+0x1724], R13 ;  /* 0x0017240d01007387 */ /* 0x0001e20000100800 */
[----:B------:R-:W-:Y:S01]  /*9d90*/  @!P0 IMAD.MOV R4, RZ, RZ, -R4 ;  /* 0x000000ffff048224 */ /* 0x000fe200078e0a04 */
[----:B------:R-:W-:Y:S01]  /*9da0*/  ISETP.GE.AND P0, PT, R16, RZ, PT ;  /* 0x000000ff1000720c */ /* 0x000fe20003f06270 */
[----:B-1----:R-:W-:Y:S01]  /*9db0*/  IMAD.MOV.U32 R14, RZ, RZ, R5 ;  /* 0x000000ffff0e7224 */ /* 0x002fe200078e0005 */
[----:B------:R1:W-:Y:S01]  /*9dc0*/  STL [R1+0x1740], R10 ;  /* 0x0017400a01007387 */ /* 0x0003e20000100800 */
[----:B------:R-:W-:Y:S01]  /*9dd0*/  IABS R5, R17 ;  /* 0x0000001100057213 */ /* 0x000fe20000000000 */
[----:B------:R-:W-:-:S02]  /*9de0*/  IMAD.HI.U32 R16, R0, R15, RZ ;  /* 0x0000000f00107227 */ /* 0x000fc400078e00ff */
[----:B------:R-:W-:Y:S02]  /*9df0*/  STL [R1+0x1748], R12 ;  /* 0x0017480c01007387 */ /* 0x000fe40000100800 */
[----:B------:R-:W-:Y:S01]  /*9e00*/  @!P3 IMAD.MOV R14, RZ, RZ, -R14 ;  /* 0x000000ffff0eb224 */ /* 0x000fe200078e0a0e */
[C---:B------:R-:W-:Y:S01]  /*9e10*/  ISETP.GT.U32.AND P3, PT, R90.reuse, R7, PT ;  /* 0x000000075a00720c */ /* 0x040fe20003f64070 */
[----:B------:R-:W-:Y:S01]  /*9e20*/  @!P1 IMAD.IADD R11, R11, 0x1, -R90 ;  /* 0x000000010b0b9824 */ /* 0x000fe200078e0a5a */
[----:B0-----:R-:W-:Y:S01]  /*9e30*/  IABS R13, R13 ;  /* 0x0000000d000d7213 */ /* 0x001fe20000000000 */
[----:B------:R-:W-:Y:S01]  /*9e40*/  IMAD.MOV R16, RZ, RZ, -R16 ;  /* 0x000000ffff107224 */ /* 0x000fe200078e0a10 */
[----:B------:R0:W-:Y:S01]  /*9e50*/  STL [R1+0xa2c], R14 ;  /* 0x000a2c0e01007387 */ /* 0x0001e20000100800 */
[----:B-1----:R-:W-:Y:S02]  /*9e60*/  IABS R10, R10 ;  /* 0x0000000a000a7213 */ /* 0x002fe40000000000 */
[C---:B------:R-:W-:Y:S01]  /*9e70*/  ISETP.GT.U32.AND P1, PT, R90.reuse, R11, PT ;  /* 0x0000000b5a00720c */ /* 0x040fe20003f24070 */
[----:B------:R1:W-:Y:S01]  /*9e80*/  STL [R1+0x890], R4 ;  /* 0x0008900401007387 */ /* 0x0003e20000100800 */
[----:B------:R-:W-:-:S04]  /*9e90*/  IMAD R15, R90, R16, R15 ;  /* 0x000000105a0f7224 */ /* 0x000fc800078e020f */
[----:B------:R-:W-:Y:S01]  /*9ea0*/  @!P3 IMAD.IADD R7, R7, 0x1, -R90 ;  /* 0x000000010707b824 */ /* 0x000fe200078e0a5a */
[----:B------:R2:W-:Y:S01]  /*9eb0*/  STL [R1+0x780], R15 ;  /* 0x0007800f01007387 */ /* 0x0005e20000100800 */
[----:B0-----:R-:W-:Y:S01]  /*9ec0*/  IMAD.HI.U32 R14, R0, R13, RZ ;  /* 0x0000000d000e7227 */ /* 0x001fe200078e00ff */
[----:B-1----:R-:W-:-:S03]  /*9ed0*/  IABS R4, R12 ;  /* 0x0000000c00047213 */ /* 0x002fc60000000000 */
[----:B------:R-:W-:Y:S01]  /*9ee0*/  IMAD.HI.U32 R12, R0, R5, RZ ;  /* 0x00000005000c7227 */ /* 0x000fe200078e00ff */
[----:B------:R-:W-:-:S03]  /*9ef0*/  ISETP.GT.U32.AND P3, PT, R90, R7, PT ;  /* 0x000000075a00720c */ /* 0x000fc60003f64070 */
[----:B------:R-:W-:Y:S02]  /*9f00*/  IMAD.MOV R12, RZ, RZ, -R12 ;  /* 0x000000ffff0c7224 */ /* 0x000fe400078e0a0c */
[----:B------:R-:W-:Y:S01]  /*9f10*/  @!P1 IMAD.IADD R11, R11, 0x1, -R90 ;  /* 0x000000010b0b9824 */ /* 0x000fe200078e0a5a */
[C---:B------:R-:W-:Y:S01]  /*9f20*/  ISETP.GT.U32.AND P1, PT, R90.reuse, R6, PT ;  /* 0x000000065a00720c */ /* 0x040fe20003f24070 */
[----:B------:R-:W-:Y:S02]  /*9f30*/  IMAD R5, R90, R12, R5 ;  /* 0x0000000c5a057224 */ /* 0x000fe400078e0205 */
[----:B------:R-:W-:-:S03]  /*9f40*/  IMAD.HI.U32 R12, R0, R10, RZ ;  /* 0x0000000a000c7227 */ /* 0x000fc600078e00ff */
[----:B------:R2:W-:Y:S01]  /*9f50*/  STL [R1+0x77c], R5 ;  /* 0x00077c0501007387 */ /* 0x0005e20000100800 */
[----:B------:R-:W-:-:S06]  /*9f60*/  IMAD.MOV R14, RZ, RZ, -R14 ;  /* 0x000000ffff0e7224 */ /* 0x000fcc00078e0a0e */
[----:B------:R-:W-:Y:S01]  /*9f70*/  @!P1 IMAD.IADD R6, R6, 0x1, -R90 ;  /* 0x0000000106069824 */ /* 0x000fe200078e0a5a */
[----:B---3--:R-:W-:Y:S06]  /*9f80*/  BRA.U UP0, `(.L_x_5) ;  /* 0x0000000100187547 */ /* 0x008fec000b800000 */
[----:B------:R-:W-:Y:S01]  /*9f90*/  ELECT P1, URZ, PT ;  /* 0x0000000000ff782f */ /* 0x000fe20003820000 */
[----:B--2---:R-:W-:Y:S01]  /*9fa0*/  IMAD.MOV.U32 R5, RZ, RZ, 0x1 ;  /* 0x00000001ff057424 */ /* 0x004fe200078e00ff */
[----:B------:R-:W-:Y:S01]  /*9fb0*/  UMOV UR7, 0x40 ;  /* 0x0000004000077882 */ /* 0x000fe20000000000 */
[----:B------:R-:W-:Y:S01]  /*9fc0*/  UVIRTCOUNT.DEALLOC.SMPOOL 0x80 ;  /* 0x000000800000784c */ /* 0x000fe20000000000 */
[----:B------:R-:W-:-:S09]  /*9fd0*/  ULEA UR7, UR6, UR7, 0x18 ;  /* 0x0000000706077291 */ /* 0x000fd2000f8ec0ff */
[----:B------:R0:W-:Y:S03]  /*9fe0*/  @P1 STS.U8 [UR7], R5 ;  /* 0x00000005ff001988 */ /* 0x0001e60008000007 */
.L_x_5:
[----:B------:R1:W-:Y:S01]  /*9ff0*/  STL [R1+0x18fc], R2 ;  /* 0x0018fc0201007387 */ /* 0x0003e20000100800 */
[----:B------:R-:W-:Y:S01]  /*a000*/  IMAD.MOV R12, RZ, RZ, -R12 ;  /* 0x000000ffff0c7224 */ /* 0x000fe200078e0a0c */
[----:B------:R-:W-:Y:S01]  /*a010*/  ISETP.GT.U32.AND P1, PT, R90, R6, PT ;  /* 0x000000065a00720c */ /* 0x000fe20003f24070 */
[----:B------:R-:W-:Y:S01]  /*a020*/  UIADD3 UR6, UPT, UPT, UR5, UR9, URZ ;  /* 0x0000000905067290 */ /* 0x000fe2000fffe0ff */
[----:B0-2---:R-:W-:Y:S01]  /*a030*/  IMAD.HI.U32 R5, R0, R4, RZ ;  /* 0x0000000400057227 */ /* 0x005fe200078e00ff */
[----:B------:R-:W0:Y:S03]  /*a040*/  LDCU.128 UR12, c[0x0][0x380] ;  /* 0x00007000ff0c77ac */ /* 0x000e260008000c00 */
[----:B------:R-:W-:Y:S02]  /*a050*/  @!P3 IMAD.IADD R7, R7, 0x1, -R90 ;  /* 0x000000010707b824 */ /* 0x000fe400078e0a5a */
[----:B------:R-:W-:Y:S01]  /*a060*/  IMAD R9, R9, UR8, RZ ;  /* 0x0000000809097c24 */ /* 0x000fe2000f8e02ff */
[----:B------:R-:W-:Y:S01]  /*a070*/  UMOV UR10, 0x1 ;  /* 0x00000001000a7882 */ /* 0x000fe20000000000 */
[C---:B-1----:R-:W-:Y:S01]  /*a080*/  IMAD R2, R90.reuse, R14, R13 ;  /* 0x0000000e5a027224 */ /* 0x042fe200078e020d */
[----:B------:R-:W1:Y:S04]  /*a090*/  LDCU.64 UR20, c[0x0][0x358] ;  /* 0x00006b00ff1477ac */ /* 0x000e680008000a00 */
[----:B------:R2:W-:Y:S01]  /*a0a0*/  STL [R1+0x78c], R2 ;  /* 0x00078c0201007387 */ /* 0x0005e20000100800 */
[----:B------:R-:W-:Y:S01]  /*a0b0*/  IMAD R10, R90, R12, R10 ;  /* 0x0000000c5a0a7224 */ /* 0x000fe200078e020a */
[----:B------:R-:W-:Y:S01]  /*a0c0*/  PRMT R19, RZ, 0x7610, R19 ;  /* 0x00007610ff137816 */ /* 0x000fe20000000013 */
[----:B------:R-:W-:Y:S01]  /*a0d0*/  @!P1 IMAD.IADD R6, R6, 0x1, -R90 ;  /* 0x0000000106069824 */ /* 0x000fe200078e0a5a */
[----:B------:R-:W-:Y:S01]  /*a0e0*/  PRMT R18, RZ, 0x7610, R18 ;  /* 0x00007610ff127816 */ /* 0x000fe20000000012 */
[----:B------:R-:W3:Y:S01]  /*a0f0*/  LDCU UR7, c[0x0][0x3b0] ;  /* 0x00007600ff0777ac */ /* 0x000ee20008000800 */
[----:B------:R-:W-:-:S02]  /*a100*/  PRMT R63, RZ, 0x7610, R63 ;  /* 0x00007610ff3f7816 */ /* 0x000fc4000000003f */
[----:B------:R-:W-:Y:S01]  /*a110*/  PRMT R62, RZ, 0x7610, R62 ;  /* 0x00007610ff3e7816 */ /* 0x000fe2000000003e */
[----:B------:R-:W4:Y:S01]  /*a120*/  LDCU UR9, c[0x0][0x3b0] ;  /* 0x00007600ff0977ac */ /* 0x000f220008000800 */
[----:B--2---:R-:W-:Y:S02]  /*a130*/  IMAD.MOV.U32 R2, RZ, RZ, R11 ;  /* 0x000000ffff027224 */ /* 0x004fe400078e000b */
[----:B------:R-:W2:Y:S01]  /*a140*/  LDL R11, [R1+0x18a0] ;  /* 0x0018a000010b7983 */ /* 0x000ea20000100800 */
[----:B------:R-:W-:Y:S01]  /*a150*/  IMAD.MOV R5, RZ, RZ, -R5 ;  /* 0x000000ffff057224 */ /* 0x000fe200078e0a05 */
[----:B------:R-:W-:Y:S01]  /*a160*/  PRMT R61, RZ, 0x7610, R61 ;  /* 0x00007610ff3d7816 */ /* 0x000fe2000000003d */
[----:B------:R-:W-:Y:S01]  /*a170*/  @!P0 IMAD.MOV R2, RZ, RZ, -R2 ;  /* 0x000000ffff028224 */ /* 0x000fe200078e0a02 */
[----:B------:R-:W-:Y:S01]  /*a180*/  STL [R1+0x794], R10 ;  /* 0x0007940a01007387 */ /* 0x000fe20000100800 */
[----:B------:R-:W-:Y:S01]  /*a190*/  PRMT R60, RZ, 0x7610, R60 ;  /* 0x00007610ff3c7816 */ /* 0x000fe2000000003c */
[----:B------:R-:W0:Y:S02]  /*a1a0*/  LDCU UR16, c[0x0][0x3b0] ;  /* 0x00007600ff1077ac */ /* 0x000e240008000800 */
[----:B------:R1:W-:Y:S01]  /*a1b0*/  STL [R1+0x9c0], R2 ;  /* 0x0009c00201007387 */ /* 0x0003e20000100800 */
[----:B------:R-:W-:Y:S01]  /*a1c0*/  PRMT R68, RZ, 0x7610, R68 ;  /* 0x00007610ff447816 */ /* 0x000fe20000000044 */
[----:B------:R-:W0:Y:S01]  /*a1d0*/  LDCU UR17, c[0x0][0x3b0] ;  /* 0x00007600ff1177ac */ /* 0x000e220008000800 */
[----:B------:R-:W-:-:S02]  /*a1e0*/  PRMT R53, RZ, 0x7610, R53 ;  /* 0x00007610ff357816 */ /* 0x000fc40000000035 */
[----:B------:R-:W-:Y:S01]  /*a1f0*/  PRMT R51, RZ, 0x7610, R51 ;  /* 0x00007610ff337816 */ /* 0x000fe20000000033 */
[----:B------:R-:W0:Y:S01]  /*a200*/  LDCU UR18, c[0x0][0x3b0] ;  /* 0x00007600ff1277ac */ /* 0x000e220008000800 */
[----:B-1----:R-:W3:Y:S01]  /*a210*/  LDL.LU R2, [R1+0x18fc] ;  /* 0x0018fc0001027983 */ /* 0x002ee20000300800 */
[----:B------:R-:W-:Y:S01]  /*a220*/  ISETP.GE.AND P3, PT, R65, RZ, PT ;  /* 0x000000ff4100720c */ /* 0x000fe20003f66270 */
[----:B------:R-:W-:Y:S01]  /*a230*/  IMAD R10, R90, R5, R4 ;  /* 0x000000055a0a7224 */ /* 0x000fe200078e0204 */
[----:B------:R-:W-:Y:S01]  /*a240*/  ISETP.NE.U32.AND P1, PT, R64, RZ, PT ;  /* 0x000000ff4000720c */ /* 0x000fe20003f25070 */
[----:B------:R-:W-:Y:S01]  /*a250*/  STTM.x64 tmem[UR6], RZ ;  /* 0x000000ff000079ed */ /* 0x000fe20008340006 */
[----:B------:R-:W-:Y:S01]  /*a260*/  STTM.x64 tmem[UR6+0x40], RZ ;  /* 0x000040ff000079ed */ /* 0x000fe20008340006 */
[----:B------:R-:W-:Y:S01]  /*a270*/  STTM.x64 tmem[UR6+0x80], RZ ;  /* 0x000080ff000079ed */ /* 0x000fe20008340006 */
[----:B------:R-:W-:Y:S01]  /*a280*/  STTM.x64 tmem[UR6+0xc0], RZ ;  /* 0x0000c0ff000079ed */ /* 0x000fe20008340006 */
[----:B------:R-:W-:Y:S01]  /*a290*/  STTM.x64 tmem[UR6+0x100], RZ ;  /* 0x000100ff000079ed */ /* 0x000fe20008340006 */
[----:B------:R-:W-:Y:S01]  /*a2a0*/  STTM.x64 tmem[UR6+0x140], RZ ;  /* 0x000140ff000079ed */ /* 0x000fe20008340006 */
[----:B------:R-:W-:Y:S01]  /*a2b0*/  STTM.x64 tmem[UR6+0x180], RZ ;  /* 0x000180ff000079ed */ /* 0x000fe20008340006 */
[----:B------:R-:W-:Y:S01]  /*a2c0*/  STTM.x64 tmem[UR6+0x1c0], RZ ;  /* 0x0001c0ff000079ed */ /* 0x000fe20008340006 */
[----:B------:R-:W1:Y:S01]  /*a2d0*/  FENCE.VIEW.ASYNC.T ;  /* 0x00000000000073c6 */ /* 0x000e620000000200 */
[----:B------:R0:W-:Y:S01]  /*a2e0*/  STL [R1+0x7a0], R10 ;  /* 0x0007a00a01007387 */ /* 0x0001e20000100800 */
[----:B------:R-:W-:Y:S01]  /*a2f0*/  IMAD.MOV.U32 R12, RZ, RZ, R6 ;  /* 0x000000ffff0c7224 */ /* 0x000fe200078e0006 */
[----:B------:R-:W2:Y:S01]  /*a300*/  LDC.64 R4, c[0x0][0x3a8] ;  /* 0x0000ea00ff047b82 */ /* 0x000ea20000000a00 */
[----:B-1----:R-:W-:Y:S01]  /*a310*/  VOTEU.ALL UP1, P1 ;  /* 0x0000000000ff7886 */ /* 0x002fe20000820000 */
[----:B------:R-:W-:Y:S01]  /*a320*/  VOTEU.ALL UP2, P1 ;  /* 0x0000000000ff7886 */ /* 0x000fe20000840000 */
[----:B------:R-:W-:Y:S01]  /*a330*/  @!P3 IMAD.MOV R12, RZ, RZ, -R12 ;  /* 0x000000ffff0cb224 */ /* 0x000fe200078e0a0c */
[----:B------:R-:W-:Y:S01]  /*a340*/  PRMT R50, RZ, 0x7610, R50 ;  /* 0x00007610ff327816 */ /* 0x000fe20000000032 */
[----:B------:R-:W-:Y:S01]  /*a350*/  IMAD.MOV.U32 R65, RZ, RZ, R19 ;  /* 0x000000ffff417224 */ /* 0x000fe200078e0013 */
[----:B------:R-:W-:Y:S01]  /*a360*/  PRMT R59, RZ, 0x7610, R59 ;  /* 0x00007610ff3b7816 */ /* 0x000fe2000000003b */
[----:B------:R-:W-:Y:S01]  /*a370*/  IMAD.MOV.U32 R64, RZ, RZ, R18 ;  /* 0x000000ffff407224 */ /* 0x000fe200078e0012 */
[----:B------:R-:W-:Y:S01]  /*a380*/  PRMT R45, RZ, 0x7610, R45 ;  /* 0x00007610ff2d7816 */ /* 0x000fe2000000002d */
[----:B0-----:R-:W-:Y:S01]  /*a390*/  IMAD R10, R8, UR8, RZ ;  /* 0x00000008080a7c24 */ /* 0x001fe2000f8e02ff */
[----:B------:R-:W-:Y:S01]  /*a3a0*/  UIADD3 UR8, UPT, UPT, UR4, 0x40000, URZ ;  /* 0x0004000004087890 */ /* 0x000fe2000fffe0ff */
[----:B------:R-:W-:Y:S01]  /*a3b0*/  PRMT R46, RZ, 0x7610, R46 ;  /* 0x00007610ff2e7816 */ /* 0x000fe2000000002e */
[----:B------:R-:W0:Y:S02]  /*a3c0*/  LDCU UR19, c[0x0][0x3b0] ;  /* 0x00007600ff1377ac */ /* 0x000e240008000800 */
[----:B------:R-:W-:-:S02]  /*a3d0*/  LEA R8, P3, R10, UR12, 0x1 ;  /* 0x0000000c0a087c11 */ /* 0x000fc4000f8608ff */
[----:B------:R-:W-:Y:S01]  /*a3e0*/  PRMT R56, RZ, 0x7610, R56 ;  /* 0x00007610ff387816 */ /* 0x000fe20000000038 */
[----:B------:R-:W1:Y:S01]  /*a3f0*/  LDCU UR22, c[0x0][0x3b0] ;  /* 0x00007600ff1677ac */ /* 0x000e620008000800 */
[----:B------:R-:W-:Y:S02]  /*a400*/  PRMT R66, RZ, 0x7610, R66 ;  /* 0x00007610ff427816 */ /* 0x000fe40000000042 */
[----:B------:R-:W-:Y:S01]  /*a410*/  PRMT R67, RZ, 0x7610, R67 ;  /* 0x00007610ff437816 */ /* 0x000fe20000000043 */
[----:B------:R-:W0:Y:S01]  /*a420*/  LDCU UR23, c[0x0][0x3b0] ;  /* 0x00007600ff1777ac */ /* 0x000e220008000800 */
[----:B------:R-:W-:Y:S02]  /*a430*/  PRMT R69, RZ, 0x7610, R69 ;  /* 0x00007610ff457816 */ /* 0x000fe40000000045 */
[----:B------:R-:W-:Y:S01]  /*a440*/  PRMT R70, RZ, 0x7610, R70 ;  /* 0x00007610ff467816 */ /* 0x000fe20000000046 */
[----:B------:R-:W0:Y:S01]  /*a450*/  LDCU UR24, c[0x0][0x3b0] ;  /* 0x00007600ff1877ac */ /* 0x000e220008000800 */
[----:B------:R-:W-:-:S02]  /*a460*/  PRMT R57, RZ, 0x7610, R57 ;  /* 0x00007610ff397816 */ /* 0x000fc40000000039 */
[----:B------:R-:W-:Y:S02]  /*a470*/  PRMT R58, RZ, 0x7610, R58 ;  /* 0x00007610ff3a7816 */ /* 0x000fe4000000003a */
[----:B------:R-:W-:Y:S02]  /*a480*/  PRMT R14, RZ, 0x7610, R14 ;  /* 0x00007610ff0e7816 */ /* 0x000fe4000000000e */
[----:B------:R-:W-:Y:S01]  /*a490*/  PRMT R15, RZ, 0x7610, R15 ;  /* 0x00007610ff0f7816 */ /* 0x000fe2000000000f */
[----:B------:R-:W-:Y:S01]  /*a4a0*/  BAR.SYNC.DEFER_BLOCKING 0x0 ;  /* 0x0000000000007b1d */ /* 0x000fe20000010000 */
[----:B--2---:R-:W-:Y:S01]  /*a4b0*/  ISETP.GE.AND P0, PT, R11, RZ, PT ;  /* 0x000000ff0b00720c */ /* 0x004fe20003f06270 */
[----:B------:R-:W-:-:S12]  /*a4c0*/  VIADD R11, R54, 0xffffffff ;  /* 0xffffffff360b7836 */ /* 0x000fd80000000000 */
[----:B------:R-:W-:Y:S01]  /*a4d0*/  @!P0 IMAD.MOV R7, RZ, RZ, -R7 ;  /* 0x000000ffff078224 */ /* 0x000fe200078e0a07 */
[----:B------:R-:W-:-:S04]  /*a4e0*/  LEA R6, P0, R9, UR12, 0x1 ;  /* 0x0000000c09067c11 */ /* 0x000fc8000f8008ff */
[----:B------:R2:W-:Y:S04]  /*a4f0*/  STL [R1+0x9ec], R7 ;  /* 0x0009ec0701007387 */ /* 0x0005e80000100800 */
[----:B------:R0:W-:Y:S04]  /*a500*/  STL [R1+0xa20], R12 ;  /* 0x000a200c01007387 */ /* 0x0001e80000100800 */
[----:B------:R-:W-:Y:S01]  /*a510*/  STL.64 [R1+0x21b8], R26 ;  /* 0x0021b81a01007387 */ /* 0x000fe20000100a00 */
[----:B--2---:R-:W-:Y:S02]  /*a520*/  LEA.HI.X.SX32 R7, R9, UR13, 0x1, P0 ;  /* 0x0000000d09077c11 */ /* 0x004fe400080f0eff */
[----:B------:R-:W-:Y:S01]  /*a530*/  LEA.HI.X.SX32 R9, R10, UR13, 0x1, P3 ;  /* 0x0000000d0a097c11 */ /* 0x000fe200098f0eff */
[----:B------:R2:W-:Y:S01]  /*a540*/  STL.64 [R1+0x21b0], R22 ;  /* 0x0021b01601007387 */ /* 0x0005e20000100a00 */
[----:B------:R-:W-:-:S04]  /*a550*/  @!UP1 UIADD3 UR12, UPT, UPT, -UR10, 0x100000, URZ ;  /* 0x001000000a0c9890 */ /* 0x000fc8000fffe1ff */
[----:B------:R-:W-:Y:S02]  /*a560*/  @!UP1 USHF.L.U32 UR13, UR12, 0xb, URZ ;  /* 0x0000000b0c0d9899 */ /* 0x000fe400080006ff */
[----:B------:R-:W-:Y:S01]  /*a570*/  @!UP1 USHF.L.U32 UR12, UR12, 0x1, URZ ;  /* 0x000000010c0c9899 */ /* 0x000fe200080006ff */
[----:B0-----:R-:W-:Y:S01]  /*a580*/  VIADD R12, R54, 0xfffffff7 ;  /* 0xfffffff7360c7836 */ /* 0x001fe20000000000 */
[----:B------:R-:W-:Y:S01]  /*a590*/  ISETP.GE.U32.AND P0, PT, R11, 0x7fffff80, PT ;  /* 0x7fffff800b00780c */ /* 0x000fe20003f06070 */
[----:B------:R-:W-:Y:S01]  /*a5a0*/  STL.64 [R1+0x21a8], R28 ;  /* 0x0021a81c01007387 */ /* 0x000fe20000100a00 */
[----:B------:R-:W-:Y:S02]  /*a5b0*/  IMAD.SHL.U32 R10, R4, 0x8, RZ ;  /* 0x00000008040a7824 */ /* 0x000fe400078e00ff */
[----:B------:R-:W-:Y:S01]  /*a5c0*/  ISETP.GE.U32.AND P3, PT, R12, 0x7fffff78, PT ;  /* 0x7fffff780c00780c */ /* 0x000fe20003f66070 */
[----:B------:R-:W-:Y:S01]  /*a5d0*/  STL.64 [R1+0x21a0], R24 ;  /* 0x0021a01801007387 */ /* 0x000fe20000100a00 */
[----:B------:R-:W-:-:S02]  /*a5e0*/  VIADD R12, R54, 0xffffffef ;  /* 0xffffffef360c7836 */ /* 0x000fc40000000000 */
[C---:B------:R-:W-:Y:S01]  /*a5f0*/  IMAD.WIDE R18, R10.reuse, 0x2, R8 ;  /* 0x000000020a127825 */ /* 0x040fe200078e0208 */
[----:B------:R0:W-:Y:S04]  /*a600*/  STL.64 [R1+0x2198], R74 ;  /* 0x0021984a01007387 */ /* 0x0001e80000100a00 */
[----:B------:R-:W0:Y:S02]  /*a610*/  FENCE.VIEW.ASYNC.S ;  /* 0x00000000000073c6 */ /* 0x000e240000000000 */
[----:B0-----:R0:W0:Y:S01]  /*a620*/  @!UP2 SYNCS.EXCH.64 URZ, [UR8], UR12 ;  /* 0x0000000c08ffa5b2 */ /* 0x0010220008000100 */
[----:B--2---:R-:W-:Y:S01]  /*a630*/  IMAD.WIDE R22, R10, 0x2, R6 ;  /* 0x000000020a167825 */ /* 0x004fe200078e0206 */
[----:B------:R2:W-:Y:S03]  /*a640*/  STL.64 [R1+0x2190], R72 ;  /* 0x0021904801007387 */ /* 0x0005e60000100a00 */
[----:B------:R-:W-:Y:S01]  /*a650*/  VIADD R11, R54, 0xffffffe7 ;  /* 0xffffffe7360b7836 */ /* 0x000fe20000000000 */
[----:B------:R-:W-:Y:S04]  /*a660*/  STL.64 [R1+0x2188], R78 ;  /* 0x0021884e01007387 */ /* 0x000fe80000100a00 */
[----:B------:R-:W-:Y:S01]  /*a670*/  STL.64 [R1+0x2180], R76 ;  /* 0x0021804c01007387 */ /* 0x000fe20000100a00 */
[----:B------:R-:W-:Y:S01]  /*a680*/  PRMT R74, RZ, 0x7610, R74 ;  /* 0x00007610ff4a7816 */ /* 0x000fe2000000004a */
[----:B0-----:R-:W0:Y:S02]  /*a690*/  LDCU UR12, c[0x0][0x3b0] ;  /* 0x00007600ff0c77ac */ /* 0x001e240008000800 */
[----:B------:R-:W-:Y:S01]  /*a6a0*/  STL.64 [R1+0x2178], R34 ;  /* 0x0021782201007387 */ /* 0x000fe20000100a00 */
[----:B------:R-:W-:Y:S01]  /*a6b0*/  PRMT R75, RZ, 0x7610, R75 ;  /* 0x00007610ff4b7816 */ /* 0x000fe2000000004b */
[----:B------:R-:W0:Y:S01]  /*a6c0*/  LDCU UR13, c[0x0][0x3b0] ;  /* 0x00007600ff0d77ac */ /* 0x000e220008000800 */
[----:B------:R-:W-:Y:S06]  /*a6d0*/  BAR.SYNC.DEFER_BLOCKING 0x0 ;  /* 0x0000000000007b1d */ /* 0x000fec0000010000 */
[----:B------:R-:W-:Y:S04]  /*a6e0*/  STL.64 [R1+0x2170], R32 ;  /* 0x0021702001007387 */ /* 0x000fe80000100a00 */
        /* <DEDUP_REMOVED lines=13> */
[----:B------:R-:W-:Y:S04]  /*a7c0*/  STL [R1+0x20a8], R3 ;  /* 0x0020a80301007387 */ /* 0x000fe80000100800 */
[----:B------:R-:W-:Y:S04]  /*a7d0*/  STL.64 [R1+0x20a0], R48 ;  /* 0x0020a03001007387 */ /* 0x000fe80000100a00 */
[----:B------:R-:W-:Y:S04]  /*a7e0*/  STL.64 [R1+0x20b8], R48 ;  /* 0x0020b83001007387 */ /* 0x000fe80000100a00 */
[----:B------:R-:W-:Y:S04]  /*a7f0*/  STL.64 [R1+0x20e0], R48 ;  /* 0x0020e03001007387 */ /* 0x000fe80000100a00 */
[----:B------:R-:W-:Y:S04]  /*a800*/  STL [R1+0x1f88], R87 ;  /* 0x001f885701007387 */ /* 0x000fe80000100800 */
[----:B------:R-:W-:Y:S04]  /*a810*/  STL [R1+0x1f84], R5 ;  /* 0x001f840501007387 */ /* 0x000fe80000100800 */
[----:B------:R-:W-:Y:S04]  /*a820*/  STL [R1+0x1f80], R91 ;  /* 0x001f805b01007387 */ /* 0x000fe80000100800 */
[----:B------:R-:W-:Y:S04]  /*a830*/  STL.64 [R1+0x20b0], R90 ;  /* 0x0020b05a01007387 */ /* 0x000fe80000100a00 */
[----:B------:R-:W-:Y:S04]  /*a840*/  STL.64 [R1+0x20c8], R90 ;  /* 0x0020c85a01007387 */ /* 0x000fe80000100a00 */
[----:B------:R-:W-:Y:S04]  /*a850*/  STL.64 [R1+0x20f0], R90 ;  /* 0x0020f05a01007387 */ /* 0x000fe80000100a00 */
[----:B------:R-:W4:Y:S04]  /*a860*/  @!P0 LDG.E.U16 R65, desc[UR20][R6.64] ;  /* 0x0000001406418981 */ /* 0x000f28000c1e1500 */
[----:B------:R-:W4:Y:S01]  /*a870*/  @!P0 LDG.E.U16 R64, desc[UR20][R8.64] ;  /* 0x0000001408408981 */ /* 0x000f22000c1e1500 */
[----:B------:R-:W-:-:S03]  /*a880*/  ISETP.GE.U32.AND P0, PT, R12, 0x7fffff70, PT ;  /* 0x7fffff700c00780c */ /* 0x000fc60003f06070 */
[----:B------:R-:W-:Y:S04]  /*a890*/  STL.64 [R1+0x2110], R90 ;  /* 0x0021105a01007387 */ /* 0x000fe80000100a00 */
[----:B------:R-:W-:Y:S04]  /*a8a0*/  STL.64 [R1+0x2130], R90 ;  /* 0x0021305a01007387 */ /* 0x000fe80000100a00 */
[----:B------:R-:W-:Y:S04]  /*a8b0*/  STL [R1+0x1f7c], R92 ;  /* 0x001f7c5c01007387 */ /* 0x000fe80000100800 */
[----:B------:R0:W4:Y:S04]  /*a8c0*/  @!P3 LDG.E.U16 R63, desc[UR20][R22.64] ;  /* 0x00000014163fb981 */ /* 0x000128000c1e1500 */
[----:B------:R0:W4:Y:S01]  /*a8d0*/  @!P3 LDG.E.U16 R62, desc[UR20][R18.64] ;  /* 0x00000014123eb981 */ /* 0x000122000c1e1500 */
[----:B------:R-:W-:Y:S01]  /*a8e0*/  ISETP.GE.U32.AND P3, PT, R11, 0x7fffff68, PT ;  /* 0x7fffff680b00780c */ /* 0x000fe20003f66070 */
[----:B------:R-:W-:-:S02]  /*a8f0*/  IMAD.SHL.U32 R11, R4, 0x10, RZ ;  /* 0x00000010040b7824 */ /* 0x000fc400078e00ff */
[----:B------:R-:W-:Y:S01]  /*a900*/  STL.64 [R1+0x20c0], R92 ;  /* 0x0020c05c01007387 */ /* 0x000fe20000100a00 */
[----:B------:R-:W-:-:S03]  /*a910*/  IMAD R10, R4, 0x18, RZ ;  /* 0x00000018040a7824 */ /* 0x000fc600078e02ff */
[----:B------:R-:W-:Y:S01]  /*a920*/  STL.64 [R1+0x2100], R92 ;  /* 0x0021005c01007387 */ /* 0x000fe20000100a00 */
[----:B--2---:R-:W-:-:S03]  /*a930*/  IMAD.WIDE R72, R11, 0x2, R6 ;  /* 0x000000020b487825 */ /* 0x004fc600078e0206 */
[----:B------:R-:W-:Y:S01]  /*a940*/  STL.64 [R1+0x2120], R92 ;  /* 0x0021205c01007387 */ /* 0x000fe20000100a00 */
[----:B------:R-:W-:-:S03]  /*a950*/  IMAD.WIDE R26, R11, 0x2, R8 ;  /* 0x000000020b1a7825 */ /* 0x000fc600078e0208 */
[----:B---3--:R-:W-:Y:S01]  /*a960*/  STL [R1+0x1cf8], R2 ;  /* 0x001cf80201007387 */ /* 0x008fe20000100800 */
[----:B------:R-:W-:-:S03]  /*a970*/  VIADD R12, R54, 0xffffffdf ;  /* 0xffffffdf360c7836 */ /* 0x000fc60000000000 */
[----:B------:R-:W-:Y:S04]  /*a980*/  STL [R1+0x1f8c], R2 ;  /* 0x001f8c0201007387 */ /* 0x000fe80000100800 */
[----:B------:R-:W-:Y:S01]  /*a990*/  STL.64 [R1+0x20d0], R2 ;  /* 0x0020d00201007387 */ /* 0x000fe20000100a00 */
[----:B------:R-:W-:-:S03]  /*a9a0*/  VIADD R11, R54, 0xffffffd7 ;  /* 0xffffffd7360b7836 */ /* 0x000fc60000000000 */
[----:B------:R0:W-:Y:S04]  /*a9b0*/  STL.64 [R1+0x638], R22 ;  /* 0x0006381601007387 */ /* 0x0001e80000100a00 */
[----:B------:R2:W-:Y:S04]  /*a9c0*/  STL.64 [R1+0x630], R18 ;  /* 0x0006301201007387 */ /* 0x0005e80000100a00 */
[----:B------:R3:W4:Y:S01]  /*a9d0*/  @!P0 LDG.E.U16 R61, desc[UR20][R72.64] ;  /* 0x00000014483d8981 */ /* 0x000722000c1e1500 */
[----:B0-----:R-:W-:-:S03]  /*a9e0*/  IMAD.WIDE R22, R10, 0x2, R6 ;  /* 0x000000020a167825 */ /* 0x001fc600078e0206 */
[----:B------:R0:W4:Y:S01]  /*a9f0*/  @!P0 LDG.E.U16 R60, desc[UR20][R26.64] ;  /* 0x000000141a3c8981 */ /* 0x000122000c1e1500 */
[----:B--2---:R-:W-:Y:S01]  /*aa00*/  IMAD.WIDE R18, R10, 0x2, R8 ;  /* 0x000000020a127825 */ /* 0x004fe200078e0208 */
[----:B------:R-:W-:Y:S02]  /*aa10*/  ISETP.GE.U32.AND P0, PT, R12, 0x7fffff60, PT ;  /* 0x7fffff600c00780c */ /* 0x000fe40003f06070 */
[----:B------:R2:W4:Y:S04]  /*aa20*/  @!P3 LDG.E.U16 R68, desc[UR20][R22.64] ;  /* 0x000000141644b981 */ /* 0x000528000c1e1500 */
[----:B------:R0:W4:Y:S01]  /*aa30*/  @!P3 LDG.E.U16 R53, desc[UR20][R18.64] ;  /* 0x000000141235b981 */ /* 0x000122000c1e1500 */
[----:B------:R-:W-:Y:S01]  /*aa40*/  ISETP.GE.U32.AND P3, PT, R11, 0x7fffff58, PT ;  /* 0x7fffff580b00780c */ /* 0x000fe20003f66070 */
[----:B------:R-:W-:-:S02]  /*aa50*/  IMAD.SHL.U32 R11, R4, 0x20, RZ ;  /* 0x00000020040b7824 */ /* 0x000fc400078e00ff */
[----:B------:R3:W-:Y:S01]  /*aa60*/  STL.64 [R1+0x5b8], R72 ;  /* 0x0005b84801007387 */ /* 0x0007e20000100a00 */
[----:B------:R-:W-:-:S03]  /*aa70*/  IMAD R10, R4, 0x28, RZ ;  /* 0x00000028040a7824 */ /* 0x000fc600078e02ff */
[----:B------:R0:W-:Y:S01]  /*aa80*/  STL.64 [R1+0x5b0], R26 ;  /* 0x0005b01a01007387 */ /* 0x0001e20000100a00 */
[----:B------:R-:W-:-:S03]  /*aa90*/  VIADD R12, R54, 0xffffffcf ;  /* 0xffffffcf360c7836 */ /* 0x000fc60000000000 */
[----:B------:R2:W-:Y:S01]  /*aaa0*/  STL.64 [R1+0x538], R22 ;  /* 0x0005381601007387 */ /* 0x0005e20000100a00 */
[----:B---3--:R-:W-:-:S03]  /*aab0*/  IMAD.WIDE R72, R11, 0x2, R6 ;  /* 0x000000020b487825 */ /* 0x008fc600078e0206 */
[----:B------:R3:W-:Y:S01]  /*aac0*/  STL.64 [R1+0x530], R18 ;  /* 0x0005301201007387 */ /* 0x0007e20000100a00 */
[----:B0-----:R-:W-:-:S03]  /*aad0*/  IMAD.WIDE R26, R11, 0x2, R8 ;  /* 0x000000020b1a7825 */ /* 0x001fc600078e0208 */
[----:B------:R0:W4:Y:S01]  /*aae0*/  @!P0 LDG.E.U16 R51, desc[UR20][R72.64] ;  /* 0x0000001448338981 */ /* 0x000122000c1e1500 */
[----:B--2---:R-:W-:-:S03]  /*aaf0*/  IMAD.WIDE R22, R10, 0x2, R6 ;  /* 0x000000020a167825 */ /* 0x004fc600078e0206 */
[----:B------:R2:W4:Y:S01]  /*ab00*/  @!P0 LDG.E.U16 R50, desc[UR20][R26.64] ;  /* 0x000000141a328981 */ /* 0x000522000c1e1500 */
[----:B------:R-:W-:Y:S01]  /*ab10*/  ISETP.GE.U32.AND P0, PT, R12, 0x7fffff50, PT ;  /* 0x7fffff500c00780c */ /* 0x000fe20003f06070 */
[----:B------:R-:W-:Y:S02]  /*ab20*/  VIADD R11, R54, 0xffffffc7 ;  /* 0xffffffc7360b7836 */ /* 0x000fe40000000000 */
[----:B------:R0:W4:Y:S01]  /*ab30*/  @!P3 LDG.E.U16 R59, desc[UR20][R22.64] ;  /* 0x00000014163bb981 */ /* 0x000122000c1e1500 */
[----:B---3--:R-:W-:-:S05]  /*ab40*/  IMAD.WIDE R18, R10, 0x2, R8 ;  /* 0x000000020a127825 */ /* 0x008fca00078e0208 */
[----:B------:R3:W4:Y:S01]  /*ab50*/  @!P3 LDG.E.U16 R45, desc[UR20][R18.64] ;  /* 0x00000014122db981 */ /* 0x000722000c1e1500 */
[----:B------:R-:W-:Y:S01]  /*ab60*/  ISETP.GE.U32.AND P3, PT, R11, 0x7fffff48, PT ;  /* 0x7fffff480b00780c */ /* 0x000fe20003f66070 */
[C---:B------:R-:W-:Y:S02]  /*ab70*/  IMAD R11, R4.reuse, 0x30, RZ ;  /* 0x00000030040b7824 */ /* 0x040fe400078e02ff */
[----:B------:R0:W-:Y:S01]  /*ab80*/  STL.64 [R1+0x4b8], R72 ;  /* 0x0004b84801007387 */ /* 0x0001e20000100a00 */
[----:B------:R-:W-:-:S03]  /*ab90*/  IMAD R10, R4, 0x38, RZ ;  /* 0x00000038040a7824 */ /* 0x000fc600078e02ff */
[----:B------:R2:W-:Y:S01]  /*aba0*/  STL.64 [R1+0x4b0], R26 ;  /* 0x0004b01a01007387 */ /* 0x0005e20000100a00 */
[----:B------:R-:W-:-:S03]  /*abb0*/  VIADD R12, R54, 0xffffffbf ;  /* 0xffffffbf360c7836 */ /* 0x000fc60000000000 */
[----:B------:R1:W-:Y:S01]  /*abc0*/  STL.64 [R1+0x438], R22 ;  /* 0x0004381601007387 */ /* 0x0003e20000100a00 */
[----:B0-----:R-:W-:-:S03]  /*abd0*/  IMAD.WIDE R72, R11, 0x2, R6 ;  /* 0x000000020b487825 */ /* 0x001fc600078e0206 */
[----:B------:R3:W-:Y:S01]  /*abe0*/  STL.64 [R1+0x430], R18 ;  /* 0x0004301201007387 */ /* 0x0007e20000100a00 */
[----:B--2---:R-:W-:-:S03]  /*abf0*/  IMAD.WIDE R26, R11, 0x2, R8 ;  /* 0x000000020b1a7825 */ /* 0x004fc600078e0208 */
[----:B------:R0:W2:Y:S01]  /*ac00*/  @!P0 LDG.E.U16 R46, desc[UR20][R72.64] ;  /* 0x00000014482e8981 */ /* 0x0000a2000c1e1500 */
[----:B-1----:R-:W-:-:S03]  /*ac10*/  IMAD.WIDE R22, R10, 0x2, R6 ;  /* 0x000000020a167825 */ /* 0x002fc600078e0206 */
[----:B------:R1:W2:Y:S01]  /*ac20*/  @!P0 LDG.E.U16 R56, desc[UR20][R26.64] ;  /* 0x000000141a388981 */ /* 0x0002a2000c1e1500 */
[----:B------:R-:W-:Y:S01]  /*ac30*/  ISETP.GE.U32.AND P0, PT, R12, 0x7fffff40, PT ;  /* 0x7fffff400c00780c */ /* 0x000fe20003f06070 */
[----:B------:R-:W-:Y:S02]  /*ac40*/  VIADD R11, R54, 0xffffffb7 ;  /* 0xffffffb7360b7836 */ /* 0x000fe40000000000 */
[----:B------:R0:W2:Y:S01]  /*ac50*/  @!P3 LDG.E.U16 R66, desc[UR20][R22.64] ;  /* 0x000000141642b981 */ /* 0x0000a2000c1e1500 */
[----:B---3--:R-:W-:-:S05]  /*ac60*/  IMAD.WIDE R18, R10, 0x2, R8 ;  /* 0x000000020a127825 */ /* 0x008fca00078e0208 */
[----:B------:R3:W2:Y:S01]  /*ac70*/  @!P3 LDG.E.U16 R67, desc[UR20][R18.64] ;  /* 0x000000141243b981 */ /* 0x0006a2000c1e1500 */
[----:B------:R-:W-:Y:S01]  /*ac80*/  ISETP.GE.U32.AND P3, PT, R11, 0x7fffff38, PT ;  /* 0x7fffff380b00780c */ /* 0x000fe20003f66070 */
[C---:B------:R-:W-:Y:S02]  /*ac90*/  IMAD.SHL.U32 R11, R4.reuse, 0x40, RZ ;  /* 0x00000040040b7824 */ /* 0x040fe400078e00ff */
[----:B------:R0:W-:Y:S01]  /*aca0*/  STL.64 [R1+0x3b8], R72 ;  /* 0x0003b84801007387 */ /* 0x0001e20000100a00 */
[----:B------:R-:W-:-:S03]  /*acb0*/  IMAD R10, R4, 0x48, RZ ;  /* 0x00000048040a7824 */ /* 0x000fc600078e02ff */
[----:B------:R1:W-:Y:S01]  /*acc0*/  STL.64 [R1+0x3b0], R26 ;  /* 0x0003b01a01007387 */ /* 0x0003e20000100a00 */
[----:B------:R-:W-:-:S03]  /*acd0*/  VIADD R12, R54, 0xffffffaf ;  /* 0xffffffaf360c7836 */ /* 0x000fc60000000000 */
[----:B------:R3:W-:Y:S01]  /*ace0*/  STL.64 [R1+0x338], R22 ;  /* 0x0003381601007387 */ /* 0x0007e20000100a00 */
[----:B0-----:R-:W-:-:S03]  /*acf0*/  IMAD.WIDE R72, R11, 0x2, R6 ;  /* 0x000000020b487825 */ /* 0x001fc600078e0206 */
[----:B------:R0:W-:Y:S01]  /*ad00*/  STL.64 [R1+0x330], R18 ;  /* 0x0003301201007387 */ /* 0x0001e20000100a00 */
[----:B-1----:R-:W-:-:S03]  /*ad10*/  IMAD.WIDE R26, R11, 0x2, R8 ;  /* 0x000000020b1a7825 */ /* 0x002fc600078e0208 */
[----:B------:R-:W2:Y:S01]  /*ad20*/  @!P0 LDG.E.U16 R69, desc[UR20][R72.64] ;  /* 0x0000001448458981 */ /* 0x000ea2000c1e1500 */
[----:B---3--:R-:W-:-:S03]  /*ad30*/  IMAD.WIDE R22, R10, 0x2, R6 ;  /* 0x000000020a167825 */ /* 0x008fc600078e0206 */
[----:B------:R1:W3:Y:S01]  /*ad40*/  @!P0 LDG.E.U16 R70, desc[UR20][R26.64] ;  /* 0x000000141a468981 */ /* 0x0002e2000c1e1500 */
[----:B------:R-:W-:Y:S01]  /*ad50*/  ISETP.GE.U32.AND P0, PT, R12, 0x7fffff30, PT ;  /* 0x7fffff300c00780c */ /* 0x000fe20003f06070 */
[----:B------:R-:W-:Y:S02]  /*ad60*/  VIADD R11, R54, 0xffffffa7 ;  /* 0xffffffa7360b7836 */ /* 0x000fe40000000000 */
[----:B------:R1:W2:Y:S01]  /*ad70*/  @!P3 LDG.E.U16 R57, desc[UR20][R22.64] ;  /* 0x000000141639b981 */ /* 0x0002a2000c1e1500 */
[----:B0-----:R-:W-:-:S05]  /*ad80*/  IMAD.WIDE R18, R10, 0x2, R8 ;  /* 0x000000020a127825 */ /* 0x001fca00078e0208 */
[----:B------:R0:W2:Y:S01]  /*ad90*/  @!P3 LDG.E.U16 R58, desc[UR20][R18.64] ;  /* 0x00000014123ab981 */ /* 0x0000a2000c1e1500 */
[----:B------:R-:W-:Y:S01]  /*ada0*/  ISETP.GE.U32.AND P3, PT, R11, 0x7fffff28, PT ;  /* 0x7fffff280b00780c */ /* 0x000fe20003f66070 */
[C---:B------:R-:W-:Y:S02]  /*adb0*/  IMAD R11, R4.reuse, 0x50, RZ ;  /* 0x00000050040b7824 */ /* 0x040fe400078e02ff */
[----:B------:R-:W-:Y:S04]  /*adc0*/  STL.64 [R1+0x2b8], R72 ;  /* 0x0002b84801007387 */ /* 0x000fe80000100a00 */
[----:B------:R1:W-:Y:S04]  /*add0*/  STL.64 [R1+0x2b0], R26 ;  /* 0x0002b01a01007387 */ /* 0x0003e80000100a00 */
[----:B------:R0:W-:Y:S01]  /*ade0*/  STL.64 [R1+0x238], R22 ;  /* 0x0002381601007387 */ /* 0x0001e20000100a00 */
[----:B------:R-:W-:-:S02]  /*adf0*/  IMAD R10, R4, 0x58, RZ ;  /* 0x00000058040a7824 */ /* 0x000fc400078e02ff */
[----:B-1----:R-:W-:-:S04]  /*ae00*/  IMAD.WIDE R26, R11, 0x2, R6 ;  /* 0x000000020b1a7825 */ /* 0x002fc800078e0206 */
[----:B0-----:R-:W-:Y:S01]  /*ae10*/  IMAD.WIDE R22, R11, 0x2, R8 ;  /* 0x000000020b167825 */ /* 0x001fe200078e0208 */
[----:B------:R-:W2:Y:S04]  /*ae20*/  @!P0 LDG.E.U16 R75, desc[UR20][R26.64] ;  /* 0x000000141a4b8981 */ /* 0x000ea8000c1e1500 */
[----:B------:R-:W2:Y:S01]  /*ae30*/  @!P0 LDG.E.U16 R74, desc[UR20][R22.64] ;  /* 0x00000014164a8981 */ /* 0x000ea2000c1e1500 */
[----:B------:R-:W-:-:S03]  /*ae40*/  IMAD.WIDE R72, R10, 0x2, R6 ;  /* 0x000000020a487825 */ /* 0x000fc600078e0206 */
[----:B------:R0:W-:Y:S04]  /*ae50*/  STL.64 [R1+0x230], R18 ;  /* 0x0002301201007387 */ /* 0x0001e80000100a00 */
[----:B------:R-:W3:Y:S01]  /*ae60*/  @!P3 LDG.E.U16 R15, desc[UR20][R72.64] ;  /* 0x00000014480fb981 */ /* 0x000ee2000c1e1500 */
[----:B0-----:R-:W-:-:S05]  /*ae70*/  IMAD.WIDE R18, R10, 0x2, R8 ;  /* 0x000000020a127825 */ /* 0x001fca00078e0208 */
[----:B------:R0:W3:Y:S01]  /*ae80*/  @!P3 LDG.E.U16 R14, desc[UR20][R18.64] ;  /* 0x00000014120eb981 */ /* 0x0000e2000c1e1500 */
[----:B------:R-:W-:-:S03]  /*ae90*/  VIADD R11, R54, 0xffffff97 ;  /* 0xffffff97360b7836 */ /* 0x000fc60000000000 */
[----:B------:R1:W-:Y:S01]  /*aea0*/  STL.64 [R1+0x1b8], R26 ;  /* 0x0001b81a01007387 */ /* 0x0003e20000100a00 */
[----:B------:R-:W-:Y:S01]  /*aeb0*/  VIADD R12, R54, 0xffffff9f ;  /* 0xffffff9f360c7836 */ /* 0x000fe20000000000 */
[----:B------:R-:W-:Y:S02]  /*aec0*/  ISETP.GE.U32.AND P3, PT, R11, 0x7fffff18, PT ;  /* 0x7fffff180b00780c */ /* 0x000fe40003f66070 */
[----:B------:R0:W-:Y:S01]  /*aed0*/  STL.64 [R1+0x1b0], R22 ;  /* 0x0001b01601007387 */ /* 0x0001e20000100a00 */
[----:B------:R-:W-:-:S03]  /*aee0*/  IMAD R11, R4, 0x60, RZ ;  /* 0x00000060040b7824 */ /* 0x000fc600078e02ff */
[----:B-1----:R-:W4:Y:S04]  /*aef0*/  LDL.LU.64 R26, [R1+0x21b8] ;  /* 0x0021b800011a7983 */ /* 0x002f280000300a00 */
[----:B0-----:R-:W4:Y:S04]  /*af00*/  LDL.LU.64 R22, [R1+0x21b0] ;  /* 0x0021b00001167983 */ /* 0x001f280000300a00 */
[----:B------:R-:W-:Y:S01]  /*af10*/  STL.64 [R1+0x138], R72 ;  /* 0x0001384801007387 */ /* 0x000fe20000100a00 */
[----:B------:R-:W-:-:S03]  /*af20*/  IMAD R10, R4, 0x68, RZ ;  /* 0x00000068040a7824 */ /* 0x000fc600078e02ff */
[----:B------:R0:W-:Y:S01]  /*af30*/  STL.64 [R1+0x130], R18 ;  /* 0x0001301201007387 */ /* 0x0001e20000100a00 */
[----:B------:R-:W-:Y:S02]  /*af40*/  ISETP.GE.U32.AND P0, PT, R12, 0x7fffff20, PT ;  /* 0x7fffff200c00780c */ /* 0x000fe40003f06070 */
[----:B------:R-:W-:Y:S02]  /*af50*/  PRMT R16, RZ, 0x7610, R16 ;  /* 0x00007610ff107816 */ /* 0x000fe40000000010 */
[----:B------:R-:W-:Y:S02]  /*af60*/  PRMT R13, RZ, 0x7610, R13 ;  /* 0x00007610ff0d7816 */ /* 0x000fe4000000000d */
[----:B------:R-:W-:Y:S01]  /*af70*/  PRMT R17, RZ, 0x7610, R17 ;  /* 0x00007610ff117816 */ /* 0x000fe20000000011 */
[----:B0-----:R-:W-:-:S04]  /*af80*/  IMAD.WIDE R18, R10, 0x2, R6 ;  /* 0x000000020a127825 */ /* 0x001fc800078e0206 */
[C---:B------:R-:W-:Y:S01]  /*af90*/  IMAD.WIDE R72, R11.reuse, 0x2, R8 ;  /* 0x000000020b487825 */ /* 0x040fe200078e0208 */
[----:B------:R-:W4:Y:S04]  /*afa0*/  @!P3 LDG.E.U16 R16, desc[UR20][R18.64] ;  /* 0x000000141210b981 */ /* 0x000f28000c1e1500 */
[----:B------:R-:W4:Y:S04]  /*afb0*/  @!P0 LDG.E.U16 R17, desc[UR20][R72.64] ;  /* 0x0000001448118981 */ /* 0x000f28000c1e1500 */
[----:B--2---:R-:W-:Y:S04]  /*afc0*/  STL [R1+0x970], R74 ;  /* 0x0009704a01007387 */ /* 0x004fe80000100800 */
[----:B------:R0:W-:Y:S02]  /*afd0*/  STL [R1+0x974], R75 ;  /* 0x0009744b01007387 */ /* 0x0001e40000100800 */
[----:B0-----:R-:W-:-:S05]  /*afe0*/  IMAD.WIDE R74, R11, 0x2, R6 ;  /* 0x000000020b4a7825 */ /* 0x001fca00078e0206 */
[----:B------:R-:W-:Y:S04]  /*aff0*/  STL.64 [R1+0xb8], R74 ;  /* 0x0000b84a01007387 */ /* 0x000fe80000100a00 */
[----:B---3--:R-:W-:Y:S04]  /*b000*/  STL [R1+0x968], R14 ;  /* 0x0009680e01007387 */ /* 0x008fe80000100800 */
[----:B------:R0:W-:Y:S02]  /*b010*/  STL [R1+0x96c], R15 ;  /* 0x00096c0f01007387 */ /* 0x0001e40000100800 */
[----:B0-----:R-:W-:-:S05]  /*b020*/  IMAD.WIDE R14, R10, 0x2, R8 ;  /* 0x000000020a0e7825 */ /* 0x001fca00078e0208 */
[----:B------:R0:W2:Y:S01]  /*b030*/  @!P3 LDG.E.U16 R13, desc[UR20][R14.64] ;  /* 0x000000140e0db981 */ /* 0x0000a2000c1e1500 */
[----:B------:R-:W-:Y:S01]  /*b040*/  PRMT R29, RZ, 0x7610, R29 ;  /* 0x00007610ff1d7816 */ /* 0x000fe2000000001d */
[C---:B------:R-:W-:Y:S02]  /*b050*/  VIADD R12, R54.reuse, 0xffffff8f ;  /* 0xffffff8f360c7836 */ /* 0x040fe40000000000 */
[----:B------:R-:W-:-:S03]  /*b060*/  VIADD R11, R54, 0xffffff87 ;  /* 0xffffff87360b7836 */ /* 0x000fc60000000000 */
[----:B------:R-:W3:Y:S01]  /*b070*/  @!P0 LDG.E.U16 R29, desc[UR20][R74.64] ;  /* 0x000000144a1d8981 */ /* 0x000ee2000c1e1500 */
[----:B------:R-:W-:Y:S02]  /*b080*/  ISETP.GE.U32.AND P0, PT, R12, 0x7fffff10, PT ;  /* 0x7fffff100c00780c */ /* 0x000fe40003f06070 */
[----:B------:R-:W-:Y:S01]  /*b090*/  ISETP.GE.U32.AND P3, PT, R11, 0x7fffff08, PT ;  /* 0x7fffff080b00780c */ /* 0x000fe20003f66070 */
[----:B------:R-:W-:Y:S01]  /*b0a0*/  STL.64 [R1+0xb0], R72 ;  /* 0x0000b04801007387 */ /* 0x000fe20000100a00 */
[----:B------:R-:W-:-:S03]  /*b0b0*/  IMAD R12, R4, 0x70, RZ ;  /* 0x00000070040c7824 */ /* 0x000fc600078e02ff */
[----:B------:R-:W-:Y:S04]  /*b0c0*/  STL.64 [R1+0x38], R18 ;  /* 0x0000381201007387 */ /* 0x000fe80000100a00 */
[----:B------:R-:W-:Y:S01]  /*b0d0*/  STL.64 [R1+0x30], R14 ;  /* 0x0000300e01007387 */ /* 0x000fe20000100a00 */
[----:B------:R-:W-:-:S03]  /*b0e0*/  PRMT R28, RZ, 0x7610, R28 ;  /* 0x00007610ff1c7816 */ /* 0x000fc6000000001c */
[----:B----4-:R1:W-:Y:S01]  /*b0f0*/  STL [R1+0x95c], R16 ;  /* 0x00095c1001007387 */ /* 0x0103e20000100800 */
[----:B------:R-:W-:Y:S01]  /*b100*/  PRMT R20, RZ, 0x7610, R20 ;  /* 0x00007610ff147816 */ /* 0x000fe20000000014 */
[----:B------:R-:W-:Y:S01]  /*b110*/  IMAD.WIDE R10, R12, 0x2, R6 ;  /* 0x000000020c0a7825 */ /* 0x000fe200078e0206 */
[----:B------:R-:W-:Y:S02]  /*b120*/  PRMT R24, RZ, 0x7610, R24 ;  /* 0x00007610ff187816 */ /* 0x000fe40000000018 */
[----:B------:R-:W-:Y:S02]  /*b130*/  PRMT R25, RZ, 0x7610, R25 ;  /* 0x00007610ff197816 */ /* 0x000fe40000000019 */
[----:B------:R-:W4:Y:S01]  /*b140*/  @!P0 LDG.E.U16 R28, desc[UR20][R10.64] ;  /* 0x000000140a1c8981 */ /* 0x000f22000c1e1500 */
[----:B-1----:R-:W-:-:S04]  /*b150*/  IMAD R16, R4, 0x78, RZ ;  /* 0x0000007804107824 */ /* 0x002fc800078e02ff */
[----:B0-----:R-:W-:-:S05]  /*b160*/  IMAD.WIDE R14, R16, 0x2, R6 ;  /* 0x00000002100e7825 */ /* 0x001fca00078e0206 */
[----:B------:R-:W3:Y:S04]  /*b170*/  @!P3 LDG.E.U16 R24, desc[UR20][R14.64] ;  /* 0x000000140e18b981 */ /* 0x000ee8000c1e1500 */
[----:B--2---:R0:W-:Y:S04]  /*b180*/  STL [R1+0x958], R13 ;  /* 0x0009580d01007387 */ /* 0x0041e80000100800 */
[----:B------:R1:W-:Y:S01]  /*b190*/  STL [R1+0x960], R17 ;  /* 0x0009601101007387 */ /* 0x0003e20000100800 */
[----:B0-----:R-:W-:-:S04]  /*b1a0*/  IMAD.WIDE R12, R12, 0x2, R8 ;  /* 0x000000020c0c7825 */ /* 0x001fc800078e0208 */
[----:B-1----:R-:W-:Y:S01]  /*b1b0*/  IMAD.WIDE R16, R16, 0x2, R8 ;  /* 0x0000000210107825 */ /* 0x002fe200078e0208 */
[----:B------:R-:W2:Y:S04]  /*b1c0*/  @!P0 LDG.E.U16 R25, desc[UR20][R12.64] ;  /* 0x000000140c198981 */ /* 0x000ea8000c1e1500 */
[----:B------:R-:W2:Y:S04]  /*b1d0*/  @!P3 LDG.E.U16 R20, desc[UR20][R16.64] ;  /* 0x000000141014b981 */ /* 0x000ea8000c1e1500 */
[----:B------:R-:W-:Y:S04]  /*b1e0*/  STL [R1+0x1900], R10 ;  /* 0x0019000a01007387 */ /* 0x000fe80000100800 */
[----:B------:R-:W-:Y:S04]  /*b1f0*/  STL [R1+0x1ad0], R10 ;  /* 0x001ad00a01007387 */ /* 0x000fe80000100800 */
[----:B------:R-:W-:Y:S04]  /*b200*/  STL [R1+0x1f90], R10 ;  /* 0x001f900a01007387 */ /* 0x000fe80000100800 */
[----:B------:R-:W-:Y:S04]  /*b210*/  STL [R1+0x18fc], R11 ;  /* 0x0018fc0b01007387 */ /* 0x000fe80000100800 */
[----:B------:R-:W-:Y:S04]  /*b220*/  STL [R1+0x1adc], R11 ;  /* 0x001adc0b01007387 */ /* 0x000fe80000100800 */
[----:B------:R-:W-:Y:S04]  /*b230*/  STL [R1+0x1f94], R11 ;  /* 0x001f940b01007387 */ /* 0x000fe80000100800 */
[----:B------:R-:W-:Y:S04]  /*b240*/  STL [R1+0x1908], R12 ;  /* 0x0019080c01007387 */ /* 0x000fe80000100800 */
[----:B---3--:R-:W-:Y:S04]  /*b250*/  STL [R1+0x964], R29 ;  /* 0x0009641d01007387 */ /* 0x008fe80000100800 */
[----:B------:R-:W-:Y:S04]  /*b260*/  STL [R1+0x1ae0], R12 ;  /* 0x001ae00c01007387 */ /* 0x000fe80000100800 */
[----:B------:R-:W-:Y:S04]  /*b270*/  STL [R1+0x1f98], R12 ;  /* 0x001f980c01007387 */ /* 0x000fe80000100800 */
[----:B------:R-:W-:Y:S04]  /*b280*/  STL [R1+0x1904], R13 ;  /* 0x0019040d01007387 */ /* 0x000fe80000100800 */
[----:B------:R-:W-:Y:S04]  /*b290*/  STL [R1+0x1ae4], R13 ;  /* 0x001ae40d01007387 */ /* 0x000fe80000100800 */
[----:B------:R-:W-:Y:S01]  /*b2a0*/  STL [R1+0x1f9c], R13 ;  /* 0x001f9c0d01007387 */ /* 0x000fe20000100800 */
[----:B------:R-:W-:-:S03]  /*b2b0*/  VIADD R19, R54, 0xfffffffe ;  /* 0xfffffffe36137836 */ /* 0x000fc60000000000 */
[----:B------:R-:W-:Y:S04]  /*b2c0*/  STL [R1+0x1910], R14 ;  /* 0x0019100e01007387 */ /* 0x000fe80000100800 */
[----:B------:R-:W-:Y:S04]  /*b2d0*/  STL [R1+0x1ae8], R14 ;  /* 0x001ae80e01007387 */ /* 0x000fe80000100800 */
[----:B------:R-:W-:Y:S04]  /*b2e0*/  STL [R1+0x1fa0], R14 ;  /* 0x001fa00e01007387 */ /* 0x000fe80000100800 */
[----:B------:R-:W-:Y:S01]  /*b2f0*/  STL [R1+0x190c], R15 ;  /* 0x00190c0f01007387 */ /* 0x000fe20000100800 */
[----:B------:R-:W-:-:S03]  /*b300*/  IADD3 R18, PT, PT, R54, -0xa, RZ ;  /* 0xfffffff636127810 */ /* 0x000fc60007ffe0ff */
[----:B------:R-:W-:Y:S01]  /*b310*/  STL [R1+0x1aec], R15 ;  /* 0x001aec0f01007387 */ /* 0x000fe20000100800 */
[----:B------:R-:W-:-:S03]  /*b320*/  ISETP.GE.U32.AND P0, PT, R19, 0x7fffff7f, PT ;  /* 0x7fffff7f1300780c */ /* 0x000fc60003f06070 */
[----:B------:R-:W-:Y:S04]  /*b330*/  STL [R1+0x1fa4], R15 ;  /* 0x001fa40f01007387 */ /* 0x000fe80000100800 */
[----:B------:R-:W-:Y:S04]  /*b340*/  STL [R1+0x1918], R16 ;  /* 0x0019181001007387 */ /* 0x000fe80000100800 */
[----:B------:R-:W-:Y:S01]  /*b350*/  STL [R1+0x1b2c], R16 ;  /* 0x001b2c1001007387 */ /* 0x000fe20000100800 */
[----:B------:R-:W-:-:S03]  /*b360*/  ISETP.GE.U32.AND P3, PT, R18, 0x7fffff77, PT ;  /* 0x7fffff771200780c */ /* 0x000fc60003f66070 */
[----:B------:R-:W-:Y:S04]  /*b370*/  STL [R1+0x1fa8], R16 ;  /* 0x001fa81001007387 */ /* 0x000fe80000100800 */
[----:B------:R-:W-:Y:S04]  /*b380*/  STL [R1+0x1914], R17 ;  /* 0x0019141101007387 */ /* 0x000fe80000100800 */
[----:B------:R-:W-:Y:S04]  /*b390*/  STL [R1+0x1b14], R17 ;  /* 0x001b141101007387 */ /* 0x000fe80000100800 */
[----:B------:R-:W-:Y:S01]  /*b3a0*/  STL [R1+0x1fac], R17 ;  /* 0x001fac1101007387 */ /* 0x000fe20000100800 */
[----:B------:R-:W-:-:S03]  /*b3b0*/  PRMT R76, RZ, 0x7610, R76 ;  /* 0x00007610ff4c7816 */ /* 0x000fc6000000004c */
[----:B----4-:R0:W-:Y:S01]  /*b3c0*/  STL [R1+0x954], R28 ;  /* 0x0009541c01007387 */ /* 0x0101e20000100800 */
[----:B------:R-:W-:Y:S01]  /*b3d0*/  IMAD R18, R4, 0x9, RZ ;  /* 0x0000000904127824 */ /* 0x000fe200078e02ff */
[----:B------:R-:W-:Y:S02]  /*b3e0*/  PRMT R77, RZ, 0x7610, R77 ;  /* 0x00007610ff4d7816 */ /* 0x000fe4000000004d */
[----:B------:R-:W-:Y:S01]  /*b3f0*/  PRMT R34, RZ, 0x7610, R34 ;  /* 0x00007610ff227816 */ /* 0x000fe20000000022 */
[----:B------:R-:W-:Y:S01]  /*b400*/  IMAD.WIDE R72, R18, 0x2, R8 ;  /* 0x0000000212487825 */ /* 0x000fe200078e0208 */
[----:B------:R-:W-:-:S03]  /*b410*/  PRMT R35, RZ, 0x7610, R35 ;  /* 0x00007610ff237816 */ /* 0x000fc60000000023 */
[--C-:B0-----:R-:W-:Y:S01]  /*b420*/  IMAD.WIDE R28, R4, 0x2, R6.reuse ;  /* 0x00000002041c7825 */ /* 0x101fe200078e0206 */
[----:B------:R-:W3:Y:S03]  /*b430*/  @!P3 LDG.E.U16 R34, desc[UR20][R72.64] ;  /* 0x000000144822b981 */ /* 0x000ee6000c1e1500 */
[----:B------:R-:W-:Y:S01]  /*b440*/  IMAD.WIDE R74, R18, 0x2, R6 ;  /* 0x00000002124a7825 */ /* 0x000fe200078e0206 */
[----:B------:R-:W4:Y:S04]  /*b450*/  @!P0 LDG.E.U16 R77, desc[UR20][R28.64] ;  /* 0x000000141c4d8981 */ /* 0x000f28000c1e1500 */
[----:B------:R0:W3:Y:S04]  /*b460*/  @!P3 LDG.E.U16 R35, desc[UR20][R74.64] ;  /* 0x000000144a23b981 */ /* 0x0000e8000c1e1500 */
[----:B--2---:R-:W-:Y:S04]  /*b470*/  STL [R1+0x948], R20 ;  /* 0x0009481401007387 */ /* 0x004fe80000100800 */
[----:B------:R-:W-:Y:S04]  /*b480*/  STL [R1+0x94c], R24 ;  /* 0x00094c1801007387 */ /* 0x000fe80000100800 */
[----:B------:R1:W-:Y:S02]  /*b490*/  STL [R1+0x950], R25 ;  /* 0x0009501901007387 */ /* 0x0003e40000100800 */
[----:B-1----:R-:W-:-:S05]  /*b4a0*/  IMAD.WIDE R24, R4, 0x2, R8 ;  /* 0x0000000204187825 */ /* 0x002fca00078e0208 */
[----:B------:R-:W2:Y:S01]  /*b4b0*/  @!P0 LDG.E.U16 R76, desc[UR20][R24.64] ;  /* 0x00000014184c8981 */ /* 0x000ea2000c1e1500 */
[C---:B------:R-:W-:Y:S02]  /*b4c0*/  VIADD R20, R54.reuse, 0xffffffee ;  /* 0xffffffee36147836 */ /* 0x040fe40000000000 */
[----:B------:R-:W-:Y:S01]  /*b4d0*/  VIADD R19, R54, 0xffffffe6 ;  /* 0xffffffe636137836 */ /* 0x000fe20000000000 */
[----:B------:R1:W-:Y:S02]  /*b4e0*/  STL.64 [R1+0x6b0], R28 ;  /* 0x0006b01c01007387 */ /* 0x0003e40000100a00 */
[----:B------:R-:W-:Y:S01]  /*b4f0*/  ISETP.GE.U32.AND P0, PT, R20, 0x7fffff6f, PT ;  /* 0x7fffff6f1400780c */ /* 0x000fe20003f06070 */
[----:B------:R-:W-:Y:S01]  /*b500*/  IMAD R18, R4, 0x11, RZ ;  /* 0x0000001104127824 */ /* 0x000fe200078e02ff */
[----:B------:R0:W-:Y:S01]  /*b510*/  STL.64 [R1+0x6a8], R24 ;  /* 0x0006a81801007387 */ /* 0x0001e20000100a00 */
[----:B------:R-:W-:Y:S02]  /*b520*/  PRMT R78, RZ, 0x7610, R78 ;  /* 0x00007610ff4e7816 */ /* 0x000fe4000000004e */
[----:B------:R-:W-:Y:S01]  /*b530*/  ISETP.GE.U32.AND P3, PT, R19, 0x7fffff67, PT ;  /* 0x7fffff671300780c */ /* 0x000fe20003f66070 */
[----:B-1----:R-:W3:Y:S01]  /*b540*/  LDL.LU.64 R28, [R1+0x21a8] ;  /* 0x0021a800011c7983 */ /* 0x002ee20000300a00 */
[----:B------:R-:W-:-:S03]  /*b550*/  PRMT R79, RZ, 0x7610, R79 ;  /* 0x00007610ff4f7816 */ /* 0x000fc6000000004f */
[----:B0-----:R-:W3:Y:S04]  /*b560*/  LDL.LU.64 R24, [R1+0x21a0] ;  /* 0x0021a00001187983 */ /* 0x001ee80000300a00 */
[----:B------:R0:W-:Y:S04]  /*b570*/  STL.64 [R1+0x628], R74 ;  /* 0x0006284a01007387 */ /* 0x0001e80000100a00 */
[----:B------:R1:W-:Y:S01]  /*b580*/  STL.64 [R1+0x620], R72 ;  /* 0x0006204801007387 */ /* 0x0003e20000100a00 */
[----:B------:R-:W-:Y:S02]  /*b590*/  IMAD R19, R4, 0x19, RZ ;  /* 0x0000001904137824 */ /* 0x000fe400078e02ff */
[----:B0-----:R-:W-:-:S04]  /*b5a0*/  IMAD.WIDE R74, R18, 0x2, R6 ;  /* 0x00000002124a7825 */ /* 0x001fc800078e0206 */
[----:B-1----:R-:W-:Y:S01]  /*b5b0*/  IMAD.WIDE R72, R18, 0x2, R8 ;  /* 0x0000000212487825 */ /* 0x002fe200078e0208 */
[----:B------:R-:W3:Y:S01]  /*b5c0*/  @!P0 LDG.E.U16 R79, desc[UR20][R74.64] ;  /* 0x000000144a4f8981 */ /* 0x000ee2000c1e1500 */
[----:B------:R-:W-:-:S03]  /*b5d0*/  PRMT R32, RZ, 0x7610, R32 ;  /* 0x00007610ff207816 */ /* 0x000fc60000000020 */
[----:B------:R-:W3:Y:S01]  /*b5e0*/  @!P0 LDG.E.U16 R78, desc[UR20][R72.64] ;  /* 0x00000014484e8981 */ /* 0x000ee2000c1e1500 */
[----:B------:R-:W-:-:S03]  /*b5f0*/  PRMT R33, RZ, 0x7610, R33 ;  /* 0x00007610ff217816 */ /* 0x000fc60000000021 */
[----:B--2---:R-:W-:Y:S04]  /*b600*/  STL [R1+0x940], R76 ;  /* 0x0009404c01007387 */ /* 0x004fe80000100800 */
[----:B----4-:R0:W-:Y:S04]  /*b610*/  STL [R1+0x944], R77 ;  /* 0x0009444d01007387 */ /* 0x0101e80000100800 */
[----:B------:R-:W-:Y:S04]  /*b620*/  STL.64 [R1+0x5a8], R74 ;  /* 0x0005a84a01007387 */ /* 0x000fe80000100a00 */
[----:B---3--:R-:W-:Y:S01]  /*b630*/  STL [R1+0x938], R34 ;  /* 0x0009382201007387 */ /* 0x008fe20000100800 */
[----:B0-----:R-:W-:-:S03]  /*b640*/  IMAD.WIDE R76, R19, 0x2, R6 ;  /* 0x00000002134c7825 */ /* 0x001fc600078e0206 */
[----:B------:R0:W-:Y:S04]  /*b650*/  STL [R1+0x93c], R35 ;  /* 0x00093c2301007387 */ /* 0x0001e80000100800 */
[----:B------:R1:W2:Y:S01]  /*b660*/  @!P3 LDG.E.U16 R33, desc[UR20][R76.64] ;  /* 0x000000144c21b981 */ /* 0x0002a2000c1e1500 */
[----:B0-----:R-:W-:-:S05]  /*b670*/  IMAD.WIDE R34, R19, 0x2, R8 ;  /* 0x0000000213227825 */ /* 0x001fca00078e0208 */
[----:B------:R0:W3:Y:S01]  /*b680*/  @!P3 LDG.E.U16 R32, desc[UR20][R34.64] ;  /* 0x000000142220b981 */ /* 0x0000e2000c1e1500 */
[C---:B------:R-:W-:Y:S02]  /*b690*/  VIADD R18, R54.reuse, 0xffffffd6 ;  /* 0xffffffd636127836 */ /* 0x040fe40000000000 */
[----:B------:R-:W-:Y:S01]  /*b6a0*/  VIADD R20, R54, 0xffffffde ;  /* 0xffffffde36147836 */ /* 0x000fe20000000000 */
[----:B------:R4:W-:Y:S02]  /*b6b0*/  STL.64 [R1+0x5a0], R72 ;  /* 0x0005a04801007387 */ /* 0x0009e40000100a00 */
[----:B------:R-:W-:Y:S02]  /*b6c0*/  ISETP.GE.U32.AND P3, PT, R18, 0x7fffff57, PT ;  /* 0x7fffff571200780c */ /* 0x000fe40003f66070 */
[----:B------:R-:W2:Y:S01]  /*b6d0*/  LDL.LU.64 R74, [R1+0x2198] ;  /* 0x00219800014a7983 */ /* 0x000ea20000300a00 */
[----:B------:R-:W-:Y:S01]  /*b6e0*/  IMAD R18, R4, 0x21, RZ ;  /* 0x0000002104127824 */ /* 0x000fe200078e02ff */
[----:B------:R-:W-:-:S02]  /*b6f0*/  ISETP.GE.U32.AND P0, PT, R20, 0x7fffff5f, PT ;  /* 0x7fffff5f1400780c */ /* 0x000fc40003f06070 */
[----:B----4-:R-:W4:Y:S04]  /*b700*/  LDL.LU.64 R72, [R1+0x2190] ;  /* 0x0021900001487983 */ /* 0x010f280000300a00 */
[----:B------:R1:W-:Y:S04]  /*b710*/  STL.64 [R1+0x528], R76 ;  /* 0x0005284c01007387 */ /* 0x0003e80000100a00 */
[----:B------:R-:W-:Y:S04]  /*b720*/  STL.64 [R1+0x520], R34 ;  /* 0x0005202201007387 */ /* 0x000fe80000100a00 */
[----:B------:R-:W-:Y:S04]  /*b730*/  STL [R1+0x930], R78 ;  /* 0x0009304e01007387 */ /* 0x000fe80000100800 */
[----:B------:R0:W-:Y:S01]  /*b740*/  STL [R1+0x934], R79 ;  /* 0x0009344f01007387 */ /* 0x0001e20000100800 */
[----:B------:R-:W-:Y:S01]  /*b750*/  PRMT R80, RZ, 0x7610, R80 ;  /* 0x00007610ff507816 */ /* 0x000fe20000000050 */
[----:B------:R-:W-:Y:S01]  /*b760*/  IMAD R19, R4, 0x29, RZ ;  /* 0x0000002904137824 */ /* 0x000fe200078e02ff */
[----:B------:R-:W-:Y:S01]  /*b770*/  PRMT R81, RZ, 0x7610, R81 ;  /* 0x00007610ff517816 */ /* 0x000fe20000000051 */
[----:B-1----:R-:W-:-:S04]  /*b780*/  IMAD.WIDE R76, R18, 0x2, R8 ;  /* 0x00000002124c7825 */ /* 0x002fc800078e0208 */
[----:B0-----:R-:W-:Y:S01]  /*b790*/  IMAD.WIDE R78, R18, 0x2, R6 ;  /* 0x00000002124e7825 */ /* 0x001fe200078e0206 */
[----:B------:R-:W-:Y:S01]  /*b7a0*/  PRMT R30, RZ, 0x7610, R30 ;  /* 0x00007610ff1e7816 */ /* 0x000fe2000000001e */
[----:B------:R-:W4:Y:S01]  /*b7b0*/  @!P0 LDG.E.U16 R80, desc[UR20][R76.64] ;  /* 0x000000144c508981 */ /* 0x000f22000c1e1500 */
[----:B------:R-:W-:-:S03]  /*b7c0*/  PRMT R31, RZ, 0x7610, R31 ;  /* 0x00007610ff1f7816 */ /* 0x000fc6000000001f */
[----:B------:R-:W-:Y:S01]  /*b7d0*/  STL.64 [R1+0x4a8], R78 ;  /* 0x0004a84e01007387 */ /* 0x000fe20000100a00 */
[----:B------:R-:W-:-:S03]  /*b7e0*/  IMAD.WIDE R34, R19, 0x2, R6 ;  /* 0x0000000213227825 */ /* 0x000fc600078e0206 */
[----:B------:R-:W4:Y:S04]  /*b7f0*/  @!P0 LDG.E.U16 R81, desc[UR20][R78.64] ;  /* 0x000000144e518981 */ /* 0x000f28000c1e1500 */
[----:B------:R0:W4:Y:S04]  /*b800*/  @!P3 LDG.E.U16 R31, desc[UR20][R34.64] ;  /* 0x00000014221fb981 */ /* 0x000128000c1e1500 */
[----:B---3--:R-:W-:Y:S04]  /*b810*/  STL [R1+0x928], R32 ;  /* 0x0009282001007387 */ /* 0x008fe80000100800 */
[----:B--2---:R1:W-:Y:S02]  /*b820*/  STL [R1+0x92c], R33 ;  /* 0x00092c2101007387 */ /* 0x0043e40000100800 */
[----:B-1----:R-:W-:-:S05]  /*b830*/  IMAD.WIDE R32, R19, 0x2, R8 ;  /* 0x0000000213207825 */ /* 0x002fca00078e0208 */
[----:B------:R1:W2:Y:S01]  /*b840*/  @!P3 LDG.E.U16 R30, desc[UR20][R32.64] ;  /* 0x00000014201eb981 */ /* 0x0002a2000c1e1500 */
[C---:B------:R-:W-:Y:S02]  /*b850*/  VIADD R20, R54.reuse, 0xffffffce ;  /* 0xffffffce36147836 */ /* 0x040fe40000000000 */
[----:B------:R-:W-:-:S03]  /*b860*/  VIADD R18, R54, 0xffffffc6 ;  /* 0xffffffc636127836 */ /* 0x000fc60000000000 */
[----:B------:R-:W-:Y:S01]  /*b870*/  ISETP.GE.U32.AND P0, PT, R20, 0x7fffff4f, PT ;  /* 0x7fffff4f1400780c */ /* 0x000fe20003f06070 */
[----:B------:R3:W-:Y:S01]  /*b880*/  STL.64 [R1+0x4a0], R76 ;  /* 0x0004a04c01007387 */ /* 0x0007e20000100a00 */
[----:B------:R-:W-:Y:S01]  /*b890*/  ISETP.GE.U32.AND P3, PT, R18, 0x7fffff47, PT ;  /* 0x7fffff471200780c */ /* 0x000fe20003f66070 */
[C---:B------:R-:W-:Y:S02]  /*b8a0*/  IMAD R18, R4.reuse, 0x31, RZ ;  /* 0x0000003104127824 */ /* 0x040fe400078e02ff */
[----:B------:R-:W2:Y:S01]  /*b8b0*/  LDL.LU.64 R78, [R1+0x2188] ;  /* 0x00218800014e7983 */ /* 0x000ea20000300a00 */
[----:B------:R-:W-:Y:S02]  /*b8c0*/  PRMT R84, RZ, 0x7610, R84 ;  /* 0x00007610ff547816 */ /* 0x000fe40000000054 */
[----:B------:R-:W-:Y:S01]  /*b8d0*/  PRMT R85, RZ, 0x7610, R85 ;  /* 0x00007610ff557816 */ /* 0x000fe20000000055 */
[----:B---3--:R-:W3:Y:S04]  /*b8e0*/  LDL.LU.64 R76, [R1+0x2180] ;  /* 0x00218000014c7983 */ /* 0x008ee80000300a00 */
[----:B------:R0:W-:Y:S04]  /*b8f0*/  STL.64 [R1+0x428], R34 ;  /* 0x0004282201007387 */ /* 0x0001e80000100a00 */
[----:B------:R1:W-:Y:S01]  /*b900*/  STL.64 [R1+0x420], R32 ;  /* 0x0004202001007387 */ /* 0x0003e20000100a00 */
[----:B------:R-:W-:-:S03]  /*b910*/  IMAD R19, R4, 0x39, RZ ;  /* 0x0000003904137824 */ /* 0x000fc600078e02ff */
[----:B----4-:R-:W-:Y:S01]  /*b920*/  STL [R1+0x91c], R80 ;  /* 0x00091c5001007387 */ /* 0x010fe20000100800 */
[----:B0-----:R-:W-:-:S04]  /*b930*/  IMAD.WIDE R34, R18, 0x2, R6 ;  /* 0x0000000212227825 */ /* 0x001fc800078e0206 */
[----:B-1----:R-:W-:Y:S01]  /*b940*/  IMAD.WIDE R32, R18, 0x2, R8 ;  /* 0x0000000212207825 */ /* 0x002fe200078e0208 */
[----:B------:R0:W-:Y:S01]  /*b950*/  STL [R1+0x920], R81 ;  /* 0x0009205101007387 */ /* 0x0001e20000100800 */
[----:B------:R-:W-:-:S03]  /*b960*/  PRMT R26, RZ, 0x7610, R26 ;  /* 0x00007610ff1a7816 */ /* 0x000fc6000000001a */
[----:B------:R-:W-:Y:S01]  /*b970*/  STL.64 [R1+0x3a8], R34 ;  /* 0x0003a82201007387 */ /* 0x000fe20000100a00 */
[----:B------:R-:W-:-:S03]  /*b980*/  PRMT R27, RZ, 0x7610, R27 ;  /* 0x00007610ff1b7816 */ /* 0x000fc6000000001b */
[----:B------:R-:W4:Y:S04]  /*b990*/  @!P0 LDG.E.U16 R84, desc[UR20][R32.64] ;  /* 0x0000001420548981 */ /* 0x000f28000c1e1500 */
[----:B------:R-:W3:Y:S01]  /*b9a0*/  @!P0 LDG.E.U16 R85, desc[UR20][R34.64] ;  /* 0x0000001422558981 */ /* 0x000ee2000c1e1500 */
[----:B0-----:R-:W-:-:S05]  /*b9b0*/  IMAD.WIDE R80, R19, 0x2, R6 ;  /* 0x0000000213507825 */ /* 0x001fca00078e0206 */
[----:B------:R0:W3:Y:S04]  /*b9c0*/  @!P3 LDG.E.U16 R27, desc[UR20][R80.64] ;  /* 0x00000014501bb981 */ /* 0x0000e8000c1e1500 */
[----:B--2---:R-:W-:Y:S04]  /*b9d0*/  STL [R1+0x914], R30 ;  /* 0x0009141e01007387 */ /* 0x004fe80000100800 */
[----:B------:R1:W-:Y:S02]  /*b9e0*/  STL [R1+0x918], R31 ;  /* 0x0009181f01007387 */ /* 0x0003e40000100800 */
[----:B-1----:R-:W-:-:S05]  /*b9f0*/  IMAD.WIDE R30, R19, 0x2, R8 ;  /* 0x00000002131e7825 */ /* 0x002fca00078e0208 */
[----:B------:R1:W2:Y:S01]  /*ba00*/  @!P3 LDG.E.U16 R26, desc[UR20][R30.64] ;  /* 0x000000141e1ab981 */ /* 0x0002a2000c1e1500 */
[C---:B------:R-:W-:Y:S02]  /*ba10*/  VIADD R20, R54.reuse, 0xffffffbe ;  /* 0xffffffbe36147836 */ /* 0x040fe40000000000 */
[----:B------:R-:W-:Y:S01]  /*ba20*/  VIADD R18, R54, 0xffffffb6 ;  /* 0xffffffb636127836 */ /* 0x000fe20000000000 */
[----:B------:R0:W-:Y:S02]  /*ba30*/  STL.64 [R1+0x3a0], R32 ;  /* 0x0003a02001007387 */ /* 0x0001e40000100a00 */
[----:B------:R-:W-:Y:S02]  /*ba40*/  ISETP.GE.U32.AND P0, PT, R20, 0x7fffff3f, PT ;  /* 0x7fffff3f1400780c */ /* 0x000fe40003f06070 */
[----:B------:R-:W2:Y:S01]  /*ba50*/  LDL.LU.64 R34, [R1+0x2178] ;  /* 0x0021780001227983 */ /* 0x000ea20000300a00 */
[----:B------:R-:W-:Y:S01]  /*ba60*/  ISETP.GE.U32.AND P3, PT, R18, 0x7fffff37, PT ;  /* 0x7fffff371200780c */ /* 0x000fe20003f66070 */
[----:B------:R-:W-:Y:S01]  /*ba70*/  IMAD R18, R4, 0x41, RZ ;  /* 0x0000004104127824 */ /* 0x000fe200078e02ff */
[----:B------:R-:W-:Y:S01]  /*ba80*/  PRMT R42, RZ, 0x7610, R42 ;  /* 0x00007610ff2a7816 */ /* 0x000fe2000000002a */
[----:B0-----:R-:W2:Y:S04]  /*ba90*/  LDL.LU.64 R32, [R1+0x2170] ;  /* 0x0021700001207983 */ /* 0x001ea80000300a00 */
[----:B------:R0:W-:Y:S01]  /*baa0*/  STL.64 [R1+0x328], R80 ;  /* 0x0003285001007387 */ /* 0x0001e20000100a00 */
[----:B------:R-:W-:-:S03]  /*bab0*/  PRMT R43, RZ, 0x7610, R43 ;  /* 0x00007610ff2b7816 */ /* 0x000fc6000000002b */
[----:B------:R-:W-:Y:S04]  /*bac0*/  STL.64 [R1+0x320], R30 ;  /* 0x0003201e01007387 */ /* 0x000fe80000100a00 */
[----:B----4-:R-:W-:Y:S01]  /*bad0*/  STL [R1+0x900], R84 ;  /* 0x0009005401007387 */ /* 0x010fe20000100800 */
[----:B0-----:R-:W-:-:S03]  /*bae0*/  IMAD.WIDE R80, R18, 0x2, R8 ;  /* 0x0000000212507825 */ /* 0x001fc600078e0208 */
[----:B---3--:R0:W-:Y:S01]  /*baf0*/  STL [R1+0x904], R85 ;  /* 0x0009045501007387 */ /* 0x0081e20000100800 */
[----:B------:R-:W-:-:S03]  /*bb00*/  IMAD R19, R4, 0x49, RZ ;  /* 0x0000004904137824 */ /* 0x000fc600078e02ff */
[----:B------:R-:W3:Y:S01]  /*bb10*/  @!P0 LDG.E.U16 R42, desc[UR20][R80.64] ;  /* 0x00000014502a8981 */ /* 0x000ee2000c1e1500 */
[----:B0-----:R-:W-:Y:S01]  /*bb20*/  IMAD.WIDE R84, R18, 0x2, R6 ;  /* 0x0000000212547825 */ /* 0x001fe200078e0206 */
[----:B------:R-:W-:-:S04]  /*bb30*/  PRMT R22, RZ, 0x7610, R22 ;  /* 0x00007610ff167816 */ /* 0x000fc80000000016 */
[----:B------:R-:W-:Y:S01]  /*bb40*/  STL.64 [R1+0x2a8], R84 ;  /* 0x0002a85401007387 */ /* 0x000fe20000100a00 */
[----:B------:R-:W-:-:S03]  /*bb50*/  PRMT R23, RZ, 0x7610, R23 ;  /* 0x00007610ff177816 */ /* 0x000fc60000000017 */
[----:B------:R-:W4:Y:S01]  /*bb60*/  @!P0 LDG.E.U16 R43, desc[UR20][R84.64] ;  /* 0x00000014542b8981 */ /* 0x000f22000c1e1500 */
[----:B-1----:R-:W-:-:S04]  /*bb70*/  IMAD.WIDE R30, R19, 0x2, R6 ;  /* 0x00000002131e7825 */ /* 0x002fc800078e0206 */
[C---:B------:R-:W-:Y:S01]  /*bb80*/  VIADD R18, R54.reuse, 0xffffffa6 ;  /* 0xffffffa636127836 */ /* 0x040fe20000000000 */
[----:B------:R0:W4:Y:S01]  /*bb90*/  @!P3 LDG.E.U16 R23, desc[UR20][R30.64] ;  /* 0x000000141e17b981 */ /* 0x000122000c1e1500 */
[----:B------:R-:W-:-:S05]  /*bba0*/  VIADD R20, R54, 0xffffffae ;  /* 0xffffffae36147836 */ /* 0x000fca0000000000 */
[----:B------:R-:W-:Y:S02]  /*bbb0*/  ISETP.GE.U32.AND P0, PT, R20, 0x7fffff2f, PT ;  /* 0x7fffff2f1400780c */ /* 0x000fe40003f06070 */
[----:B------:R-:W-:Y:S02]  /*bbc0*/  PRMT R24, RZ, 0x7610, R24 ;  /* 0x00007610ff187816 */ /* 0x000fe40000000018 */
[----:B------:R-:W-:Y:S01]  /*bbd0*/  PRMT R25, RZ, 0x7610, R25 ;  /* 0x00007610ff197816 */ /* 0x000fe20000000019 */
[----:B--2---:R-:W-:Y:S04]  /*bbe0*/  STL [R1+0x8f8], R26 ;  /* 0x0008f81a01007387 */ /* 0x004fe80000100800 */
[----:B------:R1:W-:Y:S02]  /*bbf0*/  STL [R1+0x8fc], R27 ;  /* 0x0008fc1b01007387 */ /* 0x0003e40000100800 */
[----:B-1----:R-:W-:-:S05]  /*bc00*/  IMAD.WIDE R26, R19, 0x2, R8 ;  /* 0x00000002131a7825 */ /* 0x002fca00078e0208 */
[----:B------:R1:W2:Y:S01]  /*bc10*/  @!P3 LDG.E.U16 R22, desc[UR20][R26.64] ;  /* 0x000000141a16b981 */ /* 0x0002a2000c1e1500 */
[----:B------:R-:W-:Y:S01]  /*bc20*/  ISETP.GE.U32.AND P3, PT, R18, 0x7fffff27, PT ;  /* 0x7fffff271200780c */ /* 0x000fe20003f66070 */
[C---:B------:R-:W-:Y:S02]  /*bc30*/  IMAD R19, R4.reuse, 0x59, RZ ;  /* 0x0000005904137824 */ /* 0x040fe400078e02ff */
[----:B------:R-:W-:Y:S01]  /*bc40*/  STL.64 [R1+0x2a0], R80 ;  /* 0x0002a05001007387 */ /* 0x000fe20000100a00 */
[----:B------:R-:W-:-:S03]  /*bc50*/  IMAD R18, R4, 0x51, RZ ;  /* 0x0000005104127824 */ /* 0x000fc600078e02ff */
[----:B------:R0:W-:Y:S04]  /*bc60*/  STL.64 [R1+0x228], R30 ;  /* 0x0002281e01007387 */ /* 0x0001e80000100a00 */
[----:B------:R1:W-:Y:S01]  /*bc70*/  STL.64 [R1+0x220], R26 ;  /* 0x0002201a01007387 */ /* 0x0003e20000100a00 */
[----:B0-----:R-:W-:-:S04]  /*bc80*/  IMAD.WIDE R30, R18, 0x2, R8 ;  /* 0x00000002121e7825 */ /* 0x001fc800078e0208 */
[----:B-1----:R-:W-:Y:S01]  /*bc90*/  IMAD.WIDE R26, R19, 0x2, R6 ;  /* 0x00000002131a7825 */ /* 0x002fe200078e0206 */
[----:B------:R0:W2:Y:S04]  /*bca0*/  @!P0 LDG.E.U16 R25, desc[UR20][R30.64] ;  /* 0x000000141e198981 */ /* 0x0000a8000c1e1500 */
[----:B------:R-:W2:Y:S04]  /*bcb0*/  @!P3 LDG.E.U16 R24, desc[UR20][R26.64] ;  /* 0x000000141a18b981 */ /* 0x000ea8000c1e1500 */
[----:B---3--:R-:W-:Y:S04]  /*bcc0*/  STL [R1+0x884], R42 ;  /* 0x0008842a01007387 */ /* 0x008fe80000100800 */
[----:B----4-:R1:W-:Y:S01]  /*bcd0*/  STL [R1+0x888], R43 ;  /* 0x0008882b01007387 */ /* 0x0103e20000100800 */
[----:B------:R-:W-:Y:S01]  /*bce0*/  PRMT R28, RZ, 0x7610, R28 ;  /* 0x00007610ff1c7816 */ /* 0x000fe2000000001c */
[----:B------:R-:W-:Y:S01]  /*bcf0*/  VIADD R20, R54, 0xffffff9e ;  /* 0xffffff9e36147836 */ /* 0x000fe20000000000 */
[----:B------:R-:W-:Y:S01]  /*bd00*/  PRMT R21, RZ, 0x7610, R21 ;  /* 0x00007610ff157816 */ /* 0x000fe20000000015 */
[----:B-1----:R-:W-:-:S05]  /*bd10*/  IMAD.WIDE R42, R18, 0x2, R6 ;  /* 0x00000002122a7825 */ /* 0x002fca00078e0206 */
[----:B------:R-:W-:Y:S01]  /*bd20*/  STL.64 [R1+0x1a8], R42 ;  /* 0x0001a82a01007387 */ /* 0x000fe20000100a00 */
[----:B------:R-:W-:-:S03]  /*bd30*/  VIADD R18, R54, 0xffffff96 ;  /* 0xffffff9636127836 */ /* 0x000fc60000000000 */
[----:B------:R-:W3:Y:S01]  /*bd40*/  @!P0 LDG.E.U16 R28, desc[UR20][R42.64] ;  /* 0x000000142a1c8981 */ /* 0x000ee2000c1e1500 */
[----:B------:R-:W-:Y:S02]  /*bd50*/  ISETP.GE.U32.AND P0, PT, R20, 0x7fffff1f, PT ;  /* 0x7fffff1f1400780c */ /* 0x000fe40003f06070 */
[----:B------:R-:W-:Y:S02]  /*bd60*/  PRMT R74, RZ, 0x7610, R74 ;  /* 0x00007610ff4a7816 */ /* 0x000fe4000000004a */
[----:B------:R-:W-:Y:S02]  /*bd70*/  PRMT R73, RZ, 0x7610, R73 ;  /* 0x00007610ff497816 */ /* 0x000fe40000000049 */
        /* <DEDUP_REMOVED lines=8> */
[----:B------:R0:W-:Y:S01]  /*be00*/  STL.64 [R1+0x1a0], R30 ;  /* 0x0001a01e01007387 */ /* 0x0001e20000100a00 */
[----:B------:R-:W-:-:S03]  /*be10*/  IMAD R19, R4, 0x69, RZ ;  /* 0x0000006904137824 */ /* 0x000fc600078e02ff */
[----:B------:R4:W-:Y:S04]  /*be20*/  STL.64 [R1+0x128], R26 ;  /* 0x0001281a01007387 */ /* 0x0009e80000100a00 */
[----:B------:R1:W-:Y:S01]  /*be30*/  STL.64 [R1+0x120], R22 ;  /* 0x0001201601007387 */ /* 0x0003e20000100a00 */
[----:B0-----:R-:W-:-:S03]  /*be40*/  IMAD.WIDE R30, R18, 0x2, R6 ;  /* 0x00000002121e7825 */ /* 0x001fc600078e0206 */
[----:B------:R-:W-:Y:S01]  /*be50*/  STL [R1+0x1d4], R24 ;  /* 0x0001d41801007387 */ /* 0x000fe20000100800 */
[----:B----4-:R-:W-:-:S03]  /*be60*/  IMAD.WIDE R26, R18, 0x2, R8 ;  /* 0x00000002121a7825 */ /* 0x010fc600078e0208 */
[----:B------:R0:W-:Y:S01]  /*be70*/  STL [R1+0x240], R25 ;  /* 0x0002401901007387 */ /* 0x0001e20000100800 */
[----:B-1----:R-:W-:-:S03]  /*be80*/  IMAD.WIDE R22, R19, 0x2, R8 ;  /* 0x0000000213167825 */ /* 0x002fc600078e0208 */
[----:B------:R-:W4:Y:S04]  /*be90*/  @!P0 LDG.E.U16 R74, desc[UR20][R30.64] ;  /* 0x000000141e4a8981 */ /* 0x000f28000c1e1500 */
[----:B------:R1:W2:Y:S01]  /*bea0*/  @!P0 LDG.E.U16 R73, desc[UR20][R26.64] ;  /* 0x000000141a498981 */ /* 0x0002a2000c1e1500 */
[----:B0-----:R-:W-:-:S03]  /*beb0*/  IMAD.WIDE R24, R19, 0x2, R6 ;  /* 0x0000000213187825 */ /* 0x001fc600078e0206 */
[----:B------:R-:W2:Y:S04]  /*bec0*/  @!P3 LDG.E.U16 R71, desc[UR20][R22.64] ;  /* 0x000000141647b981 */ /* 0x000ea8000c1e1500 */
[----:B------:R-:W3:Y:S01]  /*bed0*/  @!P3 LDG.E.U16 R72, desc[UR20][R24.64] ;  /* 0x000000141848b981 */ /* 0x000ee2000c1e1500 */
[C---:B------:R-:W-:Y:S02]  /*bee0*/  VIADD R20, R54.reuse, 0xffffff8e ;  /* 0xffffff8e36147836 */ /* 0x040fe40000000000 */
[----:B------:R-:W-:-:S03]  /*bef0*/  VIADD R18, R54, 0xffffff86 ;  /* 0xffffff8636127836 */ /* 0x000fc60000000000 */
[----:B------:R-:W-:Y:S01]  /*bf00*/  ISETP.GE.U32.AND P0, PT, R20, 0x7fffff0f, PT ;  /* 0x7fffff0f1400780c */ /* 0x000fe20003f06070 */
[----:B------:R-:W-:Y:S01]  /*bf10*/  IMAD R20, R4, 0x71, RZ ;  /* 0x0000007104147824 */ /* 0x000fe200078e02ff */
[----:B------:R-:W-:Y:S01]  /*bf20*/  STL.64 [R1+0xa8], R30 ;  /* 0x0000a81e01007387 */ /* 0x000fe20000100a00 */
[----:B------:R-:W-:Y:S02]  /*bf30*/  ISETP.GE.U32.AND P3, PT, R18, 0x7fffff07, PT ;  /* 0x7fffff071200780c */ /* 0x000fe40003f66070 */
[----:B------:R-:W-:Y:S01]  /*bf40*/  PRMT R78, RZ, 0x7610, R78 ;  /* 0x00007610ff4e7816 */ /* 0x000fe2000000004e */
[----:B------:R1:W-:Y:S01]  /*bf50*/  STL.64 [R1+0xa0], R26 ;  /* 0x0000a01a01007387 */ /* 0x0003e20000100a00 */
[----:B------:R-:W-:Y:S01]  /*bf60*/  IMAD.WIDE R18, R20, 0x2, R6 ;  /* 0x0000000214127825 */ /* 0x000fe200078e0206 */
[----:B------:R-:W-:-:S05]  /*bf70*/  PRMT R77, RZ, 0x7610, R77 ;  /* 0x00007610ff4d7816 */ /* 0x000fca000000004d */
[----:B------:R-:W3:Y:S01]  /*bf80*/  @!P0 LDG.E.U16 R78, desc[UR20][R18.64] ;  /* 0x00000014124e8981 */ /* 0x000ee2000c1e1500 */
[----:B------:R-:W-:Y:S02]  /*bf90*/  PRMT R76, RZ, 0x7610, R76 ;  /* 0x00007610ff4c7816 */ /* 0x000fe4000000004c */
[----:B------:R-:W-:Y:S01]  /*bfa0*/  PRMT R75, RZ, 0x7610, R75 ;  /* 0x00007610ff4b7816 */ /* 0x000fe2000000004b */
[C---:B-1----:R-:W-:Y:S02]  /*bfb0*/  VIADD R27, R54.reuse, 0xfffffffd ;  /* 0xfffffffd361b7836 */ /* 0x042fe40000000000 */
[----:B------:R-:W-:Y:S01]  /*bfc0*/  VIADD R26, R54, 0xfffffff5 ;  /* 0xfffffff5361a7836 */ /* 0x000fe20000000000 */
[----:B------:R-:W-:Y:S02]  /*bfd0*/  PRMT R88, RZ, 0x7610, R88 ;  /* 0x00007610ff587816 */ /* 0x000fe40000000058 */
[----:B------:R-:W-:Y:S02]  /*bfe0*/  PRMT R89, RZ, 0x7610, R89 ;  /* 0x00007610ff597816 */ /* 0x000fe40000000059 */
[----:B------:R-:W-:-:S02]  /*bff0*/  PRMT R36, RZ, 0x7610, R36 ;  /* 0x00007610ff247816 */ /* 0x000fc40000000024 */
[----:B------:R-:W-:Y:S01]  /*c000*/  PRMT R37, RZ, 0x7610, R37 ;  /* 0x00007610ff257816 */ /* 0x000fe20000000025 */
[----:B----4-:R-:W-:Y:S04]  /*c010*/  STL [R1+0x2038], R74 ;  /* 0x0020384a01007387 */ /* 0x010fe80000100800 */
[----:B------:R0:W-:Y:S04]  /*c020*/  STL.64 [R1+0x28], R24 ;  /* 0x0000281801007387 */ /* 0x0001e80000100a00 */
[----:B------:R1:W-:Y:S04]  /*c030*/  STL.64 [R1+0x20], R22 ;  /* 0x0000201601007387 */ /* 0x0003e80000100a00 */
[----:B--2---:R-:W-:Y:S04]  /*c040*/  STL [R1+0x203c], R73 ;  /* 0x00203c4901007387 */ /* 0x004fe80000100800 */
[----:B---3--:R-:W-:Y:S04]  /*c050*/  STL [R1+0x244], R28 ;  /* 0x0002441c01007387 */ /* 0x008fe80000100800 */
[----:B------:R-:W-:Y:S01]  /*c060*/  STL [R1+0x2040], R72 ;  /* 0x0020404801007387 */ /* 0x000fe20000100800 */
[----:B0-----:R-:W-:-:S03]  /*c070*/  IMAD R24, R4, 0x79, RZ ;  /* 0x0000007904187824 */ /* 0x001fc600078e02ff */
[----:B------:R-:W-:Y:S04]  /*c080*/  STL [R1+0x2044], R71 ;  /* 0x0020444701007387 */ /* 0x000fe80000100800 */
[----:B------:R0:W-:Y:S01]  /*c090*/  STL [R1+0x1d0], R21 ;  /* 0x0001d01501007387 */ /* 0x0001e20000100800 */
[----:B-1----:R-:W-:-:S05]  /*c0a0*/  IMAD.WIDE R22, R24, 0x2, R6 ;  /* 0x0000000218167825 */ /* 0x002fca00078e0206 */
[----:B------:R-:W2:Y:S01]  /*c0b0*/  @!P3 LDG.E.U16 R76, desc[UR20][R22.64] ;  /* 0x00000014164cb981 */ /* 0x000ea2000c1e1500 */
[----:B0-----:R-:W-:-:S05]  /*c0c0*/  IMAD.WIDE R20, R20, 0x2, R8 ;  /* 0x0000000214147825 */ /* 0x001fca00078e0208 */
[----:B------:R-:W3:Y:S01]  /*c0d0*/  @!P0 LDG.E.U16 R77, desc[UR20][R20.64] ;  /* 0x00000014144d8981 */ /* 0x000ee2000c1e1500 */
[----:B------:R-:W-:Y:S01]  /*c0e0*/  IMAD.WIDE R24, R24, 0x2, R8 ;  /* 0x0000000218187825 */ /* 0x000fe200078e0208 */
[----:B------:R-:W-:-:S04]  /*c0f0*/  ISETP.GE.U32.AND P0, PT, R27, 0x7fffff7e, PT ;  /* 0x7fffff7e1b00780c */ /* 0x000fc80003f06070 */
[----:B------:R-:W4:Y:S01]  /*c100*/  @!P3 LDG.E.U16 R75, desc[UR20][R24.64] ;  /* 0x00000014184bb981 */ /* 0x000f22000c1e1500 */
[----:B------:R-:W-:Y:S01]  /*c110*/  ISETP.GE.U32.AND P3, PT, R26, 0x7fffff76, PT ;  /* 0x7fffff761a00780c */ /* 0x000fe20003f66070 */
[----:B------:R-:W-:-:S04]  /*c120*/  IMAD.SHL.U32 R26, R4, 0x2, RZ ;  /* 0x00000002041a7824 */ /* 0x000fc800078e00ff */
[----:B------:R-:W-:-:S04]  /*c130*/  IMAD.WIDE R42, R26, 0x2, R8 ;  /* 0x000000021a2a7825 */ /* 0x000fc800078e0208 */
[----:B------:R-:W-:Y:S01]  /*c140*/  IMAD.WIDE R30, R26, 0x2, R6 ;  /* 0x000000021a1e7825 */ /* 0x000fe200078e0206 */
[----:B------:R-:W2:Y:S03]  /*c150*/  @!P0 LDG.E.U16 R88, desc[UR20][R42.64] ;  /* 0x000000142a588981 */ /* 0x000ea6000c1e1500 */
[----:B------:R-:W-:Y:S01]  /*c160*/  IMAD R27, R4, 0xa, RZ ;  /* 0x0000000a041b7824 */ /* 0x000fe200078e02ff */
[----:B------:R-:W4:Y:S03]  /*c170*/  @!P0 LDG.E.U16 R89, desc[UR20][R30.64] ;  /* 0x000000141e598981 */ /* 0x000f26000c1e1500 */
[----:B------:R-:W-:-:S04]  /*c180*/  IMAD.WIDE R80, R27, 0x2, R8 ;  /* 0x000000021b507825 */ /* 0x000fc800078e0208 */
[----:B------:R-:W-:Y:S01]  /*c190*/  IMAD.WIDE R84, R27, 0x2, R6 ;  /* 0x000000021b547825 */ /* 0x000fe200078e0206 */
[----:B------:R-:W4:Y:S04]  /*c1a0*/  @!P3 LDG.E.U16 R36, desc[UR20][R80.64] ;  /* 0x000000145024b981 */ /* 0x000f28000c1e1500 */
[----:B------:R0:W4:Y:S04]  /*c1b0*/  @!P3 LDG.E.U16 R37, desc[UR20][R84.64] ;  /* 0x000000145425b981 */ /* 0x000128000c1e1500 */
[----:B------:R-:W-:Y:S04]  /*c1c0*/  STL [R1+0x2048], R78 ;  /* 0x0020484e01007387 */ /* 0x000fe80000100800 */
[----:B------:R-:W-:Y:S04]  /*c1d0*/  STL [R1+0x1920], R18 ;  /* 0x0019201201007387 */ /* 0x000fe80000100800 */
[----:B------:R-:W-:Y:S04]  /*c1e0*/  STL [R1+0x1b48], R18 ;  /* 0x001b481201007387 */ /* 0x000fe80000100800 */
[----:B------:R-:W-:Y:S04]  /*c1f0*/  STL [R1+0x1fb0], R18 ;  /* 0x001fb01201007387 */ /* 0x000fe80000100800 */
[----:B------:R-:W-:Y:S04]  /*c200*/  STL [R1+0x191c], R19 ;  /* 0x00191c1301007387 */ /* 0x000fe80000100800 */
[----:B------:R-:W-:Y:S04]  /*c210*/  STL [R1+0x1b38], R19 ;  /* 0x001b381301007387 */ /* 0x000fe80000100800 */
[----:B------:R-:W-:Y:S01]  /*c220*/  STL [R1+0x1fb4], R19 ;  /* 0x001fb41301007387 */ /* 0x000fe20000100800 */
[----:B------:R-:W-:-:S02]  /*c230*/  VIADD R28, R54, 0xffffffed ;  /* 0xffffffed361c7836 */ /* 0x000fc40000000000 */
[----:B------:R-:W-:-:S03]  /*c240*/  VIADD R26, R54, 0xffffffe5 ;  /* 0xffffffe5361a7836 */ /* 0x000fc60000000000 */
[----:B------:R-:W-:Y:S02]  /*c250*/  ISETP.GE.U32.AND P0, PT, R28, 0x7fffff6e, PT ;  /* 0x7fffff6e1c00780c */ /* 0x000fe40003f06070 */
[----:B------:R-:W-:Y:S01]  /*c260*/  ISETP.GE.U32.AND P3, PT, R26, 0x7fffff66, PT ;  /* 0x7fffff661a00780c */ /* 0x000fe20003f66070 */
[C---:B------:R-:W-:Y:S01]  /*c270*/  IMAD R26, R4.reuse, 0x12, RZ ;  /* 0x00000012041a7824 */ /* 0x040fe200078e02ff */
[----:B------:R-:W-:Y:S02]  /*c280*/  PRMT R82, RZ, 0x7610, R82 ;  /* 0x00007610ff527816 */ /* 0x000fe40000000052 */
[----:B------:R-:W-:Y:S01]  /*c290*/  PRMT R83, RZ, 0x7610, R83 ;  /* 0x00007610ff537816 */ /* 0x000fe20000000053 */
[----:B------:R-:W-:Y:S01]  /*c2a0*/  IMAD R27, R4, 0x1a, RZ ;  /* 0x0000001a041b7824 */ /* 0x000fe200078e02ff */
[----:B------:R-:W-:Y:S02]  /*c2b0*/  PRMT R34, RZ, 0x7610, R34 ;  /* 0x00007610ff227816 */ /* 0x000fe40000000022 */
[----:B------:R-:W-:Y:S01]  /*c2c0*/  PRMT R35, RZ, 0x7610, R35 ;  /* 0x00007610ff237816 */ /* 0x000fe20000000023 */
[----:B---3--:R-:W-:Y:S04]  /*c2d0*/  STL [R1+0x204c], R77 ;  /* 0x00204c4d01007387 */ /* 0x008fe80000100800 */
[----:B------:R-:W-:Y:S04]  /*c2e0*/  STL [R1+0x1928], R20 ;  /* 0x0019281401007387 */ /* 0x000fe80000100800 */
[----:B------:R-:W-:Y:S04]  /*c2f0*/  STL [R1+0x1b68], R20 ;  /* 0x001b681401007387 */ /* 0x000fe80000100800 */
[----:B------:R-:W-:Y:S04]  /*c300*/  STL [R1+0x1924], R21 ;  /* 0x0019241501007387 */ /* 0x000fe80000100800 */
[----:B------:R-:W-:Y:S04]  /*c310*/  STL [R1+0x1b54], R21 ;  /* 0x001b541501007387 */ /* 0x000fe80000100800 */
[----:B--2---:R-:W-:Y:S04]  /*c320*/  STL [R1+0x2034], R76 ;  /* 0x0020344c01007387 */ /* 0x004fe80000100800 */
[----:B------:R-:W-:Y:S04]  /*c330*/  STL [R1+0x1930], R22 ;  /* 0x0019301601007387 */ /* 0x000fe80000100800 */
[----:B------:R-:W-:Y:S04]  /*c340*/  STL [R1+0x1bb0], R22 ;  /* 0x001bb01601007387 */ /* 0x000fe80000100800 */
[----:B------:R-:W-:Y:S04]  /*c350*/  STL [R1+0x1d50], R22 ;  /* 0x001d501601007387 */ /* 0x000fe80000100800 */
[----:B------:R-:W-:Y:S04]  /*c360*/  STL [R1+0x1fb8], R22 ;  /* 0x001fb81601007387 */ /* 0x000fe80000100800 */
[----:B------:R-:W-:Y:S04]  /*c370*/  STL [R1+0x192c], R23 ;  /* 0x00192c1701007387 */ /* 0x000fe80000100800 */
[----:B------:R-:W-:Y:S04]  /*c380*/  STL [R1+0x1b70], R23 ;  /* 0x001b701701007387 */ /* 0x000fe80000100800 */
[----:B----4-:R-:W-:Y:S04]  /*c390*/  STL [R1+0x2050], R75 ;  /* 0x0020504b01007387 */ /* 0x010fe80000100800 */
[----:B------:R-:W-:Y:S04]  /*c3a0*/  STL [R1+0x1938], R24 ;  /* 0x0019381801007387 */ /* 0x000fe80000100800 */
[----:B------:R-:W-:Y:S04]  /*c3b0*/  STL [R1+0x1934], R25 ;  /* 0x0019341901007387 */ /* 0x000fe80000100800 */
[----:B------:R-:W-:Y:S04]  /*c3c0*/  STL.64 [R1+0x1b88], R24 ;  /* 0x001b881801007387 */ /* 0x000fe80000100a00 */
[----:B------:R-:W-:Y:S04]  /*c3d0*/  STL [R1+0x1d7c], R24 ;  /* 0x001d7c1801007387 */ /* 0x000fe80000100800 */
[----:B------:R-:W-:Y:S04]  /*c3e0*/  STL [R1+0x1fbc], R24 ;  /* 0x001fbc1801007387 */ /* 0x000fe80000100800 */
[----:B------:R-:W-:Y:S04]  /*c3f0*/  STL [R1+0x1d14], R25 ;  /* 0x001d141901007387 */ /* 0x000fe80000100800 */
[----:B------:R-:W-:Y:S04]  /*c400*/  STL [R1+0x1fc0], R25 ;  /* 0x001fc01901007387 */ /* 0x000fe80000100800 */
[----:B------:R1:W-:Y:S04]  /*c410*/  STL.64 [R1+0x6a0], R30 ;  /* 0x0006a01e01007387 */ /* 0x0003e80000100a00 */
[----:B------:R2:W-:Y:S04]  /*c420*/  STL.64 [R1+0x698], R42 ;  /* 0x0006982a01007387 */ /* 0x0005e80000100a00 */
[----:B-1----:R-:W3:Y:S04]  /*c430*/  LDL.LU.64 R30, [R1+0x2168] ;  /* 0x00216800011e7983 */ /* 0x002ee80000300a00 */
[----:B--2---:R-:W2:Y:S04]  /*c440*/  LDL.LU.64 R42, [R1+0x2160] ;  /* 0x00216000012a7983 */ /* 0x004ea80000300a00 */
[----:B------:R0:W-:Y:S04]  /*c450*/  STL.64 [R1+0x618], R84 ;  /* 0x0006185401007387 */ /* 0x0001e80000100a00 */
[----:B------:R-:W-:Y:S04]  /*c460*/  STL.64 [R1+0x610], R80 ;  /* 0x0006105001007387 */ /* 0x000fe80000100a00 */
[----:B------:R-:W-:Y:S04]  /*c470*/  STL [R1+0x140], R88 ;  /* 0x0001405801007387 */ /* 0x000fe80000100800 */
[----:B------:R1:W-:Y:S01]  /*c480*/  STL [R1+0x144], R89 ;  /* 0x0001445901007387 */ /* 0x0003e20000100800 */
[----:B0-----:R-:W-:-:S05]  /*c490*/  IMAD.WIDE R84, R26, 0x2, R8 ;  /* 0x000000021a547825 */ /* 0x001fca00078e0208 */
[----:B------:R-:W4:Y:S01]  /*c4a0*/  @!P0 LDG.E.U16 R82, desc[UR20][R84.64] ;  /* 0x0000001454528981 */ /* 0x000f22000c1e1500 */
[----:B-1----:R-:W-:-:S05]  /*c4b0*/  IMAD.WIDE R88, R26, 0x2, R6 ;  /* 0x000000021a587825 */ /* 0x002fca00078e0206 */
[----:B------:R-:W-:Y:S01]  /*c4c0*/  STL.64 [R1+0x598], R88 ;  /* 0x0005985801007387 */ /* 0x000fe20000100a00 */
[----:B------:R-:W-:-:S03]  /*c4d0*/  IMAD.WIDE R80, R27, 0x2, R6 ;  /* 0x000000021b507825 */ /* 0x000fc600078e0206 */
[----:B------:R-:W-:Y:S04]  /*c4e0*/  STL [R1+0xd8], R36 ;  /* 0x0000d82401007387 */ /* 0x000fe80000100800 */
[----:B------:R-:W2:Y:S04]  /*c4f0*/  @!P0 LDG.E.U16 R83, desc[UR20][R88.64] ;  /* 0x0000001458538981 */ /* 0x000ea8000c1e1500 */
[----:B------:R0:W-:Y:S04]  /*c500*/  STL [R1+0xdc], R37 ;  /* 0x0000dc2501007387 */ /* 0x0001e80000100800 */
[----:B------:R1:W3:Y:S01]  /*c510*/  @!P3 LDG.E.U16 R35, desc[UR20][R80.64] ;  /* 0x000000145023b981 */ /* 0x0002e2000c1e1500 */
[----:B0-----:R-:W-:-:S05]  /*c520*/  IMAD.WIDE R36, R27, 0x2, R8 ;  /* 0x000000021b247825 */ /* 0x001fca00078e0208 */
[----:B------:R0:W3:Y:S01]  /*c530*/  @!P3 LDG.E.U16 R34, desc[UR20][R36.64] ;  /* 0x000000142422b981 */ /* 0x0000e2000c1e1500 */
[C---:B------:R-:W-:Y:S02]  /*c540*/  VIADD R28, R54.reuse, 0xffffffdd ;  /* 0xffffffdd361c7836 */ /* 0x040fe40000000000 */
[----:B------:R-:W-:Y:S01]  /*c550*/  VIADD R26, R54, 0xffffffd5 ;  /* 0xffffffd5361a7836 */ /* 0x000fe20000000000 */
[----:B------:R0:W-:Y:S02]  /*c560*/  STL.64 [R1+0x590], R84 ;  /* 0x0005905401007387 */ /* 0x0001e40000100a00 */
[----:B------:R-:W-:Y:S02]  /*c570*/  ISETP.GE.U32.AND P0, PT, R28, 0x7fffff5e, PT ;  /* 0x7fffff5e1c00780c */ /* 0x000fe40003f06070 */
[----:B------:R-:W3:Y:S01]  /*c580*/  LDL.LU.64 R88, [R1+0x2158] ;  /* 0x0021580001587983 */ /* 0x000ee20000300a00 */
[----:B------:R-:W-:Y:S01]  /*c590*/  ISETP.GE.U32.AND P3, PT, R26, 0x7fffff56, PT ;  /* 0x7fffff561a00780c */ /* 0x000fe20003f66070 */
[----:B------:R-:W-:Y:S01]  /*c5a0*/  IMAD R26, R4, 0x22, RZ ;  /* 0x00000022041a7824 */ /* 0x000fe200078e02ff */
[----:B------:R-:W-:Y:S01]  /*c5b0*/  PRMT R90, RZ, 0x7610, R90 ;  /* 0x00007610ff5a7816 */ /* 0x000fe2000000005a */
[----:B0-----:R-:W3:Y:S04]  /*c5c0*/  LDL.LU.64 R84, [R1+0x2150] ;  /* 0x0021500001547983 */ /* 0x001ee80000300a00 */
[----:B------:R1:W-:Y:S01]  /*c5d0*/  STL.64 [R1+0x518], R80 ;  /* 0x0005185001007387 */ /* 0x0003e20000100a00 */
[----:B------:R-:W-:-:S03]  /*c5e0*/  PRMT R91, RZ, 0x7610, R91 ;  /* 0x00007610ff5b7816 */ /* 0x000fc6000000005b */
[----:B------:R0:W-:Y:S01]  /*c5f0*/  STL.64 [R1+0x510], R36 ;  /* 0x0005102401007387 */ /* 0x0001e20000100a00 */
[----:B------:R-:W-:Y:S02]  /*c600*/  IMAD R27, R4, 0x2a, RZ ;  /* 0x0000002a041b7824 */ /* 0x000fe400078e02ff */
[----:B-1----:R-:W-:Y:S01]  /*c610*/  IMAD.WIDE R80, R26, 0x2, R8 ;  /* 0x000000021a507825 */ /* 0x002fe200078e0208 */
[----:B------:R-:W-:-:S04]  /*c620*/  PRMT R32, RZ, 0x7610, R32 ;  /* 0x00007610ff207816 */ /* 0x000fc80000000020 */
[----:B------:R-:W3:Y:S01]  /*c630*/  @!P0 LDG.E.U16 R90, desc[UR20][R80.64] ;  /* 0x00000014505a8981 */ /* 0x000ee2000c1e1500 */
[----:B------:R-:W-:Y:S01]  /*c640*/  PRMT R33, RZ, 0x7610, R33 ;  /* 0x00007610ff217816 */ /* 0x000fe20000000021 */
[----:B0-----:R-:W-:-:S05]  /*c650*/  IMAD.WIDE R36, R27, 0x2, R6 ;  /* 0x000000021b247825 */ /* 0x001fca00078e0206 */
[----:B------:R0:W3:Y:S04]  /*c660*/  @!P3 LDG.E.U16 R33, desc[UR20][R36.64] ;  /* 0x000000142421b981 */ /* 0x0000e8000c1e1500 */
[----:B----4-:R-:W-:Y:S04]  /*c670*/  STL [R1+0xd0], R82 ;  /* 0x0000d05201007387 */ /* 0x010fe80000100800 */
[----:B--2---:R1:W-:Y:S02]  /*c680*/  STL [R1+0xd4], R83 ;  /* 0x0000d45301007387 */ /* 0x0043e40000100800 */
[----:B-1----:R-:W-:-:S05]  /*c690*/  IMAD.WIDE R82, R26, 0x2, R6 ;  /* 0x000000021a527825 */ /* 0x002fca00078e0206 */
[----:B------:R-:W-:Y:S04]  /*c6a0*/  STL.64 [R1+0x498], R82 ;  /* 0x0004985201007387 */ /* 0x000fe80000100a00 */
[----:B---3--:R-:W-:Y:S04]  /*c6b0*/  STL [R1+0xc8], R34 ;  /* 0x0000c82201007387 */ /* 0x008fe80000100800 */
[----:B------:R-:W2:Y:S04]  /*c6c0*/  @!P0 LDG.E.U16 R91, desc[UR20][R82.64] ;  /* 0x00000014525b8981 */ /* 0x000ea8000c1e1500 */
[----:B------:R1:W-:Y:S02]  /*c6d0*/  STL [R1+0xcc], R35 ;  /* 0x0000cc2301007387 */ /* 0x0003e40000100800 */
[----:B-1----:R-:W-:-:S05]  /*c6e0*/  IMAD.WIDE R34, R27, 0x2, R8 ;  /* 0x000000021b227825 */ /* 0x002fca00078e0208 */
        /* <DEDUP_REMOVED lines=9> */
[----:B----4-:R-:W4:Y:S04]  /*c780*/  LDL.LU.64 R80, [R1+0x2140] ;  /* 0x0021400001507983 */ /* 0x010f280000300a00 */
[----:B------:R0:W-:Y:S01]  /*c790*/  STL.64 [R1+0x418], R36 ;  /* 0x0004182401007387 */ /* 0x0001e20000100a00 */
[----:B------:R-:W-:-:S03]  /*c7a0*/  PRMT R49, RZ, 0x7610, R49 ;  /* 0x00007610ff317816 */ /* 0x000fc60000000031 */
[----:B------:R1:W-:Y:S04]  /*c7b0*/  STL.64 [R1+0x410], R34 ;  /* 0x0004102201007387 */ /* 0x0003e80000100a00 */
[----:B------:R-:W-:Y:S01]  /*c7c0*/  STL [R1+0xc0], R90 ;  /* 0x0000c05a01007387 */ /* 0x000fe20000100800 */
[----:B0-----:R-:W-:Y:S01]  /*c7d0*/  IMAD.WIDE R36, R26, 0x2, R6 ;  /* 0x000000021a247825 */ /* 0x001fe200078e0206 */
[----:B------:R-:W-:-:S03]  /*c7e0*/  PRMT R30, RZ, 0x7610, R30 ;  /* 0x00007610ff1e7816 */ /* 0x000fc6000000001e */
[----:B------:R-:W-:Y:S01]  /*c7f0*/  IMAD R27, R4, 0x3a, RZ ;  /* 0x0000003a041b7824 */ /* 0x000fe200078e02ff */
[----:B------:R-:W4:Y:S01]  /*c800*/  @!P0 LDG.E.U16 R49, desc[UR20][R36.64] ;  /* 0x0000001424318981 */ /* 0x000f22000c1e1500 */
[----:B------:R-:W-:Y:S02]  /*c810*/  PRMT R31, RZ, 0x7610, R31 ;  /* 0x00007610ff1f7816 */ /* 0x000fe4000000001f */
[----:B-1----:R-:W-:-:S05]  /*c820*/  IMAD.WIDE R34, R27, 0x2, R6 ;  /* 0x000000021b227825 */ /* 0x002fca00078e0206 */
[----:B------:R0:W4:Y:S04]  /*c830*/  @!P3 LDG.E.U16 R31, desc[UR20][R34.64] ;  /* 0x00000014221fb981 */ /* 0x000128000c1e1500 */
[----:B--2---:R1:W-:Y:S04]  /*c840*/  STL [R1+0xc4], R91 ;  /* 0x0000c45b01007387 */ /* 0x0043e80000100800 */
[----:B------:R-:W-:Y:S01]  /*c850*/  STL.64 [R1+0x398], R36 ;  /* 0x0003982401007387 */ /* 0x000fe20000100a00 */
[----:B-1----:R-:W-:-:S05]  /*c860*/  IMAD.WIDE R90, R26, 0x2, R8 ;  /* 0x000000021a5a7825 */ /* 0x002fca00078e0208 */
[----:B------:R-:W2:Y:S04]  /*c870*/  @!P0 LDG.E.U16 R48, desc[UR20][R90.64] ;  /* 0x000000145a308981 */ /* 0x000ea8000c1e1500 */
[----:B---3--:R-:W-:Y:S04]  /*c880*/  STL [R1+0x58], R32 ;  /* 0x0000582001007387 */ /* 0x008fe80000100800 */
[----:B------:R1:W-:Y:S02]  /*c890*/  STL [R1+0x5c], R33 ;  /* 0x00005c2101007387 */ /* 0x0003e40000100800 */
[----:B-1----:R-:W-:-:S05]  /*c8a0*/  IMAD.WIDE R32, R27, 0x2, R8 ;  /* 0x000000021b207825 */ /* 0x002fca00078e0208 */
[----:B------:R1:W3:Y:S01]  /*c8b0*/  @!P3 LDG.E.U16 R30, desc[UR20][R32.64] ;  /* 0x00000014201eb981 */ /* 0x0002e2000c1e1500 */
[C---:B------:R-:W-:Y:S02]  /*c8c0*/  VIADD R26, R54.reuse, 0xffffffb5 ;  /* 0xffffffb5361a7836 */ /* 0x040fe40000000000 */
[----:B------:R-:W-:Y:S01]  /*c8d0*/  VIADD R28, R54, 0xffffffbd ;  /* 0xffffffbd361c7836 */ /* 0x000fe20000000000 */
[----:B------:R-:W-:Y:S02]  /*c8e0*/  STL.64 [R1+0x390], R90 ;  /* 0x0003905a01007387 */ /* 0x000fe40000100a00 */
[----:B------:R-:W-:Y:S01]  /*c8f0*/  ISETP.GE.U32.AND P3, PT, R26, 0x7fffff36, PT ;  /* 0x7fffff361a00780c */ /* 0x000fe20003f66070 */
[----:B------:R-:W-:Y:S01]  /*c900*/  IMAD R26, R4, 0x42, RZ ;  /* 0x00000042041a7824 */ /* 0x000fe200078e02ff */
[----:B------:R-:W3:Y:S01]  /*c910*/  LDL.LU.64 R36, [R1+0x2138] ;  /* 0x0021380001247983 */ /* 0x000ee20000300a00 */
[----:B------:R-:W-:-:S03]  /*c920*/  ISETP.GE.U32.AND P0, PT, R28, 0x7fffff3e, PT ;  /* 0x7fffff3e1c00780c */ /* 0x000fc60003f06070 */
[----:B------:R0:W-:Y:S04]  /*c930*/  STL.64 [R1+0x318], R34 ;  /* 0x0003182201007387 */ /* 0x0001e80000100a00 */
[----:B------:R1:W-:Y:S01]  /*c940*/  STL.64 [R1+0x310], R32 ;  /* 0x0003102001007387 */ /* 0x0003e20000100a00 */
[----:B------:R-:W-:Y:S01]  /*c950*/  PRMT R43, RZ, 0x7610, R43 ;  /* 0x00007610ff2b7816 */ /* 0x000fe2000000002b */
[----:B------:R-:W-:Y:S01]  /*c960*/  IMAD R27, R4, 0x4a, RZ ;  /* 0x0000004a041b7824 */ /* 0x000fe200078e02ff */
[----:B------:R-:W-:Y:S01]  /*c970*/  PRMT R29, RZ, 0x7610, R29 ;  /* 0x00007610ff1d7816 */ /* 0x000fe2000000001d */
[----:B------:R-:W-:Y:S01]  /*c980*/  VIADD R28, R54, 0xffffffad ;  /* 0xffffffad361c7836 */ /* 0x000fe20000000000 */
[----:B------:R-:W-:Y:S01]  /*c990*/  PRMT R89, RZ, 0x7610, R89 ;  /* 0x00007610ff597816 */ /* 0x000fe20000000059 */
[----:B0-----:R-:W-:Y:S01]  /*c9a0*/  IMAD.WIDE R34, R26, 0x2, R8 ;  /* 0x000000021a227825 */ /* 0x001fe200078e0208 */
[----:B------:R-:W-:-:S03]  /*c9b0*/  PRMT R88, RZ, 0x7610, R88 ;  /* 0x00007610ff587816 */ /* 0x000fc60000000058 */
[----:B-1----:R-:W-:Y:S01]  /*c9c0*/  IMAD.WIDE R32, R27, 0x2, R6 ;  /* 0x000000021b207825 */ /* 0x002fe200078e0206 */
[----:B------:R-:W3:Y:S04]  /*c9d0*/  @!P0 LDG.E.U16 R29, desc[UR20][R34.64] ;  /* 0x00000014221d8981 */ /* 0x000ee8000c1e1500 */
[----:B------:R-:W3:Y:S01]  /*c9e0*/  @!P3 LDG.E.U16 R89, desc[UR20][R32.64] ;  /* 0x000000142059b981 */ /* 0x000ee2000c1e1500 */
[----:B------:R-:W-:Y:S02]  /*c9f0*/  PRMT R86, RZ, 0x7610, R86 ;  /* 0x00007610ff567816 */ /* 0x000fe40000000056 */
[----:B------:R-:W-:Y:S02]  /*ca00*/  PRMT R85, RZ, 0x7610, R85 ;  /* 0x00007610ff557816 */ /* 0x000fe40000000055 */
[----:B------:R-:W-:-:S02]  /*ca10*/  PRMT R84, RZ, 0x7610, R84 ;  /* 0x00007610ff547816 */ /* 0x000fc40000000054 */
[----:B------:R-:W-:Y:S01]  /*ca20*/  PRMT R83, RZ, 0x7610, R83 ;  /* 0x00007610ff537816 */ /* 0x000fe20000000053 */
[----:B--2---:R-:W-:Y:S04]  /*ca30*/  STL [R1+0x50], R48 ;  /* 0x0000503001007387 */ /* 0x004fe80000100800 */
[----:B----4-:R0:W-:Y:S02]  /*ca40*/  STL [R1+0x54], R49 ;  /* 0x0000543101007387 */ /* 0x0101e40000100800 */
[----:B0-----:R-:W-:-:S05]  /*ca50*/  IMAD.WIDE R48, R26, 0x2, R6 ;  /* 0x000000021a307825 */ /* 0x001fca00078e0206 */
[----:B------:R-:W-:Y:S01]  /*ca60*/  STL.64 [R1+0x298], R48 ;  /* 0x0002983001007387 */ /* 0x000fe20000100a00 */
[----:B------:R-:W-:-:S03]  /*ca70*/  VIADD R26, R54, 0xffffffa5 ;  /* 0xffffffa5361a7836 */ /* 0x000fc60000000000 */
[----:B---3--:R-:W-:Y:S04]  /*ca80*/  STL [R1+0x48], R30 ;  /* 0x0000481e01007387 */ /* 0x008fe80000100800 */
[----:B------:R0:W-:Y:S04]  /*ca90*/  STL [R1+0x4c], R31 ;  /* 0x00004c1f01007387 */ /* 0x0001e80000100800 */
[----:B------:R1:W2:Y:S01]  /*caa0*/  @!P0 LDG.E.U16 R43, desc[UR20][R48.64] ;  /* 0x00000014302b8981 */ /* 0x0002a2000c1e1500 */
[----:B------:R-:W-:Y:S01]  /*cab0*/  ISETP.GE.U32.AND P0, PT, R28, 0x7fffff2e, PT ;  /* 0x7fffff2e1c00780c */ /* 0x000fe20003f06070 */
[----:B0-----:R-:W-:-:S05]  /*cac0*/  IMAD.WIDE R30, R27, 0x2, R8 ;  /* 0x000000021b1e7825 */ /* 0x001fca00078e0208 */
[----:B------:R0:W3:Y:S01]  /*cad0*/  @!P3 LDG.E.U16 R88, desc[UR20][R30.64] ;  /* 0x000000141e58b981 */ /* 0x0000e2000c1e1500 */
[----:B------:R-:W-:Y:S01]  /*cae0*/  ISETP.GE.U32.AND P3, PT, R26, 0x7fffff26, PT ;  /* 0x7fffff261a00780c */ /* 0x000fe20003f66070 */
[----:B------:R-:W-:-:S04]  /*caf0*/  IMAD R26, R4, 0x52, RZ ;  /* 0x00000052041a7824 */ /* 0x000fc800078e02ff */
[----:B-1----:R-:W-:-:S05]  /*cb00*/  IMAD.WIDE R48, R26, 0x2, R6 ;  /* 0x000000021a307825 */ /* 0x002fca00078e0206 */
[----:B------:R-:W4:Y:S01]  /*cb10*/  @!P0 LDG.E.U16 R86, desc[UR20][R48.64] ;  /* 0x0000001430568981 */ /* 0x000f22000c1e1500 */
[----:B------:R-:W-:-:S03]  /*cb20*/  IMAD R27, R4, 0x5a, RZ ;  /* 0x0000005a041b7824 */ /* 0x000fc600078e02ff */
[----:B------:R1:W-:Y:S04]  /*cb30*/  STL.64 [R1+0x290], R34 ;  /* 0x0002902201007387 */ /* 0x0003e80000100a00 */
[----:B------:R0:W-:Y:S04]  /*cb40*/  STL.64 [R1+0x218], R32 ;  /* 0x0002182001007387 */ /* 0x0001e80000100a00 */
[----:B------:R0:W-:Y:S01]  /*cb50*/  STL.64 [R1+0x210], R30 ;  /* 0x0002101e01007387 */ /* 0x0001e20000100a00 */
[----:B-1----:R-:W-:-:S04]  /*cb60*/  IMAD.WIDE R34, R26, 0x2, R8 ;  /* 0x000000021a227825 */ /* 0x002fc800078e0208 */
[C---:B0-----:R-:W-:Y:S01]  /*cb70*/  IMAD.WIDE R32, R27.reuse, 0x2, R6 ;  /* 0x000000021b207825 */ /* 0x041fe200078e0206 */
[----:B------:R0:W2:Y:S03]  /*cb80*/  @!P0 LDG.E.U16 R85, desc[UR20][R34.64] ;  /* 0x0000001422558981 */ /* 0x0000a6000c1e1500 */
[----:B------:R-:W-:Y:S01]  /*cb90*/  IMAD.WIDE R30, R27, 0x2, R8 ;  /* 0x000000021b1e7825 */ /* 0x000fe200078e0208 */
[----:B------:R1:W2:Y:S04]  /*cba0*/  @!P3 LDG.E.U16 R84, desc[UR20][R32.64] ;  /* 0x000000142054b981 */ /* 0x0002a8000c1e1500 */
[----:B------:R0:W2:Y:S01]  /*cbb0*/  @!P3 LDG.E.U16 R83, desc[UR20][R30.64] ;  /* 0x000000141e53b981 */ /* 0x0000a2000c1e1500 */
[----:B------:R-:W-:-:S02]  /*cbc0*/  VIADD R28, R54, 0xffffff9d ;  /* 0xffffff9d361c7836 */ /* 0x000fc40000000000 */
[----:B------:R-:W-:Y:S01]  /*cbd0*/  VIADD R26, R54, 0xffffff95 ;  /* 0xffffff95361a7836 */ /* 0x000fe20000000000 */
[----:B------:R-:W-:Y:S02]  /*cbe0*/  STL [R1+0x2054], R89 ;  /* 0x0020545901007387 */ /* 0x000fe40000100800 */
[----:B------:R-:W-:Y:S02]  /*cbf0*/  ISETP.GE.U32.AND P0, PT, R28, 0x7fffff1e, PT ;  /* 0x7fffff1e1c00780c */ /* 0x000fe40003f06070 */
[----:B------:R-:W-:Y:S01]  /*cc00*/  ISETP.GE.U32.AND P3, PT, R26, 0x7fffff16, PT ;  /* 0x7fffff161a00780c */ /* 0x000fe20003f66070 */
[C---:B------:R-:W-:Y:S02]  /*cc10*/  IMAD R26, R4.reuse, 0x62, RZ ;  /* 0x00000062041a7824 */ /* 0x040fe400078e02ff */
[----:B------:R-:W-:Y:S01]  /*cc20*/  IMAD R27, R4, 0x6a, RZ ;  /* 0x0000006a041b7824 */ /* 0x000fe200078e02ff */
[----:B------:R-:W-:Y:S02]  /*cc30*/  PRMT R81, RZ, 0x7610, R81 ;  /* 0x00007610ff517816 */ /* 0x000fe40000000051 */
[----:B------:R-:W-:-:S02]  /*cc40*/  PRMT R80, RZ, 0x7610, R80 ;  /* 0x00007610ff507816 */ /* 0x000fc40000000050 */
[----:B------:R-:W-:Y:S02]  /*cc50*/  PRMT R79, RZ, 0x7610, R79 ;  /* 0x00007610ff4f7816 */ /* 0x000fe4000000004f */
[----:B------:R-:W-:Y:S01]  /*cc60*/  PRMT R82, RZ, 0x7610, R82 ;  /* 0x00007610ff527816 */ /* 0x000fe20000000052 */
[----:B------:R-:W-:Y:S01]  /*cc70*/  VIADD R28, R54, 0xffffff8d ;  /* 0xffffff8d361c7836 */ /* 0x000fe20000000000 */
[----:B------:R-:W-:Y:S02]  /*cc80*/  PRMT R42, RZ, 0x7610, R42 ;  /* 0x00007610ff2a7816 */ /* 0x000fe4000000002a */
[----:B------:R-:W-:Y:S02]  /*cc90*/  PRMT R39, RZ, 0x7610, R39 ;  /* 0x00007610ff277816 */ /* 0x000fe40000000027 */
[----:B------:R-:W-:Y:S02]  /*cca0*/  PRMT R36, RZ, 0x7610, R36 ;  /* 0x00007610ff247816 */ /* 0x000fe40000000024 */
[----:B------:R-:W-:Y:S01]  /*ccb0*/  PRMT R38, RZ, 0x7610, R38 ;  /* 0x00007610ff267816 */ /* 0x000fe20000000026 */
[----:B---3--:R-:W-:Y:S04]  /*ccc0*/  STL [R1+0x2058], R88 ;  /* 0x0020585801007387 */ /* 0x008fe80000100800 */
[----:B------:R-:W-:Y:S04]  /*ccd0*/  STL.64 [R1+0x198], R48 ;  /* 0x0001983001007387 */ /* 0x000fe80000100a00 */
[----:B------:R0:W-:Y:S04]  /*cce0*/  STL.64 [R1+0x190], R34 ;  /* 0x0001902201007387 */ /* 0x0001e80000100a00 */
[----:B----4-:R-:W-:Y:S04]  /*ccf0*/  STL [R1+0x205c], R86 ;  /* 0x00205c5601007387 */ /* 0x010fe80000100800 */
[----:B------:R1:W-:Y:S04]  /*cd00*/  STL.64 [R1+0x118], R32 ;  /* 0x0001182001007387 */ /* 0x0003e80000100a00 */
[----:B------:R3:W-:Y:S01]  /*cd10*/  STL.64 [R1+0x110], R30 ;  /* 0x0001101e01007387 */ /* 0x0007e20000100a00 */
[----:B0-----:R-:W-:-:S05]  /*cd20*/  IMAD.WIDE R34, R26, 0x2, R8 ;  /* 0x000000021a227825 */ /* 0x001fca00078e0208 */
[----:B------:R-:W4:Y:S01]  /*cd30*/  @!P0 LDG.E.U16 R81, desc[UR20][R34.64] ;  /* 0x0000001422518981 */ /* 0x000f22000c1e1500 */
[----:B-1----:R-:W-:-:S04]  /*cd40*/  IMAD.WIDE R32, R27, 0x2, R6 ;  /* 0x000000021b207825 */ /* 0x002fc800078e0206 */
[----:B---3--:R-:W-:Y:S01]  /*cd50*/  IMAD.WIDE R30, R27, 0x2, R8 ;  /* 0x000000021b1e7825 */ /* 0x008fe200078e0208 */
[----:B------:R0:W4:Y:S04]  /*cd60*/  @!P3 LDG.E.U16 R80, desc[UR20][R32.64] ;  /* 0x000000142050b981 */ /* 0x000128000c1e1500 */
[----:B------:R1:W3:Y:S01]  /*cd70*/  @!P3 LDG.E.U16 R79, desc[UR20][R30.64] ;  /* 0x000000141e4fb981 */ /* 0x0002e2000c1e1500 */
[----:B------:R-:W-:-:S03]  /*cd80*/  IMAD.WIDE R48, R26, 0x2, R6 ;  /* 0x000000021a307825 */ /* 0x000fc600078e0206 */
[----:B--2---:R-:W-:Y:S01]  /*cd90*/  STL [R1+0x2060], R85 ;  /* 0x0020605501007387 */ /* 0x004fe20000100800 */
[----:B------:R-:W-:-:S03]  /*cda0*/  VIADD R26, R54, 0xffffff85 ;  /* 0xffffff85361a7836 */ /* 0x000fc60000000000 */
[----:B------:R2:W3:Y:S01]  /*cdb0*/  @!P0 LDG.E.U16 R82, desc[UR20][R48.64] ;  /* 0x0000001430528981 */ /* 0x0004e2000c1e1500 */
[----:B------:R-:W-:-:S03]  /*cdc0*/  ISETP.GE.U32.AND P0, PT, R28, 0x7fffff0e, PT ;  /* 0x7fffff0e1c00780c */ /* 0x000fc60003f06070 */
[----:B------:R-:W-:Y:S01]  /*cdd0*/  STL [R1+0x44], R43 ;  /* 0x0000442b01007387 */ /* 0x000fe20000100800 */
[----:B------:R-:W-:-:S03]  /*cde0*/  IMAD R28, R4, 0x72, RZ ;  /* 0x00000072041c7824 */ /* 0x000fc600078e02ff */
[----:B------:R-:W-:Y:S01]  /*cdf0*/  STL [R1+0x2064], R84 ;  /* 0x0020645401007387 */ /* 0x000fe20000100800 */
[----:B------:R-:W-:-:S03]  /*ce00*/  ISETP.GE.U32.AND P3, PT, R26, 0x7fffff06, PT ;  /* 0x7fffff061a00780c */ /* 0x000fc60003f66070 */
[----:B------:R0:W-:Y:S04]  /*ce10*/  STL [R1+0x40], R29 ;  /* 0x0000401d01007387 */ /* 0x0001e80000100800 */
[----:B------:R-:W-:Y:S01]  /*ce20*/  STL [R1+0x2068], R83 ;  /* 0x0020685301007387 */ /* 0x000fe20000100800 */
[----:B------:R-:W-:-:S03]  /*ce30*/  IMAD.WIDE R26, R28, 0x2, R6 ;  /* 0x000000021c1a7825 */ /* 0x000fc600078e0206 */
[----:B------:R-:W-:Y:S04]  /*ce40*/  STL.64 [R1+0x98], R48 ;  /* 0x0000983001007387 */ /* 0x000fe80000100a00 */
[----:B------:R-:W-:Y:S04]  /*ce50*/  STL.64 [R1+0x90], R34 ;  /* 0x0000902201007387 */ /* 0x000fe80000100a00 */
[----:B------:R1:W-:Y:S01]  /*ce60*/  STL.64 [R1+0x18], R32 ;  /* 0x0000182001007387 */ /* 0x0003e20000100a00 */
[----:B0-----:R-:W-:-:S03]  /*ce70*/  IMAD.WIDE R28, R28, 0x2, R8 ;  /* 0x000000021c1c7825 */ /* 0x001fc600078e0208 */
[----:B------:R0:W-:Y:S04]  /*ce80*/  STL.64 [R1+0x10], R30 ;  /* 0x0000101e01007387 */ /* 0x0001e80000100a00 */
[----:B------:R-:W3:Y:S01]  /*ce90*/  @!P0 LDG.E.U16 R42, desc[UR20][R26.64] ;  /* 0x000000141a2a8981 */ /* 0x000ee2000c1e1500 */
[----:B-1----:R-:W-:-:S03]  /*cea0*/  IMAD R32, R4, 0x7a, RZ ;  /* 0x0000007a04207824 */ /* 0x002fc600078e02ff */
[----:B------:R-:W3:Y:S01]  /*ceb0*/  @!P0 LDG.E.U16 R39, desc[UR20][R28.64] ;  /* 0x000000141c278981 */ /* 0x000ee2000c1e1500 */
[----:B0-----:R-:W-:-:S04]  /*cec0*/  IMAD.WIDE R30, R32, 0x2, R6 ;  /* 0x00000002201e7825 */ /* 0x001fc800078e0206 */
[----:B------:R-:W-:Y:S01]  /*ced0*/  IMAD.WIDE R32, R32, 0x2, R8 ;  /* 0x0000000220207825 */ /* 0x000fe200078e0208 */
[----:B------:R-:W3:Y:S04]  /*cee0*/  @!P3 LDG.E.U16 R38, desc[UR20][R30.64] ;  /* 0x000000141e26b981 */ /* 0x000ee8000c1e1500 */
[----:B------:R-:W3:Y:S01]  /*cef0*/  @!P3 LDG.E.U16 R36, desc[UR20][R32.64] ;  /* 0x000000142024b981 */ /* 0x000ee2000c1e1500 */
[C---:B------:R-:W-:Y:S02]  /*cf00*/  VIADD R35, R54.reuse, 0xfffffffc ;  /* 0xfffffffc36237836 */ /* 0x040fe40000000000 */
[----:B------:R-:W-:-:S03]  /*cf10*/  VIADD R34, R54, 0xfffffff4 ;  /* 0xfffffff436227836 */ /* 0x000fc60000000000 */
[----:B------:R-:W-:Y:S02]  /*cf20*/  ISETP.GE.U32.AND P0, PT, R35, 0x7fffff7d, PT ;  /* 0x7fffff7d2300780c */ /* 0x000fe40003f06070 */
[----:B------:R-:W-:Y:S01]  /*cf30*/  ISETP.GE.U32.AND P3, PT, R34, 0x7fffff75, PT ;  /* 0x7fffff752200780c */ /* 0x000fe20003f66070 */
[C---:B------:R-:W-:Y:S01]  /*cf40*/  IMAD R34, R4.reuse, 0x3, RZ ;  /* 0x0000000304227824 */ /* 0x040fe200078e02ff */
[----:B------:R-:W-:Y:S01]  /*cf50*/  PRMT R92, RZ, 0x7610, R92 ;  /* 0x00007610ff5c7816 */ /* 0x000fe2000000005c */
[----:B------:R-:W-:Y:S01]  /*cf60*/  IMAD R35, R4, 0xb, RZ ;  /* 0x0000000b04237824 */ /* 0x000fe200078e02ff */
[----:B------:R-:W-:Y:S01]  /*cf70*/  PRMT R93, RZ, 0x7610, R93 ;  /* 0x00007610ff5d7816 */ /* 0x000fe2000000005d */
[----:B------:R-:W-:Y:S01]  /*cf80*/  IMAD.WIDE R90, R34, 0x2, R6 ;  /* 0x00000002225a7825 */ /* 0x000fe200078e0206 */
[----:B------:R-:W-:Y:S02]  /*cf90*/  PRMT R40, RZ, 0x7610, R40 ;  /* 0x00007610ff287816 */ /* 0x000fe40000000028 */
[----:B------:R-:W-:Y:S01]  /*cfa0*/  PRMT R41, RZ, 0x7610, R41 ;  /* 0x00007610ff297816 */ /* 0x000fe20000000029 */
[----:B--2---:R-:W-:-:S02]  /*cfb0*/  IMAD.WIDE R48, R35, 0x2, R6 ;  /* 0x0000000223307825 */ /* 0x004fc400078e0206 */
[----:B------:R-:W2:Y:S04]  /*cfc0*/  @!P0 LDG.E.U16 R93, desc[UR20][R90.64] ;  /* 0x000000145a5d8981 */ /* 0x000ea8000c1e1500 */
[----:B------:R0:W2:Y:S04]  /*cfd0*/  @!P3 LDG.E.U16 R41, desc[UR20][R48.64] ;  /* 0x000000143029b981 */ /* 0x0000a8000c1e1500 */
[----:B----4-:R-:W-:Y:S04]  /*cfe0*/  STL.64 [R1+0x2070], R80 ;  /* 0x0020705001007387 */ /* 0x010fe80000100a00 */
[----:B---3--:R-:W-:Y:S04]  /*cff0*/  STL [R1+0x2078], R79 ;  /* 0x0020784f01007387 */ /* 0x008fe80000100800 */
[----:B------:R-:W-:Y:S04]  /*d000*/  STL [R1+0x1940], R26 ;  /* 0x0019401a01007387 */ /* 0x000fe80000100800 */
[----:B------:R-:W-:Y:S04]  /*d010*/  STL [R1+0x193c], R27 ;  /* 0x00193c1b01007387 */ /* 0x000fe80000100800 */
[----:B------:R-:W-:Y:S04]  /*d020*/  STL.64 [R1+0x1b90], R26 ;  /* 0x001b901a01007387 */ /* 0x000fe80000100a00 */
[----:B------:R-:W-:Y:S04]  /*d030*/  STL [R1+0x1bb8], R26 ;  /* 0x001bb81a01007387 */ /* 0x000fe80000100800 */
[----:B------:R-:W-:Y:S04]  /*d040*/  STL [R1+0x1d00], R26 ;  /* 0x001d001a01007387 */ /* 0x000fe80000100800 */
[----:B------:R-:W-:Y:S04]  /*d050*/  STL [R1+0x1fc4], R26 ;  /* 0x001fc41a01007387 */ /* 0x000fe80000100800 */
[----:B------:R-:W-:Y:S04]  /*d060*/  STL [R1+0x1bb4], R27 ;  /* 0x001bb41b01007387 */ /* 0x000fe80000100800 */
[----:B------:R-:W-:Y:S04]  /*d070*/  STL [R1+0x1d04], R27 ;  /* 0x001d041b01007387 */ /* 0x000fe80000100800 */
[----:B------:R-:W-:Y:S04]  /*d080*/  STL [R1+0x1fc8], R27 ;  /* 0x001fc81b01007387 */ /* 0x000fe80000100800 */
        /* <DEDUP_REMOVED lines=18> */
[----:B------:R1:W-:Y:S04]  /*d1b0*/  STL [R1+0x154], R42 ;  /* 0x0001542a01007387 */ /* 0x0003e80000100800 */
[----:B------:R-:W-:Y:S04]  /*d1c0*/  STL [R1+0x1fdc], R32 ;  /* 0x001fdc2001007387 */ /* 0x000fe80000100800 */
[----:B------:R-:W-:Y:S04]  /*d1d0*/  STL [R1+0x1d0c], R33 ;  /* 0x001d0c2101007387 */ /* 0x000fe80000100800 */
[----:B------:R-:W-:Y:S04]  /*d1e0*/  STL [R1+0x1fe0], R33 ;  /* 0x001fe02101007387 */ /* 0x000fe80000100800 */
[----:B------:R-:W-:Y:S04]  /*d1f0*/  STL [R1+0x150], R39 ;  /* 0x0001502701007387 */ /* 0x000fe80000100800 */
[----:B------:R-:W-:Y:S01]  /*d200*/  STL [R1+0x148], R36 ;  /* 0x0001482401007387 */ /* 0x000fe20000100800 */
[----:B-1----:R-:W-:-:S03]  /*d210*/  IMAD.WIDE R42, R35, 0x2, R8 ;  /* 0x00000002232a7825 */ /* 0x002fc600078e0208 */
[----:B------:R1:W-:Y:S04]  /*d220*/  STL [R1+0x14c], R38 ;  /* 0x00014c2601007387 */ /* 0x0003e80000100800 */
[----:B------:R3:W-:Y:S04]  /*d230*/  STL.64 [R1+0x690], R90 ;  /* 0x0006905a01007387 */ /* 0x0007e80000100a00 */
[----:B------:R4:W2:Y:S01]  /*d240*/  @!P3 LDG.E.U16 R40, desc[UR20][R42.64] ;  /* 0x000000142a28b981 */ /* 0x0008a2000c1e1500 */
[----:B-1----:R-:W-:-:S05]  /*d250*/  IMAD.WIDE R38, R34, 0x2, R8 ;  /* 0x0000000222267825 */ /* 0x002fca00078e0208 */
[----:B------:R-:W2:Y:S04]  /*d260*/  @!P0 LDG.E.U16 R92, desc[UR20][R38.64] ;  /* 0x00000014265c8981 */ /* 0x000ea8000c1e1500 */
[----:B------:R1:W-:Y:S04]  /*d270*/  STL.64 [R1+0x688], R38 ;  /* 0x0006882601007387 */ /* 0x0003e80000100a00 */
[----:B---3--:R-:W3:Y:S04]  /*d280*/  LDL.LU.64 R90, [R1+0x2130] ;  /* 0x00213000015a7983 */ /* 0x008ee80000300a00 */
[----:B-1----:R-:W3:Y:S01]  /*d290*/  LDL.LU.64 R38, [R1+0x2128] ;  /* 0x0021280001267983 */ /* 0x002ee20000300a00 */
[----:B------:R-:W-:-:S02]  /*d2a0*/  VIADD R36, R54, 0xffffffec ;  /* 0xffffffec36247836 */ /* 0x000fc40000000000 */
[----:B------:R-:W-:Y:S01]  /*d2b0*/  VIADD R34, R54, 0xffffffe4 ;  /* 0xffffffe436227836 */ /* 0x000fe20000000000 */
[----:B------:R0:W-:Y:S02]  /*d2c0*/  STL.64 [R1+0x608], R48 ;  /* 0x0006083001007387 */ /* 0x0001e40000100a00 */
[----:B------:R-:W-:Y:S02]  /*d2d0*/  ISETP.GE.U32.AND P0, PT, R36, 0x7fffff6d, PT ;  /* 0x7fffff6d2400780c */ /* 0x000fe40003f06070 */
[----:B------:R-:W-:Y:S01]  /*d2e0*/  ISETP.GE.U32.AND P3, PT, R34, 0x7fffff65, PT ;  /* 0x7fffff652200780c */ /* 0x000fe20003f66070 */
[----:B------:R4:W-:Y:S01]  /*d2f0*/  STL.64 [R1+0x600], R42 ;  /* 0x0006002a01007387 */ /* 0x0009e20000100a00 */
[C---:B------:R-:W-:Y:S02]  /*d300*/  IMAD R34, R4.reuse, 0x13, RZ ;  /* 0x0000001304227824 */ /* 0x040fe400078e02ff */
[----:B------:R-:W-:-:S04]  /*d310*/  IMAD R35, R4, 0x1b, RZ ;  /* 0x0000001b04237824 */ /* 0x000fc800078e02ff */
[----:B0-----:R-:W-:-:S04]  /*d320*/  IMAD.WIDE R48, R35, 0x2, R6 ;  /* 0x0000000223307825 */ /* 0x001fc800078e0206 */
[----:B----4-:R-:W-:Y:S01]  /*d330*/  IMAD.WIDE R42, R35, 0x2, R8 ;  /* 0x00000002232a7825 */ /* 0x010fe200078e0208 */
[----:B--2---:R-:W-:Y:S04]  /*d340*/  STL [R1+0x350], R92 ;  /* 0x0003505c01007387 */ /* 0x004fe80000100800 */
[----:B------:R0:W-:Y:S04]  /*d350*/  STL [R1+0x354], R93 ;  /* 0x0003545d01007387 */ /* 0x0001e80000100800 */
[----:B------:R-:W-:Y:S01]  /*d360*/  STL [R1+0x348], R40 ;  /* 0x0003482801007387 */ /* 0x000fe20000100800 */
[----:B---3--:R-:W-:-:S02]  /*d370*/  PRMT R90, RZ, 0x7610, R90 ;  /* 0x00007610ff5a7816 */ /* 0x008fc4000000005a */
[----:B------:R-:W-:Y:S01]  /*d380*/  PRMT R91, RZ, 0x7610, R91 ;  /* 0x00007610ff5b7816 */ /* 0x000fe2000000005b */
[----:B------:R1:W-:Y:S01]  /*d390*/  STL [R1+0x34c], R41 ;  /* 0x00034c2901007387 */ /* 0x0003e20000100800 */
[C---:B0-----:R-:W-:Y:S01]  /*d3a0*/  IMAD.WIDE R92, R34.reuse, 0x2, R6 ;  /* 0x00000002225c7825 */ /* 0x041fe200078e0206 */
[----:B------:R-:W-:Y:S02]  /*d3b0*/  PRMT R38, RZ, 0x7610, R38 ;  /* 0x00007610ff267816 */ /* 0x000fe40000000026 */
[----:B------:R-:W-:Y:S01]  /*d3c0*/  PRMT R39, RZ, 0x7610, R39 ;  /* 0x00007610ff277816 */ /* 0x000fe20000000027 */
[----:B-1----:R-:W-:Y:S01]  /*d3d0*/  IMAD.WIDE R40, R34, 0x2, R8 ;  /* 0x0000000222287825 */ /* 0x002fe200078e0208 */
[----:B------:R0:W-:Y:S04]  /*d3e0*/  STL.64 [R1+0x588], R92 ;  /* 0x0005885c01007387 */ /* 0x0001e80000100a00 */
[----:B------:R-:W2:Y:S04]  /*d3f0*/  @!P0 LDG.E.U16 R90, desc[UR20][R40.64] ;  /* 0x00000014285a8981 */ /* 0x000ea8000c1e1500 */
[----:B------:R-:W3:Y:S04]  /*d400*/  @!P0 LDG.E.U16 R91, desc[UR20][R92.64] ;  /* 0x000000145c5b8981 */ /* 0x000ee8000c1e1500 */
[----:B------:R1:W-:Y:S04]  /*d410*/  STL.64 [R1+0x580], R40 ;  /* 0x0005802801007387 */ /* 0x0003e80000100a00 */
[----:B------:R-:W4:Y:S04]  /*d420*/  @!P3 LDG.E.U16 R38, desc[UR20][R42.64] ;  /* 0x000000142a26b981 */ /* 0x000f28000c1e1500 */
[----:B0-----:R-:W4:Y:S04]  /*d430*/  LDL.LU.64 R92, [R1+0x2120] ;  /* 0x00212000015c7983 */ /* 0x001f280000300a00 */
[----:B------:R0:W4:Y:S04]  /*d440*/  @!P3 LDG.E.U16 R39, desc[UR20][R48.64] ;  /* 0x000000143027b981 */ /* 0x000128000c1e1500 */
[----:B-1----:R-:W4:Y:S01]  /*d450*/  LDL.LU.64 R40, [R1+0x2118] ;  /* 0x0021180001287983 */ /* 0x002f220000300a00 */
        /* <DEDUP_REMOVED lines=9> */
[----:B-1----:R-:W-:Y:S01]  /*d4f0*/  IMAD.WIDE R42, R35, 0x2, R8 ;  /* 0x00000002232a7825 */ /* 0x002fe200078e0208 */
[----:B--2---:R-:W-:Y:S04]  /*d500*/  STL [R1+0x340], R90 ;  /* 0x0003405a01007387 */ /* 0x004fe80000100800 */
[----:B---3--:R0:W-:Y:S04]  /*d510*/  STL [R1+0x344], R91 ;  /* 0x0003445b01007387 */ /* 0x0081e80000100800 */
[----:B----4-:R-:W-:Y:S01]  /*d520*/  STL [R1+0x2d8], R38 ;  /* 0x0002d82601007387 */ /* 0x010fe20000100800 */
[----:B0-----:R-:W-:Y:S01]  /*d530*/  IMAD.WIDE R90, R34, 0x2, R6 ;  /* 0x00000002225a7825 */ /* 0x001fe200078e0206 */
[----:B------:R-:W-:-:S02]  /*d540*/  PRMT R92, RZ, 0x7610, R92 ;  /* 0x00007610ff5c7816 */ /* 0x000fc4000000005c */
[----:B------:R-:W-:Y:S01]  /*d550*/  PRMT R93, RZ, 0x7610, R93 ;  /* 0x00007610ff5d7816 */ /* 0x000fe2000000005d */
[----:B------:R0:W-:Y:S01]  /*d560*/  STL [R1+0x2dc], R39 ;  /* 0x0002dc2701007387 */ /* 0x0001e20000100800 */
[----:B------:R-:W-:-:S04]  /*d570*/  PRMT R40, RZ, 0x7610, R40 ;  /* 0x00007610ff287816 */ /* 0x000fc80000000028 */
[----:B------:R-:W2:Y:S01]  /*d580*/  @!P0 LDG.E.U16 R93, desc[UR20][R90.64] ;  /* 0x000000145a5d8981 */ /* 0x000ea2000c1e1500 */
[----:B------:R-:W-:Y:S01]  /*d590*/  PRMT R41, RZ, 0x7610, R41 ;  /* 0x00007610ff297816 */ /* 0x000fe20000000029 */
[----:B0-----:R-:W-:Y:S02]  /*d5a0*/  IMAD.WIDE R38, R34, 0x2, R8 ;  /* 0x0000000222267825 */ /* 0x001fe400078e0208 */
[----:B------:R0:W-:Y:S04]  /*d5b0*/  STL.64 [R1+0x488], R90 ;  /* 0x0004885a01007387 */ /* 0x0001e80000100a00 */
        /* <DEDUP_REMOVED lines=16> */
[----:B---3--:R-:W-:Y:S04]  /*d6c0*/  STL [R1+0x2d0], R92 ;  /* 0x0002d05c01007387 */ /* 0x008fe80000100800 */
[----:B--2---:R0:W-:Y:S04]  /*d6d0*/  STL [R1+0x2d4], R93 ;  /* 0x0002d45d01007387 */ /* 0x0041e80000100800 */
[----:B----4-:R-:W-:Y:S01]  /*d6e0*/  STL [R1+0x2c8], R40 ;  /* 0x0002c82801007387 */ /* 0x010fe20000100800 */
[----:B------:R-:W-:-:S02]  /*d6f0*/  PRMT R90, RZ, 0x7610, R90 ;  /* 0x00007610ff5a7816 */ /* 0x000fc4000000005a */
[----:B------:R-:W-:Y:S01]  /*d700*/  PRMT R91, RZ, 0x7610, R91 ;  /* 0x00007610ff5b7816 */ /* 0x000fe2000000005b */
[C---:B0-----:R-:W-:Y:S01]  /*d710*/  IMAD.WIDE R92, R34.reuse, 0x2, R6 ;  /* 0x00000002225c7825 */ /* 0x041fe200078e0206 */
[----:B------:R0:W-:Y:S01]  /*d720*/  STL [R1+0x2cc], R41 ;  /* 0x0002cc2901007387 */ /* 0x0001e20000100800 */
[----:B------:R-:W-:Y:S02]  /*d730*/  PRMT R38, RZ, 0x7610, R38 ;  /* 0x00007610ff267816 */ /* 0x000fe40000000026 */
[----:B------:R-:W-:Y:S01]  /*d740*/  PRMT R39, RZ, 0x7610, R39 ;  /* 0x00007610ff277816 */ /* 0x000fe20000000027 */
[----:B------:R-:W2:Y:S01]  /*d750*/  @!P0 LDG.E.U16 R91, desc[UR20][R92.64] ;  /* 0x000000145c5b8981 */ /* 0x000ea2000c1e1500 */
[----:B0-----:R-:W-:-:S03]  /*d760*/  IMAD.WIDE R40, R34, 0x2, R8 ;  /* 0x0000000222287825 */ /* 0x001fc600078e0208 */
[----:B------:R0:W-:Y:S04]  /*d770*/  STL.64 [R1+0x388], R92 ;  /* 0x0003885c01007387 */ /* 0x0001e80000100a00 */
[----:B------:R-:W3:Y:S04]  /*d780*/  @!P0 LDG.E.U16 R90, desc[UR20][R40.64] ;  /* 0x00000014285a8981 */ /* 0x000ee8000c1e1500 */
[----:B------:R1:W-:Y:S04]  /*d790*/  STL.64 [R1+0x380], R40 ;  /* 0x0003802801007387 */ /* 0x0003e80000100a00 */
[----:B0-----:R-:W4:Y:S04]  /*d7a0*/  LDL.LU.64 R92, [R1+0x2100] ;  /* 0x00210000015c7983 */ /* 0x001f280000300a00 */
[----:B------:R-:W4:Y:S04]  /*d7b0*/  @!P3 LDG.E.U16 R38, desc[UR20][R42.64] ;  /* 0x000000142a26b981 */ /* 0x000f28000c1e1500 */
[----:B-1----:R-:W4:Y:S04]  /*d7c0*/  LDL.LU.64 R40, [R1+0x20f8] ;  /* 0x0020f80001287983 */ /* 0x002f280000300a00 */
[----:B------:R0:W4:Y:S01]  /*d7d0*/  @!P3 LDG.E.U16 R39, desc[UR20][R48.64] ;  /* 0x000000143027b981 */ /* 0x000122000c1e1500 */
[----:B------:R-:W-:-:S02]  /*d7e0*/  VIADD R36, R54, 0xffffffbc ;  /* 0xffffffbc36247836 */ /* 0x000fc40000000000 */
[----:B------:R-:W-:Y:S01]  /*d7f0*/  VIADD R34, R54, 0xffffffb4 ;  /* 0xffffffb436227836 */ /* 0x000fe20000000000 */
[----:B------:R0:W-:Y:S02]  /*d800*/  STL.64 [R1+0x308], R48 ;  /* 0x0003083001007387 */ /* 0x0001e40000100a00 */
[----:B------:R-:W-:Y:S02]  /*d810*/  ISETP.GE.U32.AND P0, PT, R36, 0x7fffff3d, PT ;  /* 0x7fffff3d2400780c */ /* 0x000fe40003f06070 */
[----:B------:R-:W-:Y:S01]  /*d820*/  ISETP.GE.U32.AND P3, PT, R34, 0x7fffff35, PT ;  /* 0x7fffff352200780c */ /* 0x000fe20003f66070 */
[----:B------:R1:W-:Y:S01]  /*d830*/  STL.64 [R1+0x300], R42 ;  /* 0x0003002a01007387 */ /* 0x0003e20000100a00 */
[C---:B------:R-:W-:Y:S02]  /*d840*/  IMAD R34, R4.reuse, 0x43, RZ ;  /* 0x0000004304227824 */ /* 0x040fe400078e02ff */
[----:B------:R-:W-:Y:S01]  /*d850*/  IMAD R35, R4, 0x4b, RZ ;  /* 0x0000004b04237824 */ /* 0x000fe200078e02ff */
[----:B------:R-:W-:-:S03]  /*d860*/  PRMT R89, RZ, 0x7610, R89 ;  /* 0x00007610ff597816 */ /* 0x000fc60000000059 */
[----:B0-----:R-:W-:-:S04]  /*d870*/  IMAD.WIDE R48, R35, 0x2, R6 ;  /* 0x0000000223307825 */ /* 0x001fc800078e0206 */
[----:B-1----:R-:W-:Y:S01]  /*d880*/  IMAD.WIDE R42, R35, 0x2, R8 ;  /* 0x00000002232a7825 */ /* 0x002fe200078e0208 */
[----:B------:R-:W-:Y:S01]  /*d890*/  PRMT R88, RZ, 0x7610, R88 ;  /* 0x00007610ff587816 */ /* 0x000fe20000000058 */
[----:B---3--:R-:W-:Y:S04]  /*d8a0*/  STL [R1+0x2c0], R90 ;  /* 0x0002c05a01007387 */ /* 0x008fe80000100800 */
[----:B--2---:R0:W-:Y:S04]  /*d8b0*/  STL [R1+0x2c4], R91 ;  /* 0x0002c45b01007387 */ /* 0x0041e80000100800 */
[----:B----4-:R-:W-:Y:S01]  /*d8c0*/  STL [R1+0x258], R38 ;  /* 0x0002582601007387 */ /* 0x010fe20000100800 */
[----:B0-----:R-:W-:Y:S01]  /*d8d0*/  IMAD.WIDE R90, R34, 0x2, R6 ;  /* 0x00000002225a7825 */ /* 0x001fe200078e0206 */
[----:B------:R-:W-:-:S02]  /*d8e0*/  PRMT R40, RZ, 0x7610, R40 ;  /* 0x00007610ff287816 */ /* 0x000fc40000000028 */
[----:B------:R-:W-:Y:S02]  /*d8f0*/  PRMT R41, RZ, 0x7610, R41 ;  /* 0x00007610ff297816 */ /* 0x000fe40000000029 */
[----:B------:R-:W2:Y:S04]  /*d900*/  @!P0 LDG.E.U16 R89, desc[UR20][R90.64] ;  /* 0x000000145a598981 */ /* 0x000ea8000c1e1500 */
[----:B------:R0:W-:Y:S04]  /*d910*/  STL [R1+0x25c], R39 ;  /* 0x00025c2701007387 */ /* 0x0001e80000100800 */
[----:B------:R1:W-:Y:S04]  /*d920*/  STL.64 [R1+0x288], R90 ;  /* 0x0002885a01007387 */ /* 0x0003e80000100a00 */
[----:B------:R-:W3:Y:S01]  /*d930*/  @!P3 LDG.E.U16 R40, desc[UR20][R42.64] ;  /* 0x000000142a28b981 */ /* 0x000ee2000c1e1500 */
[----:B0-----:R-:W-:-:S03]  /*d940*/  IMAD.WIDE R38, R34, 0x2, R8 ;  /* 0x0000000222267825 */ /* 0x001fc600078e0208 */
[----:B------:R0:W4:Y:S04]  /*d950*/  @!P3 LDG.E.U16 R41, desc[UR20][R48.64] ;  /* 0x000000143029b981 */ /* 0x000128000c1e1500 */
[----:B------:R0:W-:Y:S04]  /*d960*/  STL.64 [R1+0x280], R38 ;  /* 0x0002802601007387 */ /* 0x0001e80000100a00 */
[----:B-1----:R-:W2:Y:S04]  /*d970*/  LDL.LU.64 R90, [R1+0x20f0] ;  /* 0x0020f000015a7983 */ /* 0x002ea80000300a00 */
[----:B------:R-:W2:Y:S04]  /*d980*/  @!P0 LDG.E.U16 R88, desc[UR20][R38.64] ;  /* 0x0000001426588981 */ /* 0x000ea8000c1e1500 */
[----:B0-----:R-:W2:Y:S01]  /*d990*/  LDL.LU.64 R38, [R1+0x20e8] ;  /* 0x0020e80001267983 */ /* 0x001ea20000300a00 */
[----:B------:R-:W-:-:S02]  /*d9a0*/  VIADD R36, R54, 0xffffffac ;  /* 0xffffffac36247836 */ /* 0x000fc40000000000 */
[----:B------:R-:W-:-:S03]  /*d9b0*/  VIADD R34, R54, 0xffffffa4 ;  /* 0xffffffa436227836 */ /* 0x000fc60000000000 */
[----:B------:R-:W-:Y:S01]  /*d9c0*/  ISETP.GE.U32.AND P0, PT, R36, 0x7fffff2d, PT ;  /* 0x7fffff2d2400780c */ /* 0x000fe20003f06070 */
[----:B------:R0:W-:Y:S01]  /*d9d0*/  STL.64 [R1+0x208], R48 ;  /* 0x0002083001007387 */ /* 0x0001e20000100a00 */
[----:B------:R-:W-:Y:S01]  /*d9e0*/  ISETP.GE.U32.AND P3, PT, R34, 0x7fffff25, PT ;  /* 0x7fffff252200780c */ /* 0x000fe20003f66070 */
[C---:B------:R-:W-:Y:S02]  /*d9f0*/  IMAD R34, R4.reuse, 0x53, RZ ;  /* 0x0000005304227824 */ /* 0x040fe400078e02ff */
[----:B------:R1:W-:Y:S01]  /*da00*/  STL.64 [R1+0x200], R42 ;  /* 0x0002002a01007387 */ /* 0x0003e20000100a00 */
[----:B------:R-:W-:Y:S02]  /*da10*/  IMAD R35, R4, 0x5b, RZ ;  /* 0x0000005b04237824 */ /* 0x000fe400078e02ff */
[----:B0-----:R-:W-:-:S04]  /*da20*/  IMAD.WIDE R48, R34, 0x2, R6 ;  /* 0x0000000222307825 */ /* 0x001fc800078e0206 */
[----:B-1----:R-:W-:Y:S01]  /*da30*/  IMAD.WIDE R42, R35, 0x2, R8 ;  /* 0x00000002232a7825 */ /* 0x002fe200078e0208 */
[----:B---3--:R-:W-:Y:S04]  /*da40*/  STL [R1+0x248], R40 ;  /* 0x0002482801007387 */ /* 0x008fe80000100800 */
[----:B----4-:R0:W-:Y:S01]  /*da50*/  STL [R1+0x24c], R41 ;  /* 0x00024c2901007387 */ /* 0x0101e20000100800 */
[----:B--2---:R-:W-:Y:S02]  /*da60*/  PRMT R90, RZ, 0x7610, R90 ;  /* 0x00007610ff5a7816 */ /* 0x004fe4000000005a */
[----:B------:R-:W-:Y:S01]  /*da70*/  PRMT R91, RZ, 0x7610, R91 ;  /* 0x00007610ff5b7816 */ /* 0x000fe2000000005b */
[----:B0-----:R-:W-:Y:S01]  /*da80*/  IMAD.WIDE R40, R34, 0x2, R8 ;  /* 0x0000000222287825 */ /* 0x001fe200078e0208 */
[----:B------:R-:W-:Y:S04]  /*da90*/  STL [R1+0x250], R88 ;  /* 0x0002505801007387 */ /* 0x000fe80000100800 */
[----:B------:R-:W2:Y:S04]  /*daa0*/  @!P0 LDG.E.U16 R90, desc[UR20][R40.64] ;  /* 0x00000014285a8981 */ /* 0x000ea8000c1e1500 */
[----:B------:R0:W-:Y:S01]  /*dab0*/  STL [R1+0x254], R89 ;  /* 0x0002545901007387 */ /* 0x0001e20000100800 */
[----:B------:R-:W-:-:S03]  /*dac0*/  PRMT R38, RZ, 0x7610, R38 ;  /* 0x00007610ff267816 */ /* 0x000fc60000000026 */
[----:B------:R-:W3:Y:S01]  /*dad0*/  @!P0 LDG.E.U16 R91, desc[UR20][R48.64] ;  /* 0x00000014305b8981 */ /* 0x000ee2000c1e1500 */
[----:B------:R-:W-:-:S03]  /*dae0*/  PRMT R39, RZ, 0x7610, R39 ;  /* 0x00007610ff277816 */ /* 0x000fc60000000027 */
[----:B------:R1:W-:Y:S01]  /*daf0*/  STL.64 [R1+0x188], R48 ;  /* 0x0001883001007387 */ /* 0x0003e20000100a00 */
[----:B0-----:R-:W-:-:S03]  /*db00*/  IMAD.WIDE R88, R35, 0x2, R6 ;  /* 0x0000000223587825 */ /* 0x001fc600078e0206 */
[----:B------:R0:W-:Y:S04]  /*db10*/  STL.64 [R1+0x180], R40 ;  /* 0x0001802801007387 */ /* 0x0001e80000100a00 */
[----:B------:R4:W3:Y:S04]  /*db20*/  @!P3 LDG.E.U16 R38, desc[UR20][R42.64] ;  /* 0x000000142a26b981 */ /* 0x0008e8000c1e1500 */
[----:B-1----:R-:W3:Y:S04]  /*db30*/  LDL.LU.64 R48, [R1+0x20e0] ;  /* 0x0020e00001307983 */ /* 0x002ee80000300a00 */
[----:B0-----:R-:W3:Y:S04]  /*db40*/  LDL.LU.64 R40, [R1+0x20d8] ;  /* 0x0020d80001287983 */ /* 0x001ee80000300a00 */
[----:B------:R0:W3:Y:S01]  /*db50*/  @!P3 LDG.E.U16 R39, desc[UR20][R88.64] ;  /* 0x000000145827b981 */ /* 0x0000e2000c1e1500 */
[----:B------:R-:W-:-:S02]  /*db60*/  VIADD R34, R54, 0xffffff94 ;  /* 0xffffff9436227836 */ /* 0x000fc40000000000 */
[----:B------:R-:W-:Y:S01]  /*db70*/  VIADD R36, R54, 0xffffff9c ;  /* 0xffffff9c36247836 */ /* 0x000fe20000000000 */
[----:B------:R-:W-:Y:S02]  /*db80*/  STL.64 [R1+0x108], R88 ;  /* 0x0001085801007387 */ /* 0x000fe40000100a00 */
[----:B------:R-:W-:Y:S01]  /*db90*/  ISETP.GE.U32.AND P3, PT, R34, 0x7fffff15, PT ;  /* 0x7fffff152200780c */ /* 0x000fe20003f66070 */
[C---:B------:R-:W-:Y:S01]  /*dba0*/  IMAD R34, R4.reuse, 0x63, RZ ;  /* 0x0000006304227824 */ /* 0x040fe200078e02ff */
[----:B------:R4:W-:Y:S01]  /*dbb0*/  STL.64 [R1+0x100], R42 ;  /* 0x0001002a01007387 */ /* 0x0009e20000100a00 */
[----:B------:R-:W-:Y:S01]  /*dbc0*/  IMAD R35, R4, 0x6b, RZ ;  /* 0x0000006b04237824 */ /* 0x000fe200078e02ff */
[----:B------:R-:W-:Y:S02]  /*dbd0*/  ISETP.GE.U32.AND P0, PT, R36, 0x7fffff1d, PT ;  /* 0x7fffff1d2400780c */ /* 0x000fe40003f06070 */
[----:B------:R-:W-:Y:S01]  /*dbe0*/  PRMT R37, RZ, 0x7610, R37 ;  /* 0x00007610ff257816 */ /* 0x000fe20000000025 */
[----:B----4-:R-:W-:-:S04]  /*dbf0*/  IMAD.WIDE R42, R35, 0x2, R6 ;  /* 0x00000002232a7825 */ /* 0x010fc800078e0206 */
[C---:B0-----:R-:W-:Y:S01]  /*dc00*/  IMAD.WIDE R88, R34.reuse, 0x2, R8 ;  /* 0x0000000222587825 */ /* 0x041fe200078e0208 */
[----:B--2---:R-:W-:Y:S04]  /*dc10*/  STL [R1+0x1d8], R90 ;  /* 0x0001d85a01007387 */ /* 0x004fe80000100800 */
[----:B---3--:R0:W-:Y:S02]  /*dc20*/  STL [R1+0x1dc], R91 ;  /* 0x0001dc5b01007387 */ /* 0x0081e40000100800 */
[----:B0-----:R-:W-:-:S05]  /*dc30*/  IMAD.WIDE R90, R34, 0x2, R6 ;  /* 0x00000002225a7825 */ /* 0x001fca00078e0206 */
[----:B------:R-:W-:Y:S01]  /*dc40*/  STL.64 [R1+0x88], R90 ;  /* 0x0000885a01007387 */ /* 0x000fe20000100a00 */
[----:B------:R-:W-:-:S03]  /*dc50*/  PRMT R40, RZ, 0x7610, R40 ;  /* 0x00007610ff287816 */ /* 0x000fc60000000028 */
[----:B------:R-:W-:Y:S01]  /*dc60*/  STL [R1+0x1c8], R38 ;  /* 0x0001c82601007387 */ /* 0x000fe20000100800 */
[----:B------:R-:W-:-:S03]  /*dc70*/  PRMT R41, RZ, 0x7610, R41 ;  /* 0x00007610ff297816 */ /* 0x000fc60000000029 */
[----:B------:R0:W-:Y:S04]  /*dc80*/  STL [R1+0x1cc], R39 ;  /* 0x0001cc2701007387 */ /* 0x0001e80000100800 */
[----:B------:R-:W2:Y:S04]  /*dc90*/  @!P3 LDG.E.U16 R40, desc[UR20][R42.64] ;  /* 0x000000142a28b981 */ /* 0x000ea8000c1e1500 */
[----:B------:R-:W3:Y:S01]  /*dca0*/  @!P0 LDG.E.U16 R41, desc[UR20][R88.64] ;  /* 0x0000001458298981 */ /* 0x000ee2000c1e1500 */
[----:B0-----:R-:W-:-:S05]  /*dcb0*/  IMAD.WIDE R38, R35, 0x2, R8 ;  /* 0x0000000223267825 */ /* 0x001fca00078e0208 */
[----:B------:R-:W4:Y:S01]  /*dcc0*/  @!P3 LDG.E.U16 R37, desc[UR20][R38.64] ;  /* 0x000000142625b981 */ /* 0x000f22000c1e1500 */
[----:B------:R-:W-:Y:S01]  /*dcd0*/  PRMT R81, RZ, 0x7610, R81 ;  /* 0x00007610ff517816 */ /* 0x000fe20000000051 */
[----:B------:R-:W-:-:S05]  /*dce0*/  VIADD R36, R54, 0xffffff8c ;  /* 0xffffff8c36247836 */ /* 0x000fca0000000000 */
[----:B------:R-:W3:Y:S01]  /*dcf0*/  @!P0 LDG.E.U16 R81, desc[UR20][R90.64] ;  /* 0x000000145a518981 */ /* 0x000ee2000c1e1500 */
[----:B------:R-:W-:Y:S02]  /*dd00*/  ISETP.GE.U32.AND P0, PT, R36, 0x7fffff0d, PT ;  /* 0x7fffff0d2400780c */ /* 0x000fe40003f06070 */
[----:B------:R-:W-:Y:S01]  /*dd10*/  IADD3 R34, PT, PT, R54, -0x7c, RZ ;  /* 0xffffff8436227810 */ /* 0x000fe20007ffe0ff */
[----:B------:R-:W-:Y:S01]  /*dd20*/  IMAD R36, R4, 0x73, RZ ;  /* 0x0000007304247824 */ /* 0x000fe200078e02ff */
[----:B------:R-:W-:Y:S01]  /*dd30*/  STL.64 [R1+0x80], R88 ;  /* 0x0000805801007387 */ /* 0x000fe20000100a00 */
[----:B------:R-:W-:Y:S02]  /*dd40*/  PRMT R80, RZ, 0x7610, R80 ;  /* 0x00007610ff507816 */ /* 0x000fe40000000050 */
[----:B------:R-:W-:Y:S01]  /*dd50*/  ISETP.GE.U32.AND P3, PT, R34, 0x7fffff05, PT ;  /* 0x7fffff052200780c */ /* 0x000fe20003f66070 */
[----:B------:R-:W-:Y:S01]  /*dd60*/  STL.64 [R1+0x8], R42 ;  /* 0x0000082a01007387 */ /* 0x000fe20000100a00 */
[----:B------:R-:W-:-:S03]  /*dd70*/  IMAD.WIDE R34, R36, 0x2, R6 ;  /* 0x0000000224227825 */ /* 0x000fc600078e0206 */
[----:B------:R-:W-:Y:S01]  /*dd80*/  STL.64 [R1], R38 ;  /* 0x0000002601007387 */ /* 0x000fe20000100a00 */
[----:B------:R-:W-:Y:S02]  /*dd90*/  PRMT R44, RZ, 0x7610, R44 ;  /* 0x00007610ff2c7816 */ /* 0x000fe4000000002c */
[----:B------:R-:W-:Y:S01]  /*dda0*/  PRMT R2, RZ, 0x7610, R2 ;  /* 0x00007610ff027816 */ /* 0x000fe20000000002 */
[----:B------:R-:W3:Y:S01]  /*ddb0*/  @!P0 LDG.E.U16 R80, desc[UR20][R34.64] ;  /* 0x0000001422508981 */ /* 0x000ee2000c1e1500 */
[----:B------:R-:W-:-:S03]  /*ddc0*/  PRMT R3, RZ, 0x7610, R3 ;  /* 0x00007610ff037816 */ /* 0x000fc60000000003 */
[----:B--2---:R0:W-:Y:S02]  /*ddd0*/  STL [R1+0x15c], R40 ;  /* 0x00015c2801007387 */ /* 0x0041e40000100800 */
[----:B0-----:R-:W-:Y:S02]  /*dde0*/  IMAD R40, R4, 0x7b, RZ ;  /* 0x0000007b04287824 */ /* 0x001fe400078e02ff */
[----:B----4-:R0:W-:Y:S02]  /*ddf0*/  STL [R1+0x158], R37 ;  /* 0x0001582501007387 */ /* 0x0101e40000100800 */
[----:B------:R-:W-:Y:S02]  /*de00*/  IMAD.WIDE R38, R40, 0x2, R6 ;  /* 0x0000000228267825 */ /* 0x000fe400078e0206 */
[----:B---3--:R1:W-:Y:S04]  /*de10*/  STL [R1+0x1c0], R41 ;  /* 0x0001c02901007387 */ /* 0x0083e80000100800 */
[----:B------:R-:W2:Y:S01]  /*de20*/  @!P3 LDG.E.U16 R3, desc[UR20][R38.64] ;  /* 0x000000142603b981 */ /* 0x000ea2000c1e1500 */
[----:B0-----:R-:W-:-:S04]  /*de30*/  IMAD.WIDE R36, R36, 0x2, R8 ;  /* 0x0000000224247825 */ /* 0x001fc800078e0208 */
[----:B-1----:R-:W-:Y:S01]  /*de40*/  IMAD.WIDE R40, R40, 0x2, R8 ;  /* 0x0000000228287825 */ /* 0x002fe200078e0208 */
[----:B------:R-:W3:Y:S04]  /*de50*/  @!P0 LDG.E.U16 R44, desc[UR20][R36.64] ;  /* 0x00000014242c8981 */ /* 0x000ee8000c1e1500 */
[----:B------:R-:W4:Y:S04]  /*de60*/  @!P3 LDG.E.U16 R2, desc[UR20][R40.64] ;  /* 0x000000142802b981 */ /* 0x000f28000c1e1500 */
        /* <DEDUP_REMOVED lines=19> */
[----:B------:R-:W-:Y:S01]  /*dfa0*/  STL [R1+0x1d24], R38 ;  /* 0x001d242601007387 */ /* 0x000fe20000100800 */
[----:B------:R-:W-:-:S03]  /*dfb0*/  VIADD R43, R54, 0xfffffffb ;  /* 0xfffffffb362b7836 */ /* 0x000fc60000000000 */
[----:B------:R-:W-:Y:S04]  /*dfc0*/  STL [R1+0x1ff4], R38 ;  /* 0x001ff42601007387 */ /* 0x000fe80000100800 */
[----:B------:R-:W-:Y:S01]  /*dfd0*/  STL [R1+0x196c], R39 ;  /* 0x00196c2701007387 */ /* 0x000fe20000100800 */
[----:B------:R-:W-:-:S03]  /*dfe0*/  VIADD R42, R54, 0xfffffff3 ;  /* 0xfffffff3362a7836 */ /* 0x000fc60000000000 */
[----:B------:R-:W-:Y:S04]  /*dff0*/  STL [R1+0x1bd0], R39 ;  /* 0x001bd02701007387 */ /* 0x000fe80000100800 */
[----:B------:R-:W-:Y:S04]  /*e000*/  STL [R1+0x1d34], R39 ;  /* 0x001d342701007387 */ /* 0x000fe80000100800 */
[----:B------:R-:W-:Y:S01]  /*e010*/  STL [R1+0x1ff8], R39 ;  /* 0x001ff82701007387 */ /* 0x000fe20000100800 */
[----:B------:R-:W-:-:S03]  /*e020*/  ISETP.GE.U32.AND P0, PT, R43, 0x7fffff7c, PT ;  /* 0x7fffff7c2b00780c */ /* 0x000fc60003f06070 */
[----:B------:R-:W-:Y:S04]  /*e030*/  STL [R1+0x1978], R40 ;  /* 0x0019782801007387 */ /* 0x000fe80000100800 */
[----:B------:R-:W-:Y:S01]  /*e040*/  STL [R1+0x1ad4], R40 ;  /* 0x001ad42801007387 */ /* 0x000fe20000100800 */
[----:B------:R-:W-:-:S03]  /*e050*/  ISETP.GE.U32.AND P3, PT, R42, 0x7fffff74, PT ;  /* 0x7fffff742a00780c */ /* 0x000fc60003f66070 */
[----:B------:R-:W-:Y:S04]  /*e060*/  STL [R1+0x1ffc], R40 ;  /* 0x001ffc2801007387 */ /* 0x000fe80000100800 */
[----:B------:R0:W-:Y:S01]  /*e070*/  STL [R1+0x3c4], R80 ;  /* 0x0003c45001007387 */ /* 0x0001e20000100800 */
[----:B------:R-:W-:-:S03]  /*e080*/  IMAD.SHL.U32 R42, R4, 0x4, RZ ;  /* 0x00000004042a7824 */ /* 0x000fc600078e00ff */
[----:B------:R-:W-:Y:S04]  /*e090*/  STL [R1+0x1974], R41 ;  /* 0x0019742901007387 */ /* 0x000fe80000100800 */
[----:B------:R-:W-:Y:S01]  /*e0a0*/  STL [R1+0x1bd4], R41 ;  /* 0x001bd42901007387 */ /* 0x000fe20000100800 */
[----:B------:R-:W-:-:S03]  /*e0b0*/  IMAD R43, R4, 0xc, RZ ;  /* 0x0000000c042b7824 */ /* 0x000fc600078e02ff */
[----:B------:R-:W-:Y:S01]  /*e0c0*/  STL [R1+0x1d3c], R41 ;  /* 0x001d3c2901007387 */ /* 0x000fe20000100800 */
[----:B------:R-:W-:-:S03]  /*e0d0*/  PRMT R92, RZ, 0x7610, R92 ;  /* 0x00007610ff5c7816 */ /* 0x000fc6000000005c */
[----:B------:R-:W-:Y:S01]  /*e0e0*/  STL [R1+0x2000], R41 ;  /* 0x0020002901007387 */ /* 0x000fe20000100800 */
[----:B------:R-:W-:Y:S01]  /*e0f0*/  PRMT R93, RZ, 0x7610, R93 ;  /* 0x00007610ff5d7816 */ /* 0x000fe2000000005d */
[C---:B------:R-:W-:Y:S01]  /*e100*/  IMAD.WIDE R90, R42.reuse, 0x2, R8 ;  /* 0x000000022a5a7825 */ /* 0x040fe200078e0208 */
[----:B------:R-:W-:Y:S02]  /*e110*/  PRMT R48, RZ, 0x7610, R48 ;  /* 0x00007610ff307816 */ /* 0x000fe40000000030 */
[----:B------:R-:W-:Y:S01]  /*e120*/  PRMT R49, RZ, 0x7610, R49 ;  /* 0x00007610ff317816 */ /* 0x000fe20000000031 */
[C---:B0-----:R-:W-:Y:S01]  /*e130*/  IMAD.WIDE R80, R43.reuse, 0x2, R8 ;  /* 0x000000022b507825 */ /* 0x041fe200078e0208 */
[----:B------:R-:W2:Y:S03]  /*e140*/  @!P0 LDG.E.U16 R92, desc[UR20][R90.64] ;  /* 0x000000145a5c8981 */ /* 0x000ea6000c1e1500 */
[--C-:B------:R-:W-:Y:S01]  /*e150*/  IMAD.WIDE R88, R43, 0x2, R6.reuse ;  /* 0x000000022b587825 */ /* 0x100fe200078e0206 */
[----:B------:R-:W2:Y:S04]  /*e160*/  @!P3 LDG.E.U16 R48, desc[UR20][R80.64] ;  /* 0x000000145030b981 */ /* 0x000ea8000c1e1500 */
[----:B------:R0:W2:Y:S04]  /*e170*/  @!P3 LDG.E.U16 R49, desc[UR20][R88.64] ;  /* 0x000000145831b981 */ /* 0x0000a8000c1e1500 */
[----:B---3--:R-:W-:Y:S04]  /*e180*/  STL [R1+0x3c0], R44 ;  /* 0x0003c02c01007387 */ /* 0x008fe80000100800 */
[----:B----4-:R-:W-:Y:S04]  /*e190*/  STL [R1+0x358], R2 ;  /* 0x0003580201007387 */ /* 0x010fe80000100800 */
[----:B--2---:R1:W-:Y:S02]  /*e1a0*/  STL [R1+0x35c], R3 ;  /* 0x00035c0301007387 */ /* 0x0043e40000100800 */
[----:B-1----:R-:W-:-:S05]  /*e1b0*/  IMAD.WIDE R2, R42, 0x2, R6 ;  /* 0x000000022a027825 */ /* 0x002fca00078e0206 */
[----:B------:R1:W-:Y:S04]  /*e1c0*/  STL.64 [R1+0x680], R2 ;  /* 0x0006800201007387 */ /* 0x0003e80000100a00 */
[----:B------:R2:W-:Y:S04]  /*e1d0*/  STL.64 [R1+0x678], R90 ;  /* 0x0006785a01007387 */ /* 0x0005e80000100a00 */
[----:B------:R-:W3:Y:S04]  /*e1e0*/  @!P0 LDG.E.U16 R93, desc[UR20][R2.64] ;  /* 0x00000014025d8981 */ /* 0x000ee8000c1e1500 */
[----:B-1----:R-:W4:Y:S04]  /*e1f0*/  LDL.LU.64 R2, [R1+0x20d0] ;  /* 0x0020d00001027983 */ /* 0x002f280000300a00 */
[----:B--2---:R-:W2:Y:S01]  /*e200*/  LDL.LU.64 R90, [R1+0x20c8] ;  /* 0x0020c800015a7983 */ /* 0x004ea20000300a00 */
[----:B------:R-:W-:-:S02]  /*e210*/  VIADD R44, R54, 0xffffffeb ;  /* 0xffffffeb362c7836 */ /* 0x000fc40000000000 */
[----:B------:R-:W-:Y:S01]  /*e220*/  VIADD R42, R54, 0xffffffe3 ;  /* 0xffffffe3362a7836 */ /* 0x000fe20000000000 */
[----:B------:R0:W-:Y:S02]  /*e230*/  STL.64 [R1+0x5f8], R88 ;  /* 0x0005f85801007387 */ /* 0x0001e40000100a00 */
[----:B------:R-:W-:Y:S02]  /*e240*/  ISETP.GE.U32.AND P0, PT, R44, 0x7fffff6c, PT ;  /* 0x7fffff6c2c00780c */ /* 0x000fe40003f06070 */
[----:B------:R1:W-:Y:S01]  /*e250*/  STL.64 [R1+0x5f0], R80 ;  /* 0x0005f05001007387 */ /* 0x0003e20000100a00 */
[----:B------:R-:W-:Y:S01]  /*e260*/  ISETP.GE.U32.AND P3, PT, R42, 0x7fffff64, PT ;  /* 0x7fffff642a00780c */ /* 0x000fe20003f66070 */
[C---:B------:R-:W-:Y:S02]  /*e270*/  IMAD R42, R4.reuse, 0x14, RZ ;  /* 0x00000014042a7824 */ /* 0x040fe400078e02ff */
[----:B------:R-:W-:Y:S01]  /*e280*/  IMAD R43, R4, 0x1c, RZ ;  /* 0x0000001c042b7824 */ /* 0x000fe200078e02ff */
[----:B------:R-:W-:-:S02]  /*e290*/  PRMT R76, RZ, 0x7610, R76 ;  /* 0x00007610ff4c7816 */ /* 0x000fc4000000004c */
[----:B------:R-:W-:Y:S01]  /*e2a0*/  PRMT R77, RZ, 0x7610, R77 ;  /* 0x00007610ff4d7816 */ /* 0x000fe2000000004d */
[----:B0-----:R-:W-:-:S04]  /*e2b0*/  IMAD.WIDE R88, R43, 0x2, R6 ;  /* 0x000000022b587825 */ /* 0x001fc800078e0206 */
[----:B-1----:R-:W-:Y:S02]  /*e2c0*/  IMAD.WIDE R80, R43, 0x2, R8 ;  /* 0x000000022b507825 */ /* 0x002fe400078e0208 */
[----:B------:R-:W4:Y:S04]  /*e2d0*/  @!P3 LDG.E.U16 R77, desc[UR20][R88.64] ;  /* 0x00000014584db981 */ /* 0x000f28000c1e1500 */
[----:B------:R0:W4:Y:S04]  /*e2e0*/  @!P3 LDG.E.U16 R76, desc[UR20][R80.64] ;  /* 0x00000014504cb981 */ /* 0x000128000c1e1500 */
[----:B------:R-:W-:Y:S04]  /*e2f0*/  STL [R1+0x834], R92 ;  /* 0x0008345c01007387 */ /* 0x000fe80000100800 */
[----:B---3--:R1:W-:Y:S04]  /*e300*/  STL [R1+0x838], R93 ;  /* 0x0008385d01007387 */ /* 0x0083e80000100800 */
[----:B------:R-:W-:Y:S04]  /*e310*/  STL [R1+0x82c], R48 ;  /* 0x00082c3001007387 */ /* 0x000fe80000100800 */
[----:B------:R3:W-:Y:S01]  /*e320*/  STL [R1+0x830], R49 ;  /* 0x0008303101007387 */ /* 0x0007e20000100800 */
[----:B-1----:R-:W-:Y:S01]  /*e330*/  IMAD.WIDE R92, R42, 0x2, R6 ;  /* 0x000000022a5c7825 */ /* 0x002fe200078e0206 */
[----:B--2---:R-:W-:-:S02]  /*e340*/  PRMT R90, RZ, 0x7610, R90 ;  /* 0x00007610ff5a7816 */ /* 0x004fc4000000005a */
[----:B------:R-:W-:Y:S01]  /*e350*/  PRMT R91, RZ, 0x7610, R91 ;  /* 0x00007610ff5b7816 */ /* 0x000fe2000000005b */
[----:B---3--:R-:W-:-:S05]  /*e360*/  IMAD.WIDE R48, R42, 0x2, R8 ;  /* 0x000000022a307825 */ /* 0x008fca00078e0208 */
[----:B------:R-:W2:Y:S04]  /*e370*/  @!P0 LDG.E.U16 R91, desc[UR20][R92.64] ;  /* 0x000000145c5b8981 */ /* 0x000ea8000c1e1500 */
[----:B------:R-:W3:Y:S04]  /*e380*/  @!P0 LDG.E.U16 R90, desc[UR20][R48.64] ;  /* 0x00000014305a8981 */ /* 0x000ee8000c1e1500 */
[----:B------:R1:W-:Y:S04]  /*e390*/  STL.64 [R1+0x578], R92 ;  /* 0x0005785c01007387 */ /* 0x0003e80000100a00 */
[----:B------:R0:W-:Y:S04]  /*e3a0*/  STL.64 [R1+0x570], R48 ;  /* 0x0005703001007387 */ /* 0x0001e80000100a00 */
[----:B-1----:R-:W2:Y:S04]  /*e3b0*/  LDL.LU.64 R92, [R1+0x20c0] ;  /* 0x0020c000015c7983 */ /* 0x002ea80000300a00 */
[----:B0-----:R-:W2:Y:S01]  /*e3c0*/  LDL.LU.64 R48, [R1+0x20b8] ;  /* 0x0020b80001307983 */ /* 0x001ea20000300a00 */
[----:B------:R-:W-:-:S02]  /*e3d0*/  VIADD R42, R54, 0xffffffd3 ;  /* 0xffffffd3362a7836 */ /* 0x000fc40000000000 */
[----:B------:R-:W-:Y:S01]  /*e3e0*/  VIADD R44, R54, 0xffffffdb ;  /* 0xffffffdb362c7836 */ /* 0x000fe20000000000 */
[----:B------:R-:W-:Y:S02]  /*e3f0*/  STL.64 [R1+0x4f8], R88 ;  /* 0x0004f85801007387 */ /* 0x000fe40000100a00 */
[----:B------:R-:W-:Y:S01]  /*e400*/  ISETP.GE.U32.AND P3, PT, R42, 0x7fffff54, PT ;  /* 0x7fffff542a00780c */ /* 0x000fe20003f66070 */
[----:B------:R-:W-:Y:S01]  /*e410*/  IMAD R42, R4, 0x24, RZ ;  /* 0x00000024042a7824 */ /* 0x000fe200078e02ff */
[----:B------:R-:W-:Y:S01]  /*e420*/  ISETP.GE.U32.AND P0, PT, R44, 0x7fffff5c, PT ;  /* 0x7fffff5c2c00780c */ /* 0x000fe20003f06070 */
[----:B------:R0:W-:Y:S01]  /*e430*/  STL.64 [R1+0x4f0], R80 ;  /* 0x0004f05001007387 */ /* 0x0001e20000100a00 */
[----:B----4-:R-:W-:Y:S01]  /*e440*/  PRMT R3, RZ, 0x7610, R3 ;  /* 0x00007610ff037816 */ /* 0x010fe20000000003 */
[----:B------:R-:W-:-:S04]  /*e450*/  IMAD R43, R4, 0x2c, RZ ;  /* 0x0000002c042b7824 */ /* 0x000fc800078e02ff */
[--C-:B0-----:R-:W-:Y:S01]  /*e460*/  IMAD.WIDE R80, R43, 0x2, R6.reuse ;  /* 0x000000022b507825 */ /* 0x101fe200078e0206 */
[----:B---3--:R-:W-:Y:S04]  /*e470*/  STL [R1+0x824], R90 ;  /* 0x0008245a01007387 */ /* 0x008fe80000100800 */
[----:B--2---:R0:W-:Y:S02]  /*e480*/  STL [R1+0x828], R91 ;  /* 0x0008285b01007387 */ /* 0x0041e40000100800 */
        /* <DEDUP_REMOVED lines=11> */
[----:B------:R-:W-:-:S04]  /*e540*/  IMAD.WIDE R88, R42, 0x2, R8 ;  /* 0x000000022a587825 */ /* 0x000fc800078e0208 */
[C---:B------:R-:W-:Y:S01]  /*e550*/  VIADD R44, R54.reuse, 0xffffffcb ;  /* 0xffffffcb362c7836 */ /* 0x040fe20000000000 */
[----:B------:R0:W3:Y:S01]  /*e560*/  @!P0 LDG.E.U16 R86, desc[UR20][R88.64] ;  /* 0x0000001458568981 */ /* 0x0000e2000c1e1500 */
[----:B------:R-:W-:-:S03]  /*e570*/  VIADD R42, R54, 0xffffffc3 ;  /* 0xffffffc3362a7836 */ /* 0x000fc60000000000 */
[----:B------:R-:W-:Y:S01]  /*e580*/  ISETP.GE.U32.AND P0, PT, R44, 0x7fffff4c, PT ;  /* 0x7fffff4c2c00780c */ /* 0x000fe20003f06070 */
[----:B------:R0:W-:Y:S01]  /*e590*/  STL.64 [R1+0x470], R88 ;  /* 0x0004705801007387 */ /* 0x0001e20000100a00 */
[----:B------:R-:W-:Y:S01]  /*e5a0*/  ISETP.GE.U32.AND P3, PT, R42, 0x7fffff44, PT ;  /* 0x7fffff442a00780c */ /* 0x000fe20003f66070 */
[C---:B------:R-:W-:Y:S02]  /*e5b0*/  IMAD R42, R4.reuse, 0x34, RZ ;  /* 0x00000034042a7824 */ /* 0x040fe400078e02ff */
[----:B------:R-:W3:Y:S01]  /*e5c0*/  LDL.LU.64 R90, [R1+0x20b0] ;  /* 0x0020b000015a7983 */ /* 0x000ee20000300a00 */
[----:B------:R-:W-:Y:S02]  /*e5d0*/  PRMT R84, RZ, 0x7610, R84 ;  /* 0x00007610ff547816 */ /* 0x000fe40000000054 */
[----:B------:R-:W-:Y:S01]  /*e5e0*/  PRMT R85, RZ, 0x7610, R85 ;  /* 0x00007610ff557816 */ /* 0x000fe20000000055 */
[----:B------:R-:W-:Y:S02]  /*e5f0*/  IMAD R43, R4, 0x3c, RZ ;  /* 0x0000003c042b7824 */ /* 0x000fe400078e02ff */
[----:B0-----:R-:W-:Y:S01]  /*e600*/  IMAD.WIDE R88, R42, 0x2, R8 ;  /* 0x000000022a587825 */ /* 0x001fe200078e0208 */
[----:B------:R-:W-:-:S04]  /*e610*/  PRMT R74, RZ, 0x7610, R74 ;  /* 0x00007610ff4a7816 */ /* 0x000fc8000000004a */
[----:B------:R-:W3:Y:S01]  /*e620*/  @!P0 LDG.E.U16 R84, desc[UR20][R88.64] ;  /* 0x0000001458548981 */ /* 0x000ee2000c1e1500 */
[----:B------:R-:W-:-:S03]  /*e630*/  PRMT R75, RZ, 0x7610, R75 ;  /* 0x00007610ff4b7816 */ /* 0x000fc6000000004b */
[----:B--2---:R0:W-:Y:S04]  /*e640*/  STL [R1+0x4d4], R3 ;  /* 0x0004d40301007387 */ /* 0x0041e80000100800 */
[----:B0-----:R-:W2:Y:S04]  /*e650*/  LDL.LU R3, [R1+0x20a8] ;  /* 0x0020a80001037983 */ /* 0x001ea80000300800 */
[----:B------:R0:W-:Y:S04]  /*e660*/  STL.64 [R1+0x3f8], R80 ;  /* 0x0003f85001007387 */ /* 0x0001e80000100a00 */
[----:B------:R1:W-:Y:S04]  /*e670*/  STL.64 [R1+0x3f0], R76 ;  /* 0x0003f04c01007387 */ /* 0x0003e80000100a00 */
[----:B----4-:R-:W-:Y:S04]  /*e680*/  STL [R1+0x4c8], R48 ;  /* 0x0004c83001007387 */ /* 0x010fe80000100800 */
[----:B---3--:R3:W-:Y:S01]  /*e690*/  STL [R1+0x4cc], R49 ;  /* 0x0004cc3101007387 */ /* 0x0087e20000100800 */
[----:B0-----:R-:W-:-:S04]  /*e6a0*/  IMAD.WIDE R80, R43, 0x2, R6 ;  /* 0x000000022b507825 */ /* 0x001fc800078e0206 */
[----:B-1----:R-:W-:Y:S01]  /*e6b0*/  IMAD.WIDE R76, R43, 0x2, R8 ;  /* 0x000000022b4c7825 */ /* 0x002fe200078e0208 */
[----:B------:R-:W4:Y:S03]  /*e6c0*/  @!P3 LDG.E.U16 R75, desc[UR20][R80.64] ;  /* 0x00000014504bb981 */ /* 0x000f26000c1e1500 */
[----:B---3--:R-:W-:Y:S01]  /*e6d0*/  IMAD.WIDE R48, R42, 0x2, R6 ;  /* 0x000000022a307825 */ /* 0x008fe200078e0206 */
[----:B------:R0:W3:Y:S04]  /*e6e0*/  @!P3 LDG.E.U16 R74, desc[UR20][R76.64] ;  /* 0x000000144c4ab981 */ /* 0x0000e8000c1e1500 */
[----:B------:R-:W2:Y:S04]  /*e6f0*/  @!P0 LDG.E.U16 R85, desc[UR20][R48.64] ;  /* 0x0000001430558981 */ /* 0x000ea8000c1e1500 */
[----:B------:R1:W-:Y:S04]  /*e700*/  STL.64 [R1+0x378], R48 ;  /* 0x0003783001007387 */ /* 0x0003e80000100a00 */
[----:B------:R-:W-:Y:S04]  /*e710*/  STL.64 [R1+0x370], R88 ;  /* 0x0003705801007387 */ /* 0x000fe80000100a00 */
[----:B-1----:R-:W3:Y:S01]  /*e720*/  LDL.LU.64 R48, [R1+0x20a0] ;  /* 0x0020a00001307983 */ /* 0x002ee20000300a00 */
[----:B------:R-:W-:-:S03]  /*e730*/  VIADD R42, R54, 0xffffffb3 ;  /* 0xffffffb3362a7836 */ /* 0x000fc60000000000 */
[----:B------:R-:W-:Y:S02]  /*e740*/  STL.64 [R1+0x2f8], R80 ;  /* 0x0002f85001007387 */ /* 0x000fe40000100a00 */
[----:B------:R-:W-:Y:S01]  /*e750*/  ISETP.GE.U32.AND P3, PT, R42, 0x7fffff34, PT ;  /* 0x7fffff342a00780c */ /* 0x000fe20003f66070 */
[C---:B------:R-:W-:Y:S01]  /*e760*/  IMAD R42, R4.reuse, 0x44, RZ ;  /* 0x00000044042a7824 */ /* 0x040fe200078e02ff */
[----:B------:R0:W-:Y:S04]  /*e770*/  STL.64 [R1+0x2f0], R76 ;  /* 0x0002f04c01007387 */ /* 0x0001e80000100a00 */
[----:B------:R-:W-:Y:S04]  /*e780*/  STL [R1+0x4d0], R86 ;  /* 0x0004d05601007387 */ /* 0x000fe80000100800 */
[----:B------:R-:W-:Y:S01]  /*e790*/  STL [R1+0x4c0], R84 ;  /* 0x0004c05401007387 */ /* 0x000fe20000100800 */
[----:B------:R-:W-:-:S04]  /*e7a0*/  IMAD R43, R4, 0x4c, RZ ;  /* 0x0000004c042b7824 */ /* 0x000fc800078e02ff */
[--C-:B0-----:R-:W-:Y:S01]  /*e7b0*/  IMAD.WIDE R76, R43, 0x2, R6.reuse ;  /* 0x000000022b4c7825 */ /* 0x101fe200078e0206 */
[----:B--2---:R0:W-:Y:S03]  /*e7c0*/  STL [R1+0x4c4], R85 ;  /* 0x0004c45501007387 */ /* 0x0041e60000100800 */
[----:B0-----:R-:W-:-:S05]  /*e7d0*/  IMAD.WIDE R84, R42, 0x2, R6 ;  /* 0x000000022a547825 */ /* 0x001fca00078e0206 */
[----:B------:R-:W-:Y:S01]  /*e7e0*/  STL.64 [R1+0x278], R84 ;  /* 0x0002785401007387 */ /* 0x000fe20000100a00 */
[----:B---3--:R-:W-:-:S03]  /*e7f0*/  PRMT R48, RZ, 0x7610, R48 ;  /* 0x00007610ff307816 */ /* 0x008fc60000000030 */
[----:B------:R-:W-:Y:S01]  /*e800*/  STL [R1+0x458], R74 ;  /* 0x0004584a01007387 */ /* 0x000fe20000100800 */
[----:B------:R-:W-:-:S03]  /*e810*/  PRMT R49, RZ, 0x7610, R49 ;  /* 0x00007610ff317816 */ /* 0x000fc60000000031 */
[----:B----4-:R0:W-:Y:S04]  /*e820*/  STL [R1+0x45c], R75 ;  /* 0x00045c4b01007387 */ /* 0x0101e80000100800 */
[----:B------:R-:W2:Y:S01]  /*e830*/  @!P3 LDG.E.U16 R49, desc[UR20][R76.64] ;  /* 0x000000144c31b981 */ /* 0x000ea2000c1e1500 */
[----:B0-----:R-:W-:-:S05]  /*e840*/  IMAD.WIDE R74, R43, 0x2, R8 ;  /* 0x000000022b4a7825 */ /* 0x001fca00078e0208 */
[----:B------:R-:W3:Y:S01]  /*e850*/  @!P3 LDG.E.U16 R48, desc[UR20][R74.64] ;  /* 0x000000144a30b981 */ /* 0x000ee2000c1e1500 */
[----:B------:R-:W-:-:S05]  /*e860*/  VIADD R44, R54, 0xffffffbb ;  /* 0xffffffbb362c7836 */ /* 0x000fca0000000000 */
[----:B------:R-:W-:Y:S01]  /*e870*/  ISETP.GE.U32.AND P0, PT, R44, 0x7fffff3c, PT ;  /* 0x7fffff3c2c00780c */ /* 0x000fe20003f06070 */
[----:B------:R-:W-:Y:S01]  /*e880*/  IMAD.WIDE R80, R42, 0x2, R8 ;  /* 0x000000022a507825 */ /* 0x000fe200078e0208 */
[----:B------:R-:W-:Y:S02]  /*e890*/  PRMT R83, RZ, 0x7610, R83 ;  /* 0x00007610ff537816 */ /* 0x000fe40000000053 */
[----:B------:R-:W-:Y:S01]  /*e8a0*/  PRMT R79, RZ, 0x7610, R79 ;  /* 0x00007610ff4f7816 */ /* 0x000fe2000000004f */
[C---:B------:R-:W-:Y:S02]  /*e8b0*/  VIADD R42, R54.reuse, 0xffffffa3 ;  /* 0xffffffa3362a7836 */ /* 0x040fe40000000000 */
[----:B------:R-:W-:-:S03]  /*e8c0*/  VIADD R44, R54, 0xffffffab ;  /* 0xffffffab362c7836 */ /* 0x000fc60000000000 */
[----:B------:R-:W-:Y:S01]  /*e8d0*/  ISETP.GE.U32.AND P3, PT, R42, 0x7fffff24, PT ;  /* 0x7fffff242a00780c */ /* 0x000fe20003f66070 */
[----:B------:R-:W-:Y:S02]  /*e8e0*/  IMAD R42, R4, 0x54, RZ ;  /* 0x00000054042a7824 */ /* 0x000fe400078e02ff */
[----:B------:R-:W4:Y:S04]  /*e8f0*/  @!P0 LDG.E.U16 R83, desc[UR20][R84.64] ;  /* 0x0000001454538981 */ /* 0x000f28000c1e1500 */
[----:B------:R0:W4:Y:S01]  /*e900*/  @!P0 LDG.E.U16 R79, desc[UR20][R80.64] ;  /* 0x00000014504f8981 */ /* 0x000122000c1e1500 */
[----:B------:R-:W-:-:S03]  /*e910*/  ISETP.GE.U32.AND P0, PT, R44, 0x7fffff2c, PT ;  /* 0x7fffff2c2c00780c */ /* 0x000fc60003f06070 */
[----:B------:R0:W-:Y:S01]  /*e920*/  STL.64 [R1+0x270], R80 ;  /* 0x0002705001007387 */ /* 0x0001e20000100a00 */
[----:B------:R-:W-:Y:S01]  /*e930*/  PRMT R72, RZ, 0x7610, R72 ;  /* 0x00007610ff487816 */ /* 0x000fe20000000048 */
[----:B------:R-:W-:Y:S02]  /*e940*/  IMAD R43, R4, 0x5c, RZ ;  /* 0x0000005c042b7824 */ /* 0x000fe400078e02ff */
[----:B------:R1:W-:Y:S01]  /*e950*/  STL.64 [R1+0x1f8], R76 ;  /* 0x0001f84c01007387 */ /* 0x0003e20000100a00 */
[----:B------:R-:W-:-:S03]  /*e960*/  PRMT R47, RZ, 0x7610, R47 ;  /* 0x00007610ff2f7816 */ /* 0x000fc6000000002f */
[----:B------:R1:W-:Y:S01]  /*e970*/  STL.64 [R1+0x1f0], R74 ;  /* 0x0001f04a01007387 */ /* 0x0003e20000100a00 */
[----:B0-----:R-:W-:-:S04]  /*e980*/  IMAD.WIDE R80, R42, 0x2, R6 ;  /* 0x000000022a507825 */ /* 0x001fc800078e0206 */
[----:B-1----:R-:W-:Y:S01]  /*e990*/  IMAD.WIDE R76, R42, 0x2, R8 ;  /* 0x000000022a4c7825 */ /* 0x002fe200078e0208 */
[----:B------:R-:W-:Y:S01]  /*e9a0*/  STL.64 [R1+0x178], R80 ;  /* 0x0001785001007387 */ /* 0x000fe20000100a00 */
[----:B------:R-:W-:-:S03]  /*e9b0*/  PRMT R78, RZ, 0x7610, R78 ;  /* 0x00007610ff4e7816 */ /* 0x000fc6000000004e */
[----:B------:R0:W4:Y:S01]  /*e9c0*/  @!P0 LDG.E.U16 R72, desc[UR20][R76.64] ;  /* 0x000000144c488981 */ /* 0x000122000c1e1500 */
[----:B------:R-:W-:Y:S01]  /*e9d0*/  PRMT R55, RZ, 0x7610, R55 ;  /* 0x00007610ff377816 */ /* 0x000fe20000000037 */
[C---:B------:R-:W-:Y:S02]  /*e9e0*/  IMAD.WIDE R74, R43.reuse, 0x2, R6 ;  /* 0x000000022b4a7825 */ /* 0x040fe400078e0206 */
[----:B------:R-:W4:Y:S04]  /*e9f0*/  @!P0 LDG.E.U16 R78, desc[UR20][R80.64] ;  /* 0x00000014504e8981 */ /* 0x000f28000c1e1500 */
[----:B------:R1:W4:Y:S04]  /*ea00*/  @!P3 LDG.E.U16 R55, desc[UR20][R74.64] ;  /* 0x000000144a37b981 */ /* 0x000328000c1e1500 */
[----:B---3--:R-:W-:Y:S04]  /*ea10*/  STL [R1+0x448], R48 ;  /* 0x0004483001007387 */ /* 0x008fe80000100800 */
[----:B--2---:R2:W-:Y:S02]  /*ea20*/  STL [R1+0x44c], R49 ;  /* 0x00044c3101007387 */ /* 0x0045e40000100800 */
[----:B--2---:R-:W-:-:S05]  /*ea30*/  IMAD.WIDE R48, R43, 0x2, R8 ;  /* 0x000000022b307825 */ /* 0x004fca00078e0208 */
[----:B------:R2:W3:Y:S01]  /*ea40*/  @!P3 LDG.E.U16 R47, desc[UR20][R48.64] ;  /* 0x00000014302fb981 */ /* 0x0004e2000c1e1500 */
[C---:B------:R-:W-:Y:S02]  /*ea50*/  VIADD R42, R54.reuse, 0xffffff93 ;  /* 0xffffff93362a7836 */ /* 0x040fe40000000000 */
[----:B------:R-:W-:-:S03]  /*ea60*/  VIADD R44, R54, 0xffffff9b ;  /* 0xffffff9b362c7836 */ /* 0x000fc60000000000 */
[----:B------:R-:W-:Y:S01]  /*ea70*/  ISETP.GE.U32.AND P3, PT, R42, 0x7fffff14, PT ;  /* 0x7fffff142a00780c */ /* 0x000fe20003f66070 */
[----:B------:R-:W-:Y:S01]  /*ea80*/  IMAD R42, R4, 0x64, RZ ;  /* 0x00000064042a7824 */ /* 0x000fe200078e02ff */
[----:B------:R-:W-:Y:S01]  /*ea90*/  ISETP.GE.U32.AND P0, PT, R44, 0x7fffff1c, PT ;  /* 0x7fffff1c2c00780c */ /* 0x000fe20003f06070 */
[----:B------:R0:W-:Y:S01]  /*eaa0*/  STL.64 [R1+0x170], R76 ;  /* 0x0001704c01007387 */ /* 0x0001e20000100a00 */
[----:B------:R-:W-:-:S03]  /*eab0*/  IMAD R44, R4, 0x6c, RZ ;  /* 0x0000006c042c7824 */ /* 0x000fc600078e02ff */
[----:B------:R1:W-:Y:S04]  /*eac0*/  STL.64 [R1+0xf8], R74 ;  /* 0x0000f84a01007387 */ /* 0x0003e80000100a00 */
[----:B------:R2:W-:Y:S01]  /*ead0*/  STL.64 [R1+0xf0], R48 ;  /* 0x0000f03001007387 */ /* 0x0005e20000100a00 */
[----:B0-----:R-:W-:Y:S01]  /*eae0*/  IMAD.WIDE R76, R42, 0x2, R6 ;  /* 0x000000022a4c7825 */ /* 0x001fe200078e0206 */
[----:B------:R-:W-:Y:S02]  /*eaf0*/  PRMT R52, RZ, 0x7610, R52 ;  /* 0x00007610ff347816 */ /* 0x000fe40000000034 */
[----:B------:R-:W-:Y:S01]  /*eb00*/  PRMT R23, RZ, 0x7610, R23 ;  /* 0x00007610ff177816 */ /* 0x000fe20000000017 */
[----:B-1----:R-:W-:Y:S01]  /*eb10*/  IMAD.MOV.U32 R74, RZ, RZ, R45 ;  /* 0x000000ffff4a7224 */ /* 0x002fe200078e002d */
[----:B------:R-:W-:-:S02]  /*eb20*/  PRMT R21, RZ, 0x7610, R21 ;  /* 0x00007610ff157816 */ /* 0x000fc40000000015 */
[----:B------:R-:W-:Y:S01]  /*eb30*/  PRMT R20, RZ, 0x7610, R20 ;  /* 0x00007610ff147816 */ /* 0x000fe20000000014 */
[----:B----4-:R0:W-:Y:S01]  /*eb40*/  STL [R1+0x440], R72 ;  /* 0x0004404801007387 */ /* 0x0101e20000100800 */
[----:B--2---:R-:W-:-:S03]  /*eb50*/  IMAD.WIDE R48, R42, 0x2, R8 ;  /* 0x000000022a307825 */ /* 0x004fc600078e0208 */
[----:B------:R-:W-:Y:S01]  /*eb60*/  STL [R1+0x454], R83 ;  /* 0x0004545301007387 */ /* 0x000fe20000100800 */
[----:B------:R-:W-:-:S03]  /*eb70*/  IMAD.WIDE R42, R44, 0x2, R6 ;  /* 0x000000022c2a7825 */ /* 0x000fc600078e0206 */
[----:B------:R-:W-:Y:S01]  /*eb80*/  STL [R1+0x450], R79 ;  /* 0x0004504f01007387 */ /* 0x000fe20000100800 */
[----:B------:R-:W-:-:S03]  /*eb90*/  IMAD.WIDE R44, R44, 0x2, R8 ;  /* 0x000000022c2c7825 */ /* 0x000fc600078e0208 */
[----:B------:R-:W2:Y:S01]  /*eba0*/  @!P0 LDG.E.U16 R52, desc[UR20][R76.64] ;  /* 0x000000144c348981 */ /* 0x000ea2000c1e1500 */
[----:B0-----:R-:W-:-:S03]  /*ebb0*/  IMAD.MOV.U32 R72, RZ, RZ, R46 ;  /* 0x000000ffff487224 */ /* 0x001fc600078e002e */
[----:B------:R0:W4:Y:S01]  /*ebc0*/  @!P0 LDG.E.U16 R23, desc[UR20][R48.64] ;  /* 0x0000001430178981 */ /* 0x000122000c1e1500 */
[----:B------:R-:W-:-:S03]  /*ebd0*/  VIADD R46, R54, 0xffffff83 ;  /* 0xffffff83362e7836 */ /* 0x000fc60000000000 */
[----:B------:R-:W2:Y:S04]  /*ebe0*/  @!P3 LDG.E.U16 R21, desc[UR20][R42.64] ;  /* 0x000000142a15b981 */ /* 0x000ea8000c1e1500 */
[----:B------:R1:W2:Y:S01]  /*ebf0*/  @!P3 LDG.E.U16 R20, desc[UR20][R44.64] ;  /* 0x000000142c14b981 */ /* 0x0002a2000c1e1500 */
[----:B------:R-:W-:-:S03]  /*ec00*/  ISETP.GE.U32.AND P3, PT, R46, 0x7fffff04, PT ;  /* 0x7fffff042e00780c */ /* 0x000fc60003f66070 */
[----:B---3--:R3:W-:Y:S04]  /*ec10*/  STL [R1+0x3d8], R47 ;  /* 0x0003d82f01007387 */ /* 0x0087e80000100800 */
[----:B------:R-:W-:Y:S04]  /*ec20*/  STL.64 [R1+0x78], R76 ;  /* 0x0000784c01007387 */ /* 0x000fe80000100a00 */
[----:B------:R0:W-:Y:S01]  /*ec30*/  STL.64 [R1+0x70], R48 ;  /* 0x0000703001007387 */ /* 0x0001e20000100a00 */
[----:B---3--:R-:W-:-:S03]  /*ec40*/  VIADD R47, R54, 0xffffff8b ;  /* 0xffffff8b362f7836 */ /* 0x008fc60000000000 */
[----:B------:R-:W-:Y:S04]  /*ec50*/  STL [R1+0x1980], R42 ;  /* 0x0019802a01007387 */ /* 0x000fe80000100800 */
        /* <DEDUP_REMOVED lines=8> */
[----:B0-----:R-:W-:-:S03]  /*ece0*/  IMAD R48, R4, 0x74, RZ ;  /* 0x0000007404307824 */ /* 0x001fc600078e02ff */
[----:B------:R-:W-:Y:S04]  /*ecf0*/  STL [R1+0x3dc], R55 ;  /* 0x0003dc3701007387 */ /* 0x000fe80000100800 */
[----:B------:R-:W-:Y:S04]  /*ed00*/  STL [R1+0x1af8], R44 ;  /* 0x001af82c01007387 */ /* 0x000fe80000100800 */
[----:B------:R-:W-:Y:S04]  /*ed10*/  STL [R1+0x200c], R44 ;  /* 0x00200c2c01007387 */ /* 0x000fe80000100800 */
[----:B------:R-:W-:Y:S01]  /*ed20*/  STL [R1+0x1984], R45 ;  /* 0x0019842d01007387 */ /* 0x000fe20000100800 */
[----:B------:R-:W-:-:S03]  /*ed30*/  IMAD.WIDE R46, R48, 0x2, R6 ;  /* 0x00000002302e7825 */ /* 0x000fc600078e0206 */
[----:B------:R-:W-:Y:S04]  /*ed40*/  STL [R1+0x1afc], R45 ;  /* 0x001afc2d01007387 */ /* 0x000fe80000100800 */
[----:B------:R1:W-:Y:S02]  /*ed50*/  STL [R1+0x2010], R45 ;  /* 0x0020102d01007387 */ /* 0x0003e40000100800 */
[----:B-1----:R-:W-:-:S06]  /*ed60*/  PRMT R45, RZ, 0x7610, R45 ;  /* 0x00007610ff2d7816 */ /* 0x002fcc000000002d */
[----:B------:R-:W3:Y:S01]  /*ed70*/  @!P0 LDG.E.U16 R45, desc[UR20][R46.64] ;  /* 0x000000142e2d8981 */ /* 0x000ee2000c1e1500 */
[----:B------:R-:W-:Y:S01]  /*ed80*/  PRMT R44, RZ, 0x7610, R44 ;  /* 0x00007610ff2c7816 */ /* 0x000fe2000000002c */
[----:B------:R-:W-:-:S05]  /*ed90*/  IMAD.WIDE R48, R48, 0x2, R8 ;  /* 0x0000000230307825 */ /* 0x000fca00078e0208 */
[----:B------:R-:W3:Y:S04]  /*eda0*/  @!P0 LDG.E.U16 R44, desc[UR20][R48.64] ;  /* 0x00000014302c8981 */ /* 0x000ee8000c1e1500 */
[----:B--2---:R0:W-:Y:S01]  /*edb0*/  STL [R1+0x3d4], R52 ;  /* 0x0003d43401007387 */ /* 0x0041e20000100800 */
[----:B------:R-:W-:-:S03]  /*edc0*/  PRMT R43, RZ, 0x7610, R43 ;  /* 0x00007610ff2b7816 */ /* 0x000fc6000000002b */
[----:B------:R1:W-:Y:S04]  /*edd0*/  STL [R1+0x3cc], R21 ;  /* 0x0003cc1501007387 */ /* 0x0003e80000100800 */
[----:B----4-:R-:W-:Y:S01]  /*ede0*/  STL [R1+0x3d0], R23 ;  /* 0x0003d01701007387 */ /* 0x010fe20000100800 */
[----:B0-----:R-:W-:-:S03]  /*edf0*/  IMAD R52, R4, 0x7c, RZ ;  /* 0x0000007c04347824 */ /* 0x001fc600078e02ff */
[----:B------:R0:W-:Y:S01]  /*ee00*/  STL [R1+0x3c8], R20 ;  /* 0x0003c81401007387 */ /* 0x0001e20000100800 */
[----:B-1----:R-:W-:Y:S01]  /*ee10*/  IMAD.MOV.U32 R21, RZ, RZ, R51 ;  /* 0x000000ffff157224 */ /* 0x002fe200078e0033 */
[----:B------:R-:W-:Y:S01]  /*ee20*/  PRMT R42, RZ, 0x7610, R42 ;  /* 0x00007610ff2a7816 */ /* 0x000fe2000000002a */
[----:B------:R-:W-:Y:S02]  /*ee30*/  VIADD R55, R54, 0xfffffffa ;  /* 0xfffffffa36377836 */ /* 0x000fe40000000000 */
[----:B------:R-:W-:Y:S02]  /*ee40*/  IMAD.MOV.U32 R77, RZ, RZ, R53 ;  /* 0x000000ffff4d7224 */ /* 0x000fe400078e0035 */
[----:B0-----:R-:W-:Y:S02]  /*ee50*/  IMAD.MOV.U32 R20, RZ, RZ, R50 ;  /* 0x000000ffff147224 */ /* 0x001fe400078e0032 */
[----:B------:R-:W-:Y:S01]  /*ee60*/  IMAD.WIDE R50, R52, 0x2, R6 ;  /* 0x0000000234327825 */ /* 0x000fe200078e0206 */
[----:B------:R-:W-:-:S03]  /*ee70*/  ISETP.GE.U32.AND P0, PT, R55, 0x7fffff7b, PT ;  /* 0x7fffff7b3700780c */ /* 0x000fc60003f06070 */
[----:B------:R-:W-:Y:S01]  /*ee80*/  IMAD.WIDE R52, R52, 0x2, R8 ;  /* 0x0000000234347825 */ /* 0x000fe200078e0208 */
[----:B------:R-:W2:Y:S03]  /*ee90*/  @!P3 LDG.E.U16 R43, desc[UR20][R50.64] ;  /* 0x00000014322bb981 */ /* 0x000ea6000c1e1500 */
[----:B------:R-:W-:Y:S01]  /*eea0*/  VIADD R54, R54, 0xfffffff2 ;  /* 0xfffffff236367836 */ /* 0x000fe20000000000 */
[----:B------:R-:W4:Y:S04]  /*eeb0*/  @!P3 LDG.E.U16 R42, desc[UR20][R52.64] ;  /* 0x00000014342ab981 */ /* 0x000f28000c1e1500 */
[----:B------:R-:W-:Y:S01]  /*eec0*/  ISETP.GE.U32.AND P3, PT, R54, 0x7fffff73, PT ;  /* 0x7fffff733600780c */ /* 0x000fe20003f66070 */
[----:B------:R-:W-:Y:S01]  /*eed0*/  IMAD R54, R4, 0x5, RZ ;  /* 0x0000000504367824 */ /* 0x000fe200078e02ff */
[----:B------:R-:W-:-:S02]  /*eee0*/  PRMT R41, RZ, 0x7610, R41 ;  /* 0x00007610ff297816 */ /* 0x000fc40000000029 */
[----:B------:R-:W-:Y:S01]  /*eef0*/  PRMT R40, RZ, 0x7610, R40 ;  /* 0x00007610ff287816 */ /* 0x000fe20000000028 */
[----:B------:R-:W-:Y:S01]  /*ef00*/  IMAD.WIDE R88, R54, 0x2, R8 ;  /* 0x0000000236587825 */ /* 0x000fe200078e0208 */
[----:B------:R-:W-:-:S03]  /*ef10*/  PRMT R39, RZ, 0x7610, R39 ;  /* 0x00007610ff277816 */ /* 0x000fc60000000027 */
[----:B------:R-:W-:Y:S01]  /*ef20*/  IMAD R55, R4, 0xd, RZ ;  /* 0x0000000d04377824 */ /* 0x000fe200078e02ff */
[----:B------:R-:W2:Y:S01]  /*ef30*/  @!P0 LDG.E.U16 R40, desc[UR20][R88.64] ;  /* 0x0000001458288981 */ /* 0x000ea2000c1e1500 */
[----:B------:R-:W-:Y:S02]  /*ef40*/  PRMT R38, RZ, 0x7610, R38 ;  /* 0x00007610ff267816 */ /* 0x000fe40000000026 */
[----:B------:R-:W-:-:S04]  /*ef50*/  IMAD.WIDE R84, R55, 0x2, R6 ;  /* 0x0000000237547825 */ /* 0x000fc800078e0206 */
[----:B------:R-:W-:Y:S01]  /*ef60*/  IMAD.WIDE R80, R55, 0x2, R8 ;  /* 0x0000000237507825 */ /* 0x000fe200078e0208 */
[----:B------:R-:W2:Y:S04]  /*ef70*/  @!P3 LDG.E.U16 R39, desc[UR20][R84.64] ;  /* 0x000000145427b981 */ /* 0x000ea8000c1e1500 */
[----:B------:R-:W2:Y:S04]  /*ef80*/  @!P3 LDG.E.U16 R38, desc[UR20][R80.64] ;  /* 0x000000145026b981 */ /* 0x000ea8000c1e1500 */
[----:B---3--:R-:W-:Y:S04]  /*ef90*/  STL [R1+0x2014], R45 ;  /* 0x0020142d01007387 */ /* 0x008fe80000100800 */
[----:B------:R-:W-:Y:S04]  /*efa0*/  STL [R1+0x1990], R46 ;  /* 0x0019902e01007387 */ /* 0x000fe80000100800 */
[----:B------:R-:W-:Y:S04]  /*efb0*/  STL [R1+0x1b18], R46 ;  /* 0x001b182e01007387 */ /* 0x000fe80000100800 */
[----:B------:R-:W-:Y:S04]  /*efc0*/  STL [R1+0x2018], R46 ;  /* 0x0020182e01007387 */ /* 0x000fe80000100800 */
[----:B------:R-:W-:Y:S04]  /*efd0*/  STL [R1+0x198c], R47 ;  /* 0x00198c2f01007387 */ /* 0x000fe80000100800 */
[----:B------:R-:W-:Y:S04]  /*efe0*/  STL [R1+0x1b00], R47 ;  /* 0x001b002f01007387 */ /* 0x000fe80000100800 */
[----:B------:R0:W-:Y:S02]  /*eff0*/  STL [R1+0x201c], R47 ;  /* 0x00201c2f01007387 */ /* 0x0001e40000100800 */
[----:B0-----:R-:W-:-:S05]  /*f000*/  IMAD.WIDE R46, R54, 0x2, R6 ;  /* 0x00000002362e7825 */ /* 0x001fca00078e0206 */
[----:B------:R0:W3:Y:S04]  /*f010*/  @!P0 LDG.E.U16 R41, desc[UR20][R46.64] ;  /* 0x000000142e298981 */ /* 0x0000e8000c1e1500 */
[----:B------:R-:W-:Y:S04]  /*f020*/  STL [R1+0x2020], R44 ;  /* 0x0020202c01007387 */ /* 0x000fe80000100800 */
[----:B------:R-:W-:Y:S04]  /*f030*/  STL [R1+0x1998], R48 ;  /* 0x0019983001007387 */ /* 0x000fe80000100800 */
[----:B------:R-:W-:Y:S04]  /*f040*/  STL [R1+0x1b3c], R48 ;  /* 0x001b3c3001007387 */ /* 0x000fe80000100800 */
[----:B------:R-:W-:Y:S04]  /*f050*/  STL [R1+0x2024], R48 ;  /* 0x0020243001007387 */ /* 0x000fe80000100800 */
[----:B------:R-:W-:Y:S04]  /*f060*/  STL [R1+0x1994], R49 ;  /* 0x0019943101007387 */ /* 0x000fe80000100800 */
[----:B------:R1:W-:Y:S02]  /*f070*/  STL [R1+0x1b30], R49 ;  /* 0x001b303101007387 */ /* 0x0003e40000100800 */
[----:B-1----:R-:W1:Y:S02]  /*f080*/  LDC R49, c[0x0][0x3a0] ;  /* 0x0000e800ff317b82 */ /* 0x002e640000000800 */
[----:B--2---:R-:W-:Y:S01]  /*f090*/  STL [R1+0x2028], R43 ;  /* 0x0020282b01007387 */ /* 0x004fe20000100800 */
[----:B------:R-:W-:-:S03]  /*f0a0*/  IMAD.MOV.U32 R78, RZ, RZ, R56 ;  /* 0x000000ffff4e7224 */ /* 0x000fc600078e0038 */
[----:B------:R-:W-:Y:S04]  /*f0b0*/  STL [R1+0x19a0], R50 ;  /* 0x0019a03201007387 */ /* 0x000fe80000100800 */
[----:B------:R-:W-:Y:S04]  /*f0c0*/  STL [R1+0x1b58], R50 ;  /* 0x001b583201007387 */ /* 0x000fe80000100800 */
[----:B------:R-:W-:Y:S04]  /*f0d0*/  STL [R1+0x199c], R51 ;  /* 0x00199c3301007387 */ /* 0x000fe80000100800 */
[----:B------:R-:W-:Y:S04]  /*f0e0*/  STL [R1+0x1b4c], R51 ;  /* 0x001b4c3301007387 */ /* 0x000fe80000100800 */
[----:B------:R-:W-:Y:S01]  /*f0f0*/  STL [R1+0x202c], R51 ;  /* 0x00202c3301007387 */ /* 0x000fe20000100800 */
[----:B-1----:R-:W-:-:S03]  /*f100*/  VIADD R54, R49, 0xffffffe2 ;  /* 0xffffffe231367836 */ /* 0x002fc60000000000 */
[----:B----4-:R-:W-:Y:S01]  /*f110*/  STL [R1+0x2030], R42 ;  /* 0x0020302a01007387 */ /* 0x010fe20000100800 */
[----:B------:R-:W-:-:S03]  /*f120*/  VIADD R56, R49, 0xffffffea ;  /* 0xffffffea31387836 */ /* 0x000fc60000000000 */
[----:B------:R1:W-:Y:S01]  /*f130*/  STL.64 [R1+0x2090], R42 ;  /* 0x0020902a01007387 */ /* 0x0003e20000100a00 */
[----:B------:R-:W-:-:S03]  /*f140*/  ISETP.GE.U32.AND P3, PT, R54, 0x7fffff63, PT ;  /* 0x7fffff633600780c */ /* 0x000fc60003f66070 */
[----:B------:R-:W-:Y:S01]  /*f150*/  STL [R1+0x19a8], R52 ;  /* 0x0019a83401007387 */ /* 0x000fe20000100800 */
[----:B------:R-:W-:-:S03]  /*f160*/  ISETP.GE.U32.AND P0, PT, R56, 0x7fffff6b, PT ;  /* 0x7fffff6b3800780c */ /* 0x000fc60003f06070 */
[----:B------:R-:W-:Y:S01]  /*f170*/  STL [R1+0x1b74], R52 ;  /* 0x001b743401007387 */ /* 0x000fe20000100800 */
[----:B------:R-:W-:-:S03]  /*f180*/  IMAD R54, R4, 0x15, RZ ;  /* 0x0000001504367824 */ /* 0x000fc600078e02ff */
[----:B------:R-:W-:Y:S01]  /*f190*/  STL [R1+0x19a4], R53 ;  /* 0x0019a43501007387 */ /* 0x000fe20000100800 */
[----:B------:R-:W-:-:S03]  /*f1a0*/  IMAD R55, R4, 0x1d, RZ ;  /* 0x0000001d04377824 */ /* 0x000fc600078e02ff */
[----:B------:R-:W-:Y:S01]  /*f1b0*/  STL [R1+0x1b6c], R53 ;  /* 0x001b6c3501007387 */ /* 0x000fe20000100800 */
[----:B------:R-:W-:-:S03]  /*f1c0*/  PRMT R35, RZ, 0x7610, R35 ;  /* 0x00007610ff237816 */ /* 0x000fc60000000023 */
[----:B------:R0:W-:Y:S01]  /*f1d0*/  STL.64 [R1+0x670], R46 ;  /* 0x0006702e01007387 */ /* 0x0001e20000100a00 */
[----:B------:R-:W-:-:S03]  /*f1e0*/  PRMT R34, RZ, 0x7610, R34 ;  /* 0x00007610ff227816 */ /* 0x000fc60000000022 */
[----:B------:R2:W-:Y:S01]  /*f1f0*/  STL.64 [R1+0x668], R88 ;  /* 0x0006685801007387 */ /* 0x0005e20000100a00 */
[----:B------:R-:W-:-:S03]  /*f200*/  IMAD.WIDE R44, R54, 0x2, R8 ;  /* 0x00000002362c7825 */ /* 0x000fc600078e0208 */
[----:B------:R4:W-:Y:S01]  /*f210*/  STL.64 [R1+0x5e8], R84 ;  /* 0x0005e85401007387 */ /* 0x0009e20000100a00 */
[----:B-1----:R-:W-:Y:S01]  /*f220*/  IMAD.WIDE R42, R55, 0x2, R6 ;  /* 0x00000002372a7825 */ /* 0x002fe200078e0206 */
[----:B------:R-:W-:Y:S02]  /*f230*/  PRMT R37, RZ, 0x7610, R37 ;  /* 0x00007610ff257816 */ /* 0x000fe40000000025 */
[----:B------:R-:W-:Y:S01]  /*f240*/  PRMT R36, RZ, 0x7610, R36 ;  /* 0x00007610ff247816 */ /* 0x000fe20000000024 */
[----:B0-----:R-:W-:Y:S01]  /*f250*/  IMAD.WIDE R46, R54, 0x2, R6 ;  /* 0x00000002362e7825 */ /* 0x001fe200078e0206 */
[----:B------:R-:W3:Y:S03]  /*f260*/  @!P3 LDG.E.U16 R35, desc[UR20][R42.64] ;  /* 0x000000142a23b981 */ /* 0x000ee6000c1e1500 */
[C---:B------:R-:W-:Y:S01]  /*f270*/  VIADD R54, R49.reuse, 0xffffffd2 ;  /* 0xffffffd231367836 */ /* 0x040fe20000000000 */
[----:B------:R-:W3:Y:S01]  /*f280*/  @!P0 LDG.E.U16 R37, desc[UR20][R46.64] ;  /* 0x000000142e258981 */ /* 0x000ee2000c1e1500 */
[----:B------:R-:W-:-:S03]  /*f290*/  VIADD R56, R49, 0xffffffda ;  /* 0xffffffda31387836 */ /* 0x000fc60000000000 */
[----:B------:R0:W3:Y:S02]  /*f2a0*/  @!P0 LDG.E.U16 R36, desc[UR20][R44.64] ;  /* 0x000000142c248981 */ /* 0x0000e4000c1e1500 */
[----:B------:R-:W-:Y:S02]  /*f2b0*/  ISETP.GE.U32.AND P0, PT, R56, 0x7fffff5b, PT ;  /* 0x7fffff5b3800780c */ /* 0x000fe40003f06070 */
[----:B------:R-:W-:Y:S02]  /*f2c0*/  PRMT R31, RZ, 0x7610, R31 ;  /* 0x00007610ff1f7816 */ /* 0x000fe4000000001f */
[----:B------:R-:W-:Y:S02]  /*f2d0*/  PRMT R30, RZ, 0x7610, R30 ;  /* 0x00007610ff1e7816 */ /* 0x000fe4000000001e */
[----:B------:R-:W-:Y:S02]  /*f2e0*/  PRMT R33, RZ, 0x7610, R33 ;  /* 0x00007610ff217816 */ /* 0x000fe40000000021 */
[----:B------:R-:W-:Y:S01]  /*f2f0*/  PRMT R32, RZ, 0x7610, R32 ;  /* 0x00007610ff207816 */ /* 0x000fe20000000020 */
[----:B------:R-:W-:Y:S01]  /*f300*/  VIADD R56, R49, 0xffffffca ;  /* 0xffffffca31387836 */ /* 0x000fe20000000000 */
[----:B------:R-:W-:-:S02]  /*f310*/  PRMT R27, RZ, 0x7610, R27 ;  /* 0x00007610ff1b7816 */ /* 0x000fc4000000001b */
[----:B------:R-:W-:Y:S02]  /*f320*/  PRMT R26, RZ, 0x7610, R26 ;  /* 0x00007610ff1a7816 */ /* 0x000fe4000000001a */
[----:B------:R-:W-:Y:S02]  /*f330*/  PRMT R28, RZ, 0x7610, R28 ;  /* 0x00007610ff1c7816 */ /* 0x000fe4000000001c */
[----:B------:R-:W-:Y:S02]  /*f340*/  PRMT R29, RZ, 0x7610, R29 ;  /* 0x00007610ff1d7816 */ /* 0x000fe4000000001d */
[----:B------:R-:W-:Y:S02]  /*f350*/  PRMT R22, RZ, 0x7610, R22 ;  /* 0x00007610ff167816 */ /* 0x000fe40000000016 */
[----:B------:R-:W-:Y:S02]  /*f360*/  PRMT R19, RZ, 0x7610, R19 ;  /* 0x00007610ff137816 */ /* 0x000fe40000000013 */
[----:B------:R-:W-:-:S02]  /*f370*/  PRMT R25, RZ, 0x7610, R25 ;  /* 0x00007610ff197816 */ /* 0x000fc40000000019 */
[----:B------:R-:W-:Y:S02]  /*f380*/  PRMT R24, RZ, 0x7610, R24 ;  /* 0x00007610ff187816 */ /* 0x000fe40000000018 */
[----:B------:R-:W-:Y:S02]  /*f390*/  PRMT R16, RZ, 0x7610, R16 ;  /* 0x00007610ff107816 */ /* 0x000fe40000000010 */
[----:B------:R-:W-:Y:S02]  /*f3a0*/  PRMT R15, RZ, 0x7610, R15 ;  /* 0x00007610ff0f7816 */ /* 0x000fe4000000000f */
[----:B------:R-:W-:Y:S02]  /*f3b0*/  PRMT R18, RZ, 0x7610, R18 ;  /* 0x00007610ff127816 */ /* 0x000fe40000000012 */
[----:B------:R-:W-:Y:S01]  /*f3c0*/  PRMT R17, RZ, 0x7610, R17 ;  /* 0x00007610ff117816 */ /* 0x000fe20000000011 */
[----:B------:R-:W-:Y:S01]  /*f3d0*/  IMAD.MOV.U32 R75, RZ, RZ, R21 ;  /* 0x000000ffff4b7224 */ /* 0x000fe200078e0015 */
[----:B------:R-:W-:Y:S01]  /*f3e0*/  PRMT R14, RZ, 0x7610, R14 ;  /* 0x00007610ff0e7816 */ /* 0x000fe2000000000e */
[----:B------:R-:W-:Y:S01]  /*f3f0*/  IMAD.MOV.U32 R21, RZ, RZ, R72 ;  /* 0x000000ffff157224 */ /* 0x000fe200078e0048 */
[----:B------:R-:W-:Y:S01]  /*f400*/  PRMT R13, RZ, 0x7610, R13 ;  /* 0x00007610ff0d7816 */ /* 0x000fe2000000000d */
[----:B------:R-:W-:Y:S01]  /*f410*/  IMAD.MOV.U32 R23, RZ, RZ, R77 ;  /* 0x000000ffff177224 */ /* 0x000fe200078e004d */
[----:B------:R-:W-:Y:S01]  /*f420*/  PRMT R12, RZ, 0x7610, R12 ;  /* 0x00007610ff0c7816 */ /* 0x000fe2000000000c */
[----:B------:R-:W-:Y:S01]  /*f430*/  IMAD.MOV.U32 R76, RZ, RZ, R74 ;  /* 0x000000ffff4c7224 */ /* 0x000fe200078e004a */
[----:B------:R-:W-:Y:S01]  /*f440*/  PRMT R11, RZ, 0x7610, R11 ;  /* 0x00007610ff0b7816 */ /* 0x000fe2000000000b */
[----:B------:R-:W-:-:S02]  /*f450*/  IMAD.MOV.U32 R72, RZ, RZ, R57 ;  /* 0x000000ffff487224 */ /* 0x000fc400078e0039 */
[----:B------:R-:W-:Y:S02]  /*f460*/  IMAD.MOV.U32 R77, RZ, RZ, R59 ;  /* 0x000000ffff4d7224 */ /* 0x000fe400078e003b */
[----:B------:R-:W-:Y:S02]  /*f470*/  IMAD.MOV.U32 R74, RZ, RZ, R58 ;  /* 0x000000ffff4a7224 */ /* 0x000fe400078e003a */
[C---:B------:R-:W-:Y:S02]  /*f480*/  VIADD R59, R49.reuse, 0xffffff8a ;  /* 0xffffff8a313b7836 */ /* 0x040fe40000000000 */
[----:B------:R-:W-:Y:S02]  /*f490*/  VIADD R58, R49, 0xffffff82 ;  /* 0xffffff82313a7836 */ /* 0x000fe40000000000 */
[----:B------:R-:W-:Y:S02]  /*f4a0*/  IMAD.MOV.U32 R86, RZ, RZ, R20 ;  /* 0x000000ffff567224 */ /* 0x000fe400078e0014 */
[----:B------:R-:W-:-:S02]  /*f4b0*/  IMAD.MOV.U32 R20, RZ, RZ, R60 ;  /* 0x000000ffff147224 */ /* 0x000fc400078e003c */
[C---:B------:R-:W-:Y:S02]  /*f4c0*/  IMAD R60, R4.reuse, 0x75, RZ ;  /* 0x00000075043c7824 */ /* 0x040fe400078e02ff */
[----:B------:R-:W-:Y:S02]  /*f4d0*/  IMAD.MOV.U32 R83, RZ, RZ, R64 ;  /* 0x000000ffff537224 */ /* 0x000fe400078e0040 */
[----:B------:R-:W-:Y:S01]  /*f4e0*/  IMAD R64, R4, 0x7d, RZ ;  /* 0x0000007d04407824 */ /* 0x000fe200078e02ff */
[----:B--2---:R-:W-:Y:S01]  /*f4f0*/  MOV R88, R75 ;  /* 0x0000004b00587202 */ /* 0x004fe20000000f00 */
[----:B------:R-:W-:Y:S01]  /*f500*/  IMAD.MOV.U32 R75, RZ, RZ, R67 ;  /* 0x000000ffff4b7224 */ /* 0x000fe200078e0043 */
[----:B------:R-:W-:Y:S01]  /*f510*/  PRMT R10, RZ, 0x7610, R10 ;  /* 0x00007610ff0a7816 */ /* 0x000fe2000000000a */
[----:B------:R-:W-:Y:S01]  /*f520*/  IMAD.MOV.U32 R79, RZ, RZ, R62 ;  /* 0x000000ffff4f7224 */ /* 0x000fe200078e003e */
[----:B------:R-:W-:Y:S01]  /*f530*/  PRMT R2, RZ, 0x7610, R2 ;  /* 0x00007610ff027816 */ /* 0x000fe20000000002 */
[----:B----4-:R-:W-:Y:S01]  /*f540*/  IMAD.MOV.U32 R84, RZ, RZ, R65 ;  /* 0x000000ffff547224 */ /* 0x010fe200078e0041 */
[----:B------:R-:W-:Y:S01]  /*f550*/  PRMT R87, RZ, 0x7610, R87 ;  /* 0x00007610ff577816 */ /* 0x000fe20000000057 */
[----:B------:R-:W-:Y:S01]  /*f560*/  VIADD R67, R49, 0xfffffff9 ;  /* 0xfffffff931437836 */ /* 0x000fe20000000000 */
[----:B------:R-:W-:Y:S01]  /*f570*/  PRMT R5, RZ, 0x7610, R5 ;  /* 0x00007610ff057816 */ /* 0x000fe20000000005 */
[----:B------:R-:W-:-:S02]  /*f580*/  IMAD.MOV.U32 R89, RZ, RZ, R66 ;  /* 0x000000ffff597224 */ /* 0x000fc400078e0042 */
[C---:B------:R-:W-:Y:S01]  /*f590*/  VIADD R66, R49.reuse, 0xfffffff1 ;  /* 0xfffffff131427836 */ /* 0x040fe20000000000 */
[----:B------:R-:W-:Y:S01]  /*f5a0*/  PRMT R91, RZ, 0x7610, R91 ;  /* 0x00007610ff5b7816 */ /* 0x000fe2000000005b */
[----:B------:R-:W-:Y:S01]  /*f5b0*/  IMAD.MOV.U32 R85, RZ, RZ, R68 ;  /* 0x000000ffff557224 */ /* 0x000fe200078e0044 */
[----:B------:R-:W-:Y:S01]  /*f5c0*/  PRMT R92, RZ, 0x7610, R92 ;  /* 0x00007610ff5c7816 */ /* 0x000fe2000000005c */
[----:B------:R-:W-:Y:S01]  /*f5d0*/  VIADD R68, R49, 0xffffffe9 ;  /* 0xffffffe931447836 */ /* 0x000fe20000000000 */
[----:B---3--:R1:W-:Y:S04]  /*f5e0*/  STL.64 [R1+0x2080], R40 ;  /* 0x0020802801007387 */ /* 0x0083e80000100a00 */
[----:B------:R-:W-:Y:S01]  /*f5f0*/  STL.64 [R1+0x5e0], R80 ;  /* 0x0005e05001007387 */ /* 0x000fe20000100a00 */
[----:B-1----:R-:W-:-:S03]  /*f600*/  IMAD.WIDE R40, R55, 0x2, R8 ;  /* 0x0000000237287825 */ /* 0x002fc600078e0208 */
[----:B------:R-:W-:Y:S04]  /*f610*/  STL.64 [R1+0x2088], R38 ;  /* 0x0020882601007387 */ /* 0x000fe80000100a00 */
[----:B------:R1:W2:Y:S01]  /*f620*/  @!P3 LDG.E.U16 R34, desc[UR20][R40.64] ;  /* 0x000000142822b981 */ /* 0x0002a2000c1e1500 */
[----:B------:R-:W-:Y:S01]  /*f630*/  ISETP.GE.U32.AND P3, PT, R54, 0x7fffff53, PT ;  /* 0x7fffff533600780c */ /* 0x000fe20003f66070 */
[C---:B------:R-:W-:Y:S02]  /*f640*/  IMAD R54, R4.reuse, 0x25, RZ ;  /* 0x0000002504367824 */ /* 0x040fe400078e02ff */
[----:B------:R3:W-:Y:S01]  /*f650*/  STL.64 [R1+0x2098], R38 ;  /* 0x0020982601007387 */ /* 0x0007e20000100a00 */
[----:B------:R-:W-:-:S03]  /*f660*/  IMAD R55, R4, 0x2d, RZ ;  /* 0x0000002d04377824 */ /* 0x000fc600078e02ff */
[----:B------:R-:W-:Y:S04]  /*f670*/  STL.64 [R1+0x568], R46 ;  /* 0x0005682e01007387 */ /* 0x000fe80000100a00 */
[----:B------:R0:W-:Y:S04]  /*f680*/  STL.64 [R1+0x560], R44 ;  /* 0x0005602c01007387 */ /* 0x0001e80000100a00 */
[----:B------:R4:W-:Y:S01]  /*f690*/  STL.64 [R1+0x4e8], R42 ;  /* 0x0004e82a01007387 */ /* 0x0009e20000100a00 */
[----:B---3--:R-:W-:-:S03]  /*f6a0*/  IMAD.WIDE R38, R55, 0x2, R8 ;  /* 0x0000000237267825 */ /* 0x008fc600078e0208 */
[----:B------:R1:W-:Y:S01]  /*f6b0*/  STL.64 [R1+0x4e0], R40 ;  /* 0x0004e02801007387 */ /* 0x0003e20000100a00 */
[----:B0-----:R-:W-:-:S03]  /*f6c0*/  IMAD.WIDE R44, R54, 0x2, R6 ;  /* 0x00000002362c7825 */ /* 0x001fc600078e0206 */
[----:B------:R-:W3:Y:S01]  /*f6d0*/  @!P3 LDG.E.U16 R30, desc[UR20][R38.64] ;  /* 0x00000014261eb981 */ /* 0x000ee2000c1e1500 */
[----:B----4-:R-:W-:-:S03]  /*f6e0*/  IMAD.WIDE R42, R54, 0x2, R8 ;  /* 0x00000002362a7825 */ /* 0x010fc600078e0208 */
[----:B------:R0:W4:Y:S01]  /*f6f0*/  @!P0 LDG.E.U16 R33, desc[UR20][R44.64] ;  /* 0x000000142c218981 */ /* 0x000122000c1e1500 */
[----:B-1----:R-:W-:-:S03]  /*f700*/  IMAD.WIDE R40, R55, 0x2, R6 ;  /* 0x0000000237287825 */ /* 0x002fc600078e0206 */
[----:B------:R1:W2:Y:S01]  /*f710*/  @!P0 LDG.E.U16 R32, desc[UR20][R42.64] ;  /* 0x000000142a208981 */ /* 0x0002a2000c1e1500 */
[----:B------:R-:W-:-:S03]  /*f720*/  VIADD R54, R49, 0xffffffc2 ;  /* 0xffffffc231367836 */ /* 0x000fc60000000000 */
[----:B------:R0:W2:Y:S01]  /*f730*/  @!P3 LDG.E.U16 R31, desc[UR20][R40.64] ;  /* 0x00000014281fb981 */ /* 0x0000a2000c1e1500 */
[----:B------:R-:W-:Y:S02]  /*f740*/  ISETP.GE.U32.AND P0, PT, R56, 0x7fffff4b, PT ;  /* 0x7fffff4b3800780c */ /* 0x000fe40003f06070 */
[----:B------:R-:W-:Y:S01]  /*f750*/  ISETP.GE.U32.AND P3, PT, R54, 0x7fffff43, PT ;  /* 0x7fffff433600780c */ /* 0x000fe20003f66070 */
[----:B------:R0:W-:Y:S01]  /*f760*/  STL.64 [R1+0x468], R44 ;  /* 0x0004682c01007387 */ /* 0x0001e20000100a00 */
[C---:B------:R-:W-:Y:S02]  /*f770*/  IMAD R54, R4.reuse, 0x35, RZ ;  /* 0x0000003504367824 */ /* 0x040fe400078e02ff */
[----:B------:R-:W-:Y:S01]  /*f780*/  IMAD R55, R4, 0x3d, RZ ;  /* 0x0000003d04377824 */ /* 0x000fe200078e02ff */
[----:B------:R1:W-:Y:S04]  /*f790*/  STL.64 [R1+0x460], R42 ;  /* 0x0004602a01007387 */ /* 0x0003e80000100a00 */
[----:B------:R1:W-:Y:S04]  /*f7a0*/  STL.64 [R1+0x3e8], R40 ;  /* 0x0003e82801007387 */ /* 0x0003e80000100a00 */
[----:B------:R1:W-:Y:S01]  /*f7b0*/  STL.64 [R1+0x3e0], R38 ;  /* 0x0003e02601007387 */ /* 0x0003e20000100a00 */
[----:B0-----:R-:W-:-:S04]  /*f7c0*/  IMAD.WIDE R44, R54, 0x2, R6 ;  /* 0x00000002362c7825 */ /* 0x001fc800078e0206 */
[----:B-1----:R-:W-:Y:S01]  /*f7d0*/  IMAD.WIDE R42, R54, 0x2, R8 ;  /* 0x00000002362a7825 */ /* 0x002fe200078e0208 */
[----:B------:R0:W2:Y:S03]  /*f7e0*/  @!P0 LDG.E.U16 R28, desc[UR20][R44.64] ;  /* 0x000000142c1c8981 */ /* 0x0000a6000c1e1500 */
[C---:B------:R-:W-:Y:S01]  /*f7f0*/  IMAD.WIDE R40, R55.reuse, 0x2, R6 ;  /* 0x0000000237287825 */ /* 0x040fe200078e0206 */
[----:B------:R1:W2:Y:S03]  /*f800*/  @!P0 LDG.E.U16 R29, desc[UR20][R42.64] ;  /* 0x000000142a1d8981 */ /* 0x0002a6000c1e1500 */
[----:B------:R-:W-:Y:S01]  /*f810*/  IMAD.WIDE R38, R55, 0x2, R8 ;  /* 0x0000000237267825 */ /* 0x000fe200078e0208 */
[----:B------:R0:W2:Y:S03]  /*f820*/  @!P3 LDG.E.U16 R27, desc[UR20][R40.64] ;  /* 0x00000014281bb981 */ /* 0x0000a6000c1e1500 */
[C---:B------:R-:W-:Y:S01]  /*f830*/  VIADD R54, R49.reuse, 0xffffffb2 ;  /* 0xffffffb231367836 */ /* 0x040fe20000000000 */
[----:B------:R0:W2:Y:S01]  /*f840*/  @!P3 LDG.E.U16 R26, desc[UR20][R38.64] ;  /* 0x00000014261ab981 */ /* 0x0000a2000c1e1500 */
[----:B------:R-:W-:-:S03]  /*f850*/  VIADD R56, R49, 0xffffffba ;  /* 0xffffffba31387836 */ /* 0x000fc60000000000 */
        /* <DEDUP_REMOVED lines=28> */
[----:B------:R-:W2:Y:S03]  /*fa20*/  @!P0 LDG.E.U16 R18, desc[UR20][R44.64] ;  /* 0x000000142c128981 */ /* 0x000ea6000c1e1500 */
[C---:B------:R-:W-:Y:S01]  /*fa30*/  IMAD.WIDE R40, R55.reuse, 0x2, R6 ;  /* 0x0000000237287825 */ /* 0x040fe200078e0206 */
[----:B------:R-:W2:Y:S03]  /*fa40*/  @!P0 LDG.E.U16 R17, desc[UR20][R42.64] ;  /* 0x000000142a118981 */ /* 0x000ea6000c1e1500 */
[----:B------:R-:W-:Y:S01]  /*fa50*/  IMAD.WIDE R38, R55, 0x2, R8 ;  /* 0x0000000237267825 */ /* 0x000fe200078e0208 */
[----:B------:R0:W2:Y:S03]  /*fa60*/  @!P3 LDG.E.U16 R16, desc[UR20][R40.64] ;  /* 0x000000142810b981 */ /* 0x0000a6000c1e1500 */
[C---:B------:R-:W-:Y:S01]  /*fa70*/  VIADD R54, R49.reuse, 0xffffff92 ;  /* 0xffffff9231367836 */ /* 0x040fe20000000000 */
[----:B------:R1:W2:Y:S01]  /*fa80*/  @!P3 LDG.E.U16 R15, desc[UR20][R38.64] ;  /* 0x00000014260fb981 */ /* 0x0002a2000c1e1500 */
[----:B------:R-:W-:-:S03]  /*fa90*/  VIADD R56, R49, 0xffffff9a ;  /* 0xffffff9a31387836 */ /* 0x000fc60000000000 */
[----:B------:R-:W-:Y:S01]  /*faa0*/  ISETP.GE.U32.AND P3, PT, R54, 0x7fffff13, PT ;  /* 0x7fffff133600780c */ /* 0x000fe20003f66070 */
[----:B------:R-:W-:Y:S01]  /*fab0*/  IMAD R54, R4, 0x65, RZ ;  /* 0x0000006504367824 */ /* 0x000fe200078e02ff */
[----:B------:R-:W-:Y:S01]  /*fac0*/  STL.64 [R1+0x168], R44 ;  /* 0x0001682c01007387 */ /* 0x000fe20000100a00 */
[----:B------:R-:W-:Y:S01]  /*fad0*/  ISETP.GE.U32.AND P0, PT, R56, 0x7fffff1b, PT ;  /* 0x7fffff1b3800780c */ /* 0x000fe20003f06070 */
[----:B------:R-:W-:Y:S02]  /*fae0*/  IMAD R56, R4, 0x6d, RZ ;  /* 0x0000006d04387824 */ /* 0x000fe400078e02ff */
[----:B------:R-:W-:Y:S04]  /*faf0*/  STL.64 [R1+0x160], R42 ;  /* 0x0001602a01007387 */ /* 0x000fe80000100a00 */
[----:B------:R0:W-:Y:S04]  /*fb00*/  STL.64 [R1+0xe8], R40 ;  /* 0x0000e82801007387 */ /* 0x0001e80000100a00 */
[----:B------:R1:W-:Y:S01]  /*fb10*/  STL.64 [R1+0xe0], R38 ;  /* 0x0000e02601007387 */ /* 0x0003e20000100a00 */
[----:B0-----:R-:W-:-:S04]  /*fb20*/  IMAD.WIDE R40, R54, 0x2, R6 ;  /* 0x0000000236287825 */ /* 0x001fc800078e0206 */
[----:B-1----:R-:W-:Y:S01]  /*fb30*/  IMAD.WIDE R38, R54, 0x2, R8 ;  /* 0x0000000236267825 */ /* 0x002fe200078e0208 */
[----:B------:R-:W-:Y:S03]  /*fb40*/  STL.64 [R1+0x68], R40 ;  /* 0x0000682801007387 */ /* 0x000fe60000100a00 */
[C---:B------:R-:W-:Y:S01]  /*fb50*/  IMAD.WIDE R54, R56.reuse, 0x2, R6 ;  /* 0x0000000238367825 */ /* 0x040fe200078e0206 */
[----:B------:R-:W-:Y:S03]  /*fb60*/  STL.64 [R1+0x60], R38 ;  /* 0x0000602601007387 */ /* 0x000fe60000100a00 */
[----:B------:R-:W-:Y:S01]  /*fb70*/  IMAD.WIDE R56, R56, 0x2, R8 ;  /* 0x0000000238387825 */ /* 0x000fe200078e0208 */
[----:B------:R-:W-:Y:S04]  /*fb80*/  STL [R1+0x19b0], R54 ;  /* 0x0019b03601007387 */ /* 0x000fe80000100800 */
[----:B------:R-:W-:Y:S04]  /*fb90*/  STL [R1+0x19ac], R55 ;  /* 0x0019ac3701007387 */ /* 0x000fe80000100800 */
[----:B------:R-:W-:Y:S04]  /*fba0*/  STL.64 [R1+0x1b80], R54 ;  /* 0x001b803601007387 */ /* 0x000fe80000100a00 */
[----:B------:R-:W-:Y:S04]  /*fbb0*/  STL [R1+0x1d2c], R55 ;  /* 0x001d2c3701007387 */ /* 0x000fe80000100800 */
[----:B------:R-:W-:Y:S04]  /*fbc0*/  STL [R1+0x1bd8], R54 ;  /* 0x001bd83601007387 */ /* 0x000fe80000100800 */
[----:B------:R-:W2:Y:S04]  /*fbd0*/  @!P0 LDG.E.U16 R14, desc[UR20][R40.64] ;  /* 0x00000014280e8981 */ /* 0x000ea8000c1e1500 */
[----:B------:R-:W2:Y:S01]  /*fbe0*/  @!P0 LDG.E.U16 R13, desc[UR20][R38.64] ;  /* 0x00000014260d8981 */ /* 0x000ea2000c1e1500 */
[----:B------:R-:W-:-:S03]  /*fbf0*/  ISETP.GE.U32.AND P0, PT, R59, 0x7fffff0b, PT ;  /* 0x7fffff0b3b00780c */ /* 0x000fc60003f06070 */
[----:B------:R-:W2:Y:S04]  /*fc00*/  @!P3 LDG.E.U16 R12, desc[UR20][R54.64] ;  /* 0x00000014360cb981 */ /* 0x000ea8000c1e1500 */
[----:B------:R-:W-:Y:S04]  /*fc10*/  STL [R1+0x1de8], R54 ;  /* 0x001de83601007387 */ /* 0x000fe80000100800 */
[----:B------:R-:W2:Y:S01]  /*fc20*/  @!P3 LDG.E.U16 R11, desc[UR20][R56.64] ;  /* 0x00000014380bb981 */ /* 0x000ea2000c1e1500 */
[----:B------:R-:W-:Y:S01]  /*fc30*/  ISETP.GE.U32.AND P3, PT, R58, 0x7fffff03, PT ;  /* 0x7fffff033a00780c */ /* 0x000fe20003f66070 */
[----:B------:R-:W-:-:S02]  /*fc40*/  IMAD.WIDE R58, R60, 0x2, R6 ;  /* 0x000000023c3a7825 */ /* 0x000fc400078e0206 */
[----:B------:R-:W-:Y:S04]  /*fc50*/  STL [R1+0x19b8], R56 ;  /* 0x0019b83801007387 */ /* 0x000fe80000100800 */
[----:B------:R-:W-:Y:S04]  /*fc60*/  STL [R1+0x1bdc], R56 ;  /* 0x001bdc3801007387 */ /* 0x000fe80000100800 */
[----:B------:R-:W-:Y:S01]  /*fc70*/  STL [R1+0x1d48], R56 ;  /* 0x001d483801007387 */ /* 0x000fe20000100800 */
[----:B------:R-:W-:-:S03]  /*fc80*/  IMAD.MOV.U32 R80, RZ, RZ, R61 ;  /* 0x000000ffff507224 */ /* 0x000fc600078e003d */
[----:B------:R-:W-:Y:S01]  /*fc90*/  STL [R1+0x19b4], R57 ;  /* 0x0019b43901007387 */ /* 0x000fe20000100800 */
[----:B------:R-:W-:-:S03]  /*fca0*/  IMAD.WIDE R60, R60, 0x2, R8 ;  /* 0x000000023c3c7825 */ /* 0x000fc600078e0208 */
[----:B------:R-:W-:Y:S04]  /*fcb0*/  STL [R1+0x1be0], R57 ;  /* 0x001be03901007387 */ /* 0x000fe80000100800 */
[----:B------:R-:W-:Y:S04]  /*fcc0*/  STL [R1+0x1d4c], R57 ;  /* 0x001d4c3901007387 */ /* 0x000fe80000100800 */
[----:B------:R-:W-:Y:S04]  /*fcd0*/  STL [R1+0x19c0], R58 ;  /* 0x0019c03a01007387 */ /* 0x000fe80000100800 */
[----:B------:R-:W-:Y:S04]  /*fce0*/  STL [R1+0x1be4], R58 ;  /* 0x001be43a01007387 */ /* 0x000fe80000100800 */
[----:B------:R-:W-:Y:S01]  /*fcf0*/  STL [R1+0x1d54], R58 ;  /* 0x001d543a01007387 */ /* 0x000fe20000100800 */
[----:B------:R-:W-:-:S03]  /*fd00*/  IMAD.MOV.U32 R81, RZ, RZ, R63 ;  /* 0x000000ffff517224 */ /* 0x000fc600078e003f */
[----:B------:R-:W-:Y:S01]  /*fd10*/  STL [R1+0x19bc], R59 ;  /* 0x0019bc3b01007387 */ /* 0x000fe20000100800 */
[----:B------:R-:W-:-:S03]  /*fd20*/  IMAD.WIDE R62, R64, 0x2, R6 ;  /* 0x00000002403e7825 */ /* 0x000fc600078e0206 */
[----:B------:R-:W-:Y:S01]  /*fd30*/  STL [R1+0x1be8], R59 ;  /* 0x001be83b01007387 */ /* 0x000fe20000100800 */
[----:B------:R-:W-:-:S03]  /*fd40*/  IMAD.WIDE R64, R64, 0x2, R8 ;  /* 0x0000000240407825 */ /* 0x000fc600078e0208 */
[----:B------:R0:W-:Y:S04]  /*fd50*/  STL [R1+0x1d58], R59 ;  /* 0x001d583b01007387 */ /* 0x0001e80000100800 */
[----:B------:R-:W-:Y:S04]  /*fd60*/  STL [R1+0x19c8], R60 ;  /* 0x0019c83c01007387 */ /* 0x000fe80000100800 */
[----:B------:R-:W-:Y:S04]  /*fd70*/  STL [R1+0x1bec], R60 ;  /* 0x001bec3c01007387 */ /* 0x000fe80000100800 */
[----:B------:R-:W-:Y:S04]  /*fd80*/  STL [R1+0x1d5c], R60 ;  /* 0x001d5c3c01007387 */ /* 0x000fe80000100800 */
[----:B------:R-:W-:Y:S04]  /*fd90*/  STL [R1+0x19c4], R61 ;  /* 0x0019c43d01007387 */ /* 0x000fe80000100800 */
[----:B------:R-:W-:Y:S04]  /*fda0*/  STL [R1+0x1bf0], R61 ;  /* 0x001bf03d01007387 */ /* 0x000fe80000100800 */
[----:B------:R0:W2:Y:S04]  /*fdb0*/  @!P0 LDG.E.U16 R10, desc[UR20][R58.64] ;  /* 0x000000143a0a8981 */ /* 0x0000a8000c1e1500 */
[----:B------:R-:W2:Y:S01]  /*fdc0*/  @!P0 LDG.E.U16 R2, desc[UR20][R60.64] ;  /* 0x000000143c028981 */ /* 0x000ea2000c1e1500 */
[----:B------:R-:W-:-:S03]  /*fdd0*/  ISETP.GE.U32.AND P0, PT, R67, 0x7fffff7a, PT ;  /* 0x7fffff7a4300780c */ /* 0x000fc60003f06070 */
[----:B------:R-:W-:Y:S04]  /*fde0*/  STL [R1+0x1d60], R61 ;  /* 0x001d603d01007387 */ /* 0x000fe80000100800 */
[----:B------:R-:W-:Y:S04]  /*fdf0*/  STL [R1+0x19d0], R62 ;  /* 0x0019d03e01007387 */ /* 0x000fe80000100800 */
[----:B------:R-:W2:Y:S04]  /*fe00*/  @!P3 LDG.E.U16 R87, desc[UR20][R62.64] ;  /* 0x000000143e57b981 */ /* 0x000ea8000c1e1500 */
[----:B------:R-:W-:Y:S04]  /*fe10*/  STL [R1+0x1bf4], R62 ;  /* 0x001bf43e01007387 */ /* 0x000fe80000100800 */
[----:B------:R1:W2:Y:S01]  /*fe20*/  @!P3 LDG.E.U16 R5, desc[UR20][R64.64] ;  /* 0x000000144005b981 */ /* 0x0002a2000c1e1500 */
[----:B------:R-:W-:Y:S01]  /*fe30*/  ISETP.GE.U32.AND P3, PT, R66, 0x7fffff72, PT ;  /* 0x7fffff724200780c */ /* 0x000fe20003f66070 */
[----:B------:R-:W-:-:S02]  /*fe40*/  IMAD R66, R4, 0x6, RZ ;  /* 0x0000000604427824 */ /* 0x000fc400078e02ff */
[----:B------:R-:W-:Y:S01]  /*fe50*/  STL [R1+0x1d68], R62 ;  /* 0x001d683e01007387 */ /* 0x000fe20000100800 */
[----:B------:R-:W-:-:S03]  /*fe60*/  IMAD R67, R4, 0xe, RZ ;  /* 0x0000000e04437824 */ /* 0x000fc600078e02ff */
[----:B------:R-:W-:Y:S01]  /*fe70*/  STL [R1+0x19cc], R63 ;  /* 0x0019cc3f01007387 */ /* 0x000fe20000100800 */
[----:B------:R-:W-:-:S03]  /*fe80*/  IMAD.WIDE R44, R66, 0x2, R6 ;  /* 0x00000002422c7825 */ /* 0x000fc600078e0206 */
[----:B------:R-:W-:Y:S01]  /*fe90*/  STL [R1+0x1bf8], R63 ;  /* 0x001bf83f01007387 */ /* 0x000fe20000100800 */
[----:B------:R-:W-:-:S03]  /*fea0*/  IMAD.WIDE R42, R66, 0x2, R8 ;  /* 0x00000002422a7825 */ /* 0x000fc600078e0208 */
[----:B------:R-:W-:Y:S01]  /*feb0*/  STL [R1+0x1d6c], R63 ;  /* 0x001d6c3f01007387 */ /* 0x000fe20000100800 */
[----:B0-----:R-:W-:-:S03]  /*fec0*/  PRMT R59, RZ, 0x7610, R59 ;  /* 0x00007610ff3b7816 */ /* 0x001fc6000000003b */
[----:B------:R-:W-:Y:S01]  /*fed0*/  STL [R1+0x19d8], R64 ;  /* 0x0019d84001007387 */ /* 0x000fe20000100800 */
[----:B------:R-:W-:-:S03]  /*fee0*/  IMAD.WIDE R40, R67, 0x2, R6 ;  /* 0x0000000243287825 */ /* 0x000fc600078e0206 */
[----:B------:R-:W-:Y:S01]  /*fef0*/  STL [R1+0x1bfc], R64 ;  /* 0x001bfc4001007387 */ /* 0x000fe20000100800 */
[----:B------:R-:W-:-:S03]  /*ff00*/  IMAD.WIDE R38, R67, 0x2, R8 ;  /* 0x0000000243267825 */ /* 0x000fc600078e0208 */
[----:B------:R-:W-:Y:S04]  /*ff10*/  STL [R1+0x1d70], R64 ;  /* 0x001d704001007387 */ /* 0x000fe80000100800 */
[----:B------:R-:W-:Y:S04]  /*ff20*/  STL [R1+0x19d4], R65 ;  /* 0x0019d44101007387 */ /* 0x000fe80000100800 */
[----:B------:R-:W-:Y:S04]  /*ff30*/  STL [R1+0x1c00], R65 ;  /* 0x001c004101007387 */ /* 0x000fe80000100800 */
[----:B------:R1:W-:Y:S01]  /*ff40*/  STL [R1+0x1d78], R65 ;  /* 0x001d784101007387 */ /* 0x0003e20000100800 */
[----:B------:R-:W-:-:S03]  /*ff50*/  VIADD R66, R49, 0xffffffe1 ;  /* 0xffffffe131427836 */ /* 0x000fc60000000000 */
[----:B------:R0:W-:Y:S04]  /*ff60*/  STL.64 [R1+0x660], R44 ;  /* 0x0006602c01007387 */ /* 0x0001e80000100a00 */
[----:B------:R-:W-:Y:S01]  /*ff70*/  STL.64 [R1+0x658], R42 ;  /* 0x0006582a01007387 */ /* 0x000fe20000100a00 */
[----:B-1----:R-:W-:-:S03]  /*ff80*/  PRMT R65, RZ, 0x7610, R65 ;  /* 0x00007610ff417816 */ /* 0x002fc60000000041 */
[----:B------:R0:W2:Y:S04]  /*ff90*/  @!P0 LDG.E.U16 R91, desc[UR20][R44.64] ;  /* 0x000000142c5b8981 */ /* 0x0000a8000c1e1500 */
[----:B------:R-:W-:Y:S04]  /*ffa0*/  STL.64 [R1+0x5d8], R40 ;  /* 0x0005d82801007387 */ /* 0x000fe80000100a00 */
[----:B------:R1:W-:Y:S01]  /*ffb0*/  STL.64 [R1+0x5d0], R38 ;  /* 0x0005d02601007387 */ /* 0x0003e20000100a00 */
[----:B0-----:R-:W-:Y:S02]  /*ffc0*/  IMAD.MOV.U32 R45, RZ, RZ, R81 ;  /* 0x000000ffff2d7224 */ /* 0x001fe400078e0051 */
[----:B------:R-:W-:Y:S01]  /*ffd0*/  IMAD.MOV.U32 R81, RZ, RZ, R83 ;  /* 0x000000ffff517224 */ /* 0x000fe200078e0053 */
[----:B------:R1:W2:Y:S01]  /*ffe0*/  @!P3 LDG.E.U16 R59, desc[UR20][R38.64] ;  /* 0x00000014263bb981 */ /* 0x0002a2000c1e1500 */
[----:B------:R-:W-:-:S02]  /*fff0*/  IMAD.MOV.U32 R83, RZ, RZ, R84 ;  /* 0x000000ffff537224 */ /* 0x000fc400078e0054 */
[----:B------:R-:W-:Y:S01]  /*10000*/  IMAD.MOV.U32 R84, RZ, RZ, R85 ;  /* 0x000000ffff547224 */ /* 0x000fe200078e0055 */
[----:B------:R-:W2:Y:S01]  /*10010*/  @!P0 LDG.E.U16 R92, desc[UR20][R42.64] ;  /* 0x000000142a5c8981 */ /* 0x000ea2000c1e1500 */
[----:B------:R-:W-:Y:S01]  /*10020*/  IMAD.MOV.U32 R85, RZ, RZ, R86 ;  /* 0x000000ffff557224 */ /* 0x000fe200078e0056 */
[----:B------:R-:W-:Y:S01]  /*10030*/  ISETP.GE.U32.AND P0, PT, R68, 0x7fffff6a, PT ;  /* 0x7fffff6a4400780c */ /* 0x000fe20003f06070 */
[----:B------:R-:W-:Y:S01]  /*10040*/  IMAD.MOV.U32 R86, RZ, RZ, R88 ;  /* 0x000000ffff567224 */ /* 0x000fe200078e0058 */
[----:B------:R0:W2:Y:S01]  /*10050*/  @!P3 LDG.E.U16 R65, desc[UR20][R40.64] ;  /* 0x000000142841b981 */ /* 0x0000a2000c1e1500 */
[C---:B-1----:R-:W-:Y:S01]  /*10060*/  VIADD R38, R93.reuse, 0x96 ;  /* 0x000000965d267836 */ /* 0x042fe20000000000 */
[----:B------:R-:W-:Y:S01]  /*10070*/  ISETP.GE.U32.AND P3, PT, R66, 0x7fffff62, PT ;  /* 0x7fffff624200780c */ /* 0x000fe20003f66070 */
[----:B------:R-:W-:Y:S02]  /*10080*/  IMAD.MOV.U32 R88, RZ, RZ, R23 ;  /* 0x000000ffff587224 */ /* 0x000fe400078e0017 */
[----:B------:R-:W-:Y:S01]  /*10090*/  IMAD.MOV.U32 R23, RZ, RZ, R76 ;  /* 0x000000ffff177224 */ /* 0x000fe200078e004c */
[----:B------:R1:W-:Y:S01]  /*100a0*/  STL [R1+0x16b0], R38 ;  /* 0x0016b02601007387 */ /* 0x0003e20000100800 */
[----:B------:R-:W-:Y:S01]  /*100b0*/  IABS R66, R38 ;  /* 0x0000002600427213 */ /* 0x000fe20000000000 */
[----:B------:R-:W-:-:S02]  /*100c0*/  VIADD R52, R93, 0x97 ;  /* 0x000000975d347836 */ /* 0x000fc40000000000 */
[----:B------:R-:W-:Y:S02]  /*100d0*/  IMAD.MOV.U32 R76, RZ, RZ, R77 ;  /* 0x000000ffff4c7224 */ /* 0x000fe400078e004d */
[----:B------:R-:W-:Y:S02]  /*100e0*/  IMAD.MOV.U32 R77, RZ, RZ, R70 ;  /* 0x000000ffff4d7224 */ /* 0x000fe400078e0046 */
[----:B------:R-:W-:Y:S02]  /*100f0*/  IMAD.MOV.U32 R47, RZ, RZ, R83 ;  /* 0x000000ffff2f7224 */ /* 0x000fe400078e0053 */
[C---:B-1----:R-:W-:Y:S02]  /*10100*/  VIADD R38, R93.reuse, 0x9d ;  /* 0x0000009d5d267836 */ /* 0x042fe40000000000 */
[----:B------:R-:W-:Y:S02]  /*10110*/  IMAD R70, R4, 0x16, RZ ;  /* 0x0000001604467824 */ /* 0x000fe400078e02ff */
[----:B------:R-:W-:Y:S01]  /*10120*/  IMAD.MOV.U32 R83, RZ, RZ, R88 ;  /* 0x000000ffff537224 */ /* 0x000fe200078e0058 */
[----:B------:R-:W-:Y:S01]  /*10130*/  STL [R1+0x16b8], R52 ;  /* 0x0016b83401007387 */ /* 0x000fe20000100800 */
[----:B------:R-:W-:Y:S01]  /*10140*/  IMAD.MOV.U32 R88, RZ, RZ, R23 ;  /* 0x000000ffff587224 */ /* 0x000fe200078e0017 */
[----:B------:R-:W-:Y:S01]  /*10150*/  PRMT R64, RZ, 0x7610, R64 ;  /* 0x00007610ff407816 */ /* 0x000fe20000000040 */
[----:B------:R-:W-:Y:S01]  /*10160*/  VIADD R23, R93, 0x9c ;  /* 0x0000009c5d177836 */ /* 0x000fe20000000000 */
[----:B------:R1:W-:Y:S01]  /*10170*/  STL [R1+0x16e8], R38 ;  /* 0x0016e82601007387 */ /* 0x0003e20000100800 */
[----:B0-----:R-:W-:-:S03]  /*10180*/  IABS R40, R38 ;  /* 0x0000002600287213 */ /* 0x001fc60000000000 */
[----:B------:R-:W-:Y:S01]  /*10190*/  STL [R1+0x16d8], R23 ;  /* 0x0016d81701007387 */ /* 0x000fe20000100800 */
[----:B-1----:R-:W-:-:S03]  /*101a0*/  IMAD.WIDE R38, R70, 0x2, R6 ;  /* 0x0000000246267825 */ /* 0x002fc600078e0206 */
[----:B------:R-:W-:Y:S04]  /*101b0*/  STL [R1+0x1b78], R23 ;  /* 0x001b781701007387 */ /* 0x000fe80000100800 */
[----:B------:R0:W-:Y:S04]  /*101c0*/  STL.64 [R1+0x558], R38 ;  /* 0x0005582601007387 */ /* 0x0001e80000100a00 */
[----:B------:R-:W2:Y:S04]  /*101d0*/  @!P0 LDG.E.U16 R64, desc[UR20][R38.64] ;  /* 0x0000001426408981 */ /* 0x000ea8000c1e1500 */
[----:B0-----:R-:W2:Y:S01]  /*101e0*/  LDL.LU.64 R38, [R1+0x2098] ;  /* 0x0020980001267983 */ /* 0x001ea20000300a00 */
[----:B------:R-:W-:-:S02]  /*101f0*/  IMAD.MOV.U32 R46, RZ, RZ, R81 ;  /* 0x000000ffff2e7224 */ /* 0x000fc400078e0051 */
[----:B------:R-:W-:Y:S02]  /*10200*/  IMAD.MOV.U32 R81, RZ, RZ, R84 ;  /* 0x000000ffff517224 */ /* 0x000fe400078e0054 */
[----:B------:R-:W-:Y:S02]  /*10210*/  IMAD.MOV.U32 R84, RZ, RZ, R86 ;  /* 0x000000ffff547224 */ /* 0x000fe400078e0056 */
[----:B------:R-:W-:Y:S02]  /*10220*/  IMAD.MOV.U32 R86, RZ, RZ, R76 ;  /* 0x000000ffff567224 */ /* 0x000fe400078e004c */
[----:B------:R-:W-:Y:S01]  /*10230*/  IMAD.MOV.U32 R76, RZ, RZ, R69 ;  /* 0x000000ffff4c7224 */ /* 0x000fe200078e0045 */
[----:B------:R-:W-:Y:S01]  /*10240*/  IABS R67, R52 ;  /* 0x0000003400437213 */ /* 0x000fe20000000000 */
[----:B------:R-:W-:Y:S01]  /*10250*/  IMAD.HI.U32 R69, R0, R66, RZ ;  /* 0x0000004200457227 */ /* 0x000fe200078e00ff */
[----:B------:R-:W-:-:S03]  /*10260*/  PRMT R63, RZ, 0x7610, R63 ;  /* 0x00007610ff3f7816 */ /* 0x000fc6000000003f */
[----:B------:R-:W-:Y:S02]  /*10270*/  IMAD R58, R4, 0x1e, RZ ;  /* 0x0000001e043a7824 */ /* 0x000fe400078e02ff */
[----:B------:R-:W-:Y:S01]  /*10280*/  IMAD.WIDE R42, R70, 0x2, R8 ;  /* 0x00000002462a7825 */ /* 0x000fe200078e0208 */
[----:B------:R-:W-:-:S03]  /*10290*/  IABS R68, R23 ;  /* 0x0000001700447213 */ /* 0x000fc60000000000 */
[----:B------:R-:W-:Y:S01]  /*102a0*/  IMAD.MOV R70, RZ, RZ, -R69 ;  /* 0x000000ffff467224 */ /* 0x000fe200078e0a45 */
[----:B------:R-:W3:Y:S01]  /*102b0*/  @!P0 LDG.E.U16 R63, desc[UR20][R42.64] ;  /* 0x000000142a3f8981 */ /* 0x000ee2000c1e1500 */
[----:B------:R-:W-:Y:S02]  /*102c0*/  IMAD.MOV.U32 R69, RZ, RZ, R40 ;  /* 0x000000ffff457224 */ /* 0x000fe400078e0028 */
[----:B------:R-:W-:-:S04]  /*102d0*/  IMAD.WIDE R50, R58, 0x2, R6 ;  /* 0x000000023a327825 */ /* 0x000fc800078e0206 */
[----:B------:R-:W-:Y:S01]  /*102e0*/  IMAD.HI.U32 R40, R0, R67, RZ ;  /* 0x0000004300287227 */ /* 0x000fe200078e00ff */
[----:B------:R0:W-:Y:S03]  /*102f0*/  STL.64 [R1+0x550], R42 ;  /* 0x0005502a01007387 */ /* 0x0001e60000100a00 */
[C---:B------:R-:W-:Y:S02]  /*10300*/  VIADD R41, R93.reuse, 0x9e ;  /* 0x0000009e5d297836 */ /* 0x040fe40000000000 */
[----:B------:R-:W-:Y:S01]  /*10310*/  IMAD R23, R90, R70, R66 ;  /* 0x000000465a177224 */ /* 0x000fe200078e0242 */
[----:B------:R-:W-:Y:S01]  /*10320*/  STL.64 [R1+0x4d8], R50 ;  /* 0x0004d83201007387 */ /* 0x000fe20000100a00 */
[----:B------:R-:W-:Y:S02]  /*10330*/  IMAD.MOV R44, RZ, RZ, -R40 ;  /* 0x000000ffff2c7224 */ /* 0x000fe400078e0a28 */
[----:B------:R-:W-:-:S02]  /*10340*/  VIADD R40, R93, 0x9f ;  /* 0x0000009f5d287836 */ /* 0x000fc40000000000 */
[----:B------:R-:W-:Y:S01]  /*10350*/  IMAD.HI.U32 R66, R0, R68, RZ ;  /* 0x0000004400427227 */ /* 0x000fe200078e00ff */
[----:B0-----:R-:W3:Y:S03]  /*10360*/  LDL.LU.64 R42, [R1+0x2090] ;  /* 0x00209000012a7983 */ /* 0x001ee60000300a00 */
[----:B------:R-:W-:Y:S01]  /*10370*/  IMAD R44, R90, R44, R67 ;  /* 0x0000002c5a2c7224 */ /* 0x000fe200078e0243 */
[----:B------:R0:W-:Y:S01]  /*10380*/  STL [R1+0x16f4], R41 ;  /* 0x0016f42901007387 */ /* 0x0001e20000100800 */
[----:B------:R-:W-:-:S03]  /*10390*/  IMAD.MOV R66, RZ, RZ, -R66 ;  /* 0x000000ffff427224 */ /* 0x000fc600078e0a42 */
[----:B------:R-:W-:Y:S04]  /*103a0*/  STL [R1+0x1c04], R23 ;  /* 0x001c041701007387 */ /* 0x000fe80000100800 */
[----:B------:R-:W-:Y:S04]  /*103b0*/  STL [R1+0x1d80], R23 ;  /* 0x001d801701007387 */ /* 0x000fe80000100800 */
[----:B------:R-:W-:Y:S04]  /*103c0*/  STL [R1+0x16fc], R40 ;  /* 0x0016fc2801007387 */ /* 0x000fe80000100800 */
[----:B------:R-:W-:Y:S04]  /*103d0*/  STL [R1+0x1c08], R52 ;  /* 0x001c083401007387 */ /* 0x000fe80000100800 */
[----:B------:R-:W-:Y:S01]  /*103e0*/  STL [R1+0x1d84], R52 ;  /* 0x001d843401007387 */ /* 0x000fe20000100800 */
[----:B------:R-:W-:-:S03]  /*103f0*/  IABS R70, R41 ;  /* 0x0000002900467213 */ /* 0x000fc60000000000 */
[----:B------:R1:W-:Y:S01]  /*10400*/  STL [R1+0x788], R44 ;  /* 0x0007882c01007387 */ /* 0x0003e20000100800 */
[----:B0-----:R-:W-:-:S04]  /*10410*/  IMAD.HI.U32 R41, R0, R69, RZ ;  /* 0x0000004500297227 */ /* 0x001fc800078e00ff */
[----:B-1----:R-:W-:Y:S02]  /*10420*/  IMAD R44, R90, R66, R68 ;  /* 0x000000425a2c7224 */ /* 0x002fe400078e0244 */
[----:B------:R-:W-:-:S03]  /*10430*/  IMAD.MOV R41, RZ, RZ, -R41 ;  /* 0x000000ffff297224 */ /* 0x000fc600078e0a29 */
[----:B------:R0:W-:Y:S01]  /*10440*/  STL [R1+0x790], R44 ;  /* 0x0007902c01007387 */ /* 0x0001e20000100800 */
[----:B------:R-:W-:Y:S01]  /*10450*/  IABS R67, R40 ;  /* 0x0000002800437213 */ /* 0x000fe20000000000 */
[----:B------:R-:W-:Y:S02]  /*10460*/  IMAD R41, R90, R41, R69 ;  /* 0x000000295a297224 */ /* 0x000fe400078e0245 */
[----:B------:R-:W-:-:S04]  /*10470*/  IMAD.HI.U32 R40, R0, R70, RZ ;  /* 0x0000004600287227 */ /* 0x000fc800078e00ff */
[----:B0-----:R-:W-:Y:S02]  /*10480*/  IMAD.MOV.U32 R44, RZ, RZ, R47 ;  /* 0x000000ffff2c7224 */ /* 0x001fe400078e002f */
[----:B------:R-:W-:Y:S02]  /*10490*/  IMAD.MOV.U32 R47, RZ, RZ, R46 ;  /* 0x000000ffff2f7224 */ /* 0x000fe400078e002e */
[----:B------:R-:W-:Y:S01]  /*104a0*/  IMAD.MOV.U32 R46, RZ, RZ, R45 ;  /* 0x000000ffff2e7224 */ /* 0x000fe200078e002d */
[----:B------:R-:W-:Y:S01]  /*104b0*/  MOV R45, R79 ;  /* 0x0000004f002d7202 */ /* 0x000fe20000000f00 */
[----:B------:R-:W-:Y:S02]  /*104c0*/  IMAD.MOV.U32 R79, RZ, RZ, R80 ;  /* 0x000000ffff4f7224 */ /* 0x000fe400078e0050 */
[----:B------:R-:W-:Y:S02]  /*104d0*/  IMAD.MOV.U32 R80, RZ, RZ, R20 ;  /* 0x000000ffff507224 */ /* 0x000fe400078e0014 */
[----:B------:R-:W-:-:S02]  /*104e0*/  VIADD R20, R93, 0xa4 ;  /* 0x000000a45d147836 */ /* 0x000fc40000000000 */
[----:B------:R-:W-:Y:S01]  /*104f0*/  IMAD.MOV.U32 R66, RZ, RZ, R67 ;  /* 0x000000ffff427224 */ /* 0x000fe200078e0043 */
[----:B------:R0:W-:Y:S01]  /*10500*/  STL [R1+0x798], R41 ;  /* 0x0007982901007387 */ /* 0x0001e20000100800 */
[----:B------:R-:W-:Y:S01]  /*10510*/  IMAD.MOV R67, RZ, RZ, -R40 ;  /* 0x000000ffff437224 */ /* 0x000fe200078e0a28 */
[----:B------:R-:W-:Y:S02]  /*10520*/  IABS R40, R20 ;  /* 0x0000001400287213 */ /* 0x000fe40000000000 */
[----:B------:R1:W-:Y:S01]  /*10530*/  STL [R1+0x1720], R20 ;  /* 0x0017201401007387 */ /* 0x0003e20000100800 */
[C---:B------:R-:W-:Y:S02]  /*10540*/  VIADD R48, R93.reuse, 0xa5 ;  /* 0x000000a55d307836 */ /* 0x040fe40000000000 */
[----:B------:R-:W-:Y:S02]  /*10550*/  IMAD R53, R90, R67, R70 ;  /* 0x000000435a357224 */ /* 0x000fe400078e0246 */
[----:B0-----:R-:W-:-:S02]  /*10560*/  VIADD R41, R93, 0xa6 ;  /* 0x000000a65d297836 */ /* 0x001fc40000000000 */
[C---:B-1----:R-:W-:Y:S01]  /*10570*/  IMAD.HI.U32 R20, R0.reuse, R66, RZ ;  /* 0x0000004200147227 */ /* 0x042fe200078e00ff */
[----:B------:R-:W-:Y:S03]  /*10580*/  STL [R1+0x172c], R48 ;  /* 0x00172c3001007387 */ /* 0x000fe60000100800 */
[----:B------:R-:W-:Y:S01]  /*10590*/  IMAD.MOV R70, RZ, RZ, -R20 ;  /* 0x000000ffff467224 */ /* 0x000fe200078e0a14 */
[----:B------:R0:W-:Y:S01]  /*105a0*/  STL [R1+0x1734], R41 ;  /* 0x0017342901007387 */ /* 0x0001e20000100800 */
[----:B------:R-:W-:Y:S01]  /*105b0*/  IMAD.MOV.U32 R67, RZ, RZ, R40 ;  /* 0x000000ffff437224 */ /* 0x000fe200078e0028 */
[----:B------:R-:W-:Y:S01]  /*105c0*/  IABS R68, R48 ;  /* 0x0000003000447213 */ /* 0x000fe20000000000 */
[----:B------:R-:W-:Y:S01]  /*105d0*/  VIADD R40, R93, 0xa7 ;  /* 0x000000a75d287836 */ /* 0x000fe20000000000 */
[----:B------:R-:W-:Y:S01]  /*105e0*/  IABS R69, R41 ;  /* 0x0000002900457213 */ /* 0x000fe20000000000 */
[----:B------:R-:W-:Y:S01]  /*105f0*/  STL [R1+0x1c0c], R53 ;  /* 0x001c0c3501007387 */ /* 0x000fe20000100800 */
[----:B------:R-:W-:-:S04]  /*10600*/  IMAD.HI.U32 R20, R0, R67, RZ ;  /* 0x0000004300147227 */ /* 0x000fc800078e00ff */
[----:B0-----:R-:W-:Y:S01]  /*10610*/  IMAD R41, R90, R70, R66 ;  /* 0x000000465a297224 */ /* 0x001fe200078e0242 */
[----:B------:R-:W-:Y:S01]  /*10620*/  STL [R1+0x1d88], R53 ;  /* 0x001d883501007387 */ /* 0x000fe20000100800 */
[----:B------:R-:W-:Y:S01]  /*10630*/  IABS R66, R40 ;  /* 0x0000002800427213 */ /* 0x000fe20000000000 */
[----:B------:R-:W-:Y:S02]  /*10640*/  IMAD.HI.U32 R70, R0, R68, RZ ;  /* 0x0000004400467227 */ /* 0x000fe400078e00ff */
[----:B------:R0:W-:Y:S02]  /*10650*/  STL [R1+0x1730], R40 ;  /* 0x0017302801007387 */ /* 0x0001e40000100800 */
[----:B------:R-:W-:Y:S02]  /*10660*/  IMAD.MOV R20, RZ, RZ, -R20 ;  /* 0x000000ffff147224 */ /* 0x000fe400078e0a14 */
[----:B------:R1:W-:Y:S01]  /*10670*/  STL [R1+0x7ac], R41 ;  /* 0x0007ac2901007387 */ /* 0x0003e20000100800 */
[----:B------:R-:W-:-:S02]  /*10680*/  IMAD.MOV R70, RZ, RZ, -R70 ;  /* 0x000000ffff467224 */ /* 0x000fc400078e0a46 */
[----:B0-----:R-:W-:-:S04]  /*10690*/  IMAD.HI.U32 R40, R0, R69, RZ ;  /* 0x0000004500287227 */ /* 0x001fc800078e00ff */
[----:B-1----:R-:W-:Y:S02]  /*106a0*/  VIADD R41, R49, 0xfffffff8 ;  /* 0xfffffff831297836 */ /* 0x002fe40000000000 */
[----:B------:R-:W-:Y:S02]  /*106b0*/  IMAD.MOV R40, RZ, RZ, -R40 ;  /* 0x000000ffff287224 */ /* 0x000fe400078e0a28 */
[C---:B------:R-:W-:Y:S01]  /*106c0*/  IMAD R20, R90.reuse, R20, R67 ;  /* 0x000000145a147224 */ /* 0x040fe200078e0243 */
[----:B------:R-:W-:Y:S01]  /*106d0*/  ISETP.GE.U32.AND P0, PT, R41, 0x7fffff79, PT ;  /* 0x7fffff792900780c */ /* 0x000fe20003f06070 */
[C---:B------:R-:W-:Y:S02]  /*106e0*/  IMAD R41, R90.reuse, R70, R68 ;  /* 0x000000465a297224 */ /* 0x040fe400078e0244 */
[----:B------:R-:W-:Y:S01]  /*106f0*/  IMAD R40, R90, R40, R69 ;  /* 0x000000285a287224 */ /* 0x000fe200078e0245 */
[----:B------:R-:W-:Y:S01]  /*10700*/  PRMT R55, RZ, 0x7610, R55 ;  /* 0x00007610ff377816 */ /* 0x000fe20000000037 */
[----:B------:R-:W-:Y:S01]  /*10710*/  STL [R1+0x1c10], R20 ;  /* 0x001c101401007387 */ /* 0x000fe20000100800 */
[----:B------:R-:W-:-:S03]  /*10720*/  IMAD R68, R4, 0x7, RZ ;  /* 0x0000000704447824 */ /* 0x000fc600078e02ff */
[----:B------:R-:W-:Y:S04]  /*10730*/  STL [R1+0x1d8c], R20 ;  /* 0x001d8c1401007387 */ /* 0x000fe80000100800 */
[----:B------:R-:W-:Y:S04]  /*10740*/  STL [R1+0x7a4], R41 ;  /* 0x0007a42901007387 */ /* 0x000fe80000100800 */
[----:B------:R0:W-:Y:S04]  /*10750*/  STL [R1+0x7b0], R40 ;  /* 0x0007b02801007387 */ /* 0x0001e80000100800 */
[----:B------:R1:W4:Y:S01]  /*10760*/  @!P3 LDG.E.U16 R55, desc[UR20][R50.64] ;  /* 0x000000143237b981 */ /* 0x000322000c1e1500 */
[----:B0-----:R-:W-:-:S04]  /*10770*/  IMAD.WIDE R40, R68, 0x2, R8 ;  /* 0x0000000244287825 */ /* 0x001fc800078e0208 */
[----:B-1----:R-:W-:-:S04]  /*10780*/  IMAD.WIDE R50, R68, 0x2, R6 ;  /* 0x0000000244327825 */ /* 0x002fc800078e0206 */
[----:B------:R-:W-:Y:S02]  /*10790*/  IMAD.MOV.U32 R68, RZ, RZ, R50 ;  /* 0x000000ffff447224 */ /* 0x000fe400078e0032 */
[----:B------:R-:W-:Y:S01]  /*107a0*/  IMAD.MOV.U32 R69, RZ, RZ, R51 ;  /* 0x000000ffff457224 */ /* 0x000fe200078e0033 */
[----:B--2---:R-:W-:Y:S02]  /*107b0*/  PRMT R38, RZ, 0x7610, R38 ;  /* 0x00007610ff267816 */ /* 0x004fe40000000026 */
[----:B------:R-:W-:-:S04]  /*107c0*/  PRMT R39, RZ, 0x7610, R39 ;  /* 0x00007610ff277816 */ /* 0x000fc80000000027 */
[----:B------:R-:W2:Y:S04]  /*107d0*/  @!P0 LDG.E.U16 R38, desc[UR20][R40.64] ;  /* 0x0000001428268981 */ /* 0x000ea8000c1e1500 */
[----:B------:R0:W4:Y:S01]  /*107e0*/  @!P0 LDG.E.U16 R39, desc[UR20][R68.64] ;  /* 0x0000001444278981 */ /* 0x000122000c1e1500 */
[----:B------:R-:W-:-:S04]  /*107f0*/  IMAD.HI.U32 R67, R0, R66, RZ ;  /* 0x0000004200437227 */ /* 0x000fc800078e00ff */
[----:B------:R-:W-:Y:S01]  /*10800*/  IMAD.MOV R67, RZ, RZ, -R67 ;  /* 0x000000ffff437224 */ /* 0x000fe200078e0a43 */
[----:B------:R1:W-:Y:S01]  /*10810*/  STL.64 [R1+0x650], R50 ;  /* 0x0006503201007387 */ /* 0x0003e20000100a00 */
[----:B------:R-:W-:-:S05]  /*10820*/  VIADD R48, R93, 0xac ;  /* 0x000000ac5d307836 */ /* 0x000fca0000000000 */
[----:B------:R-:W-:Y:S01]  /*10830*/  STL [R1+0x1744], R48 ;  /* 0x0017443001007387 */ /* 0x000fe20000100800 */
[----:B-1----:R-:W-:Y:S02]  /*10840*/  IMAD R50, R90, R67, R66 ;  /* 0x000000435a327224 */ /* 0x002fe400078e0242 */
[----:B------:R-:W-:-:S03]  /*10850*/  VIADD R67, R49, 0xfffffff0 ;  /* 0xfffffff031437836 */ /* 0x000fc60000000000 */
[----:B------:R-:W-:Y:S02]  /*10860*/  STL [R1+0x1c14], R50 ;  /* 0x001c143201007387 */ /* 0x000fe40000100800 */
[----:B------:R-:W-:Y:S02]  /*10870*/  ISETP.GE.U32.AND P0, PT, R67, 0x7fffff71, PT ;  /* 0x7fffff714300780c */ /* 0x000fe40003f06070 */
[----:B------:R-:W-:Y:S04]  /*10880*/  STL [R1+0x1d90], R50 ;  /* 0x001d903201007387 */ /* 0x000fe80000100800 */
[----:B------:R1:W-:Y:S01]  /*10890*/  STL.64 [R1+0x640], R40 ;  /* 0x0006402801007387 */ /* 0x0003e20000100a00 */
[----:B0-----:R-:W-:Y:S01]  /*108a0*/  IMAD R69, R4, 0xf, RZ ;  /* 0x0000000f04457824 */ /* 0x001fe200078e02ff */
[----:B---3--:R-:W-:-:S02]  /*108b0*/  PRMT R42, RZ, 0x7610, R42 ;  /* 0x00007610ff2a7816 */ /* 0x008fc4000000002a */
[----:B------:R-:W-:Y:S01]  /*108c0*/  PRMT R43, RZ, 0x7610, R43 ;  /* 0x00007610ff2b7816 */ /* 0x000fe2000000002b */
[----:B-1----:R-:W-:-:S05]  /*108d0*/  IMAD.WIDE R40, R69, 0x2, R8 ;  /* 0x0000000245287825 */ /* 0x002fca00078e0208 */
[----:B------:R-:W3:Y:S04]  /*108e0*/  @!P0 LDG.E.U16 R42, desc[UR20][R40.64] ;  /* 0x00000014282a8981 */ /* 0x000ee8000c1e1500 */
[----:B--2---:R0:W-:Y:S02]  /*108f0*/  STL [R1+0xec4], R38 ;  /* 0x000ec42601007387 */ /* 0x0041e40000100800 */
[----:B0-----:R-:W-:-:S05]  /*10900*/  VIADD R38, R93, 0xad ;  /* 0x000000ad5d267836 */ /* 0x001fca0000000000 */
[----:B------:R-:W-:Y:S01]  /*10910*/  STL [R1+0x174c], R38 ;  /* 0x00174c2601007387 */ /* 0x000fe20000100800 */
[----:B------:R-:W-:-:S03]  /*10920*/  IABS R67, R38 ;  /* 0x0000002600437213 */ /* 0x000fc60000000000 */
[----:B----4-:R0:W-:Y:S02]  /*10930*/  STL [R1+0xec8], R39 ;  /* 0x000ec82701007387 */ /* 0x0101e40000100800 */
[----:B0-----:R-:W-:-:S05]  /*10940*/  IMAD.WIDE R38, R69, 0x2, R6 ;  /* 0x0000000245267825 */ /* 0x001fca00078e0206 */
[----:B------:R-:W2:Y:S01]  /*10950*/  @!P0 LDG.E.U16 R43, desc[UR20][R38.64] ;  /* 0x00000014262b8981 */ /* 0x000ea2000c1e1500 */
[----:B------:R-:W-:Y:S01]  /*10960*/  IABS R66, R48 ;  /* 0x0000003000427213 */ /* 0x000fe20000000000 */
[----:B------:R-:W-:Y:S02]  /*10970*/  VIADD R69, R49, 0xffffffe8 ;  /* 0xffffffe831457836 */ /* 0x000fe40000000000 */
[----:B------:R0:W-:Y:S02]  /*10980*/  STL.64 [R1+0x5c8], R38 ;  /* 0x0005c82601007387 */ /* 0x0001e40000100a00 */
[----:B------:R-:W-:Y:S02]  /*10990*/  IMAD.HI.U32 R68, R0, R66, RZ ;  /* 0x0000004200447227 */ /* 0x000fe400078e00ff */
[----:B------:R1:W-:Y:S01]  /*109a0*/  STL.64 [R1+0x5c0], R40 ;  /* 0x0005c02801007387 */ /* 0x0003e20000100a00 */
[----:B------:R-:W-:Y:S01]  /*109b0*/  ISETP.GE.U32.AND P0, PT, R69, 0x7fffff69, PT ;  /* 0x7fffff694500780c */ /* 0x000fe20003f06070 */
[----:B------:R-:W-:-:S02]  /*109c0*/  IMAD.MOV R68, RZ, RZ, -R68 ;  /* 0x000000ffff447224 */ /* 0x000fc400078e0a44 */
[----:B0-----:R-:W4:Y:S04]  /*109d0*/  LDL.LU.64 R38, [R1+0x2088] ;  /* 0x0020880001267983 */ /* 0x001f280000300a00 */
[----:B-1----:R-:W4:Y:S04]  /*109e0*/  LDL.LU.64 R40, [R1+0x2080] ;  /* 0x0020800001287983 */ /* 0x002f280000300a00 */
[----:B---3--:R0:W-:Y:S01]  /*109f0*/  STL [R1+0xe8c], R42 ;  /* 0x000e8c2a01007387 */ /* 0x0081e20000100800 */
[----:B------:R-:W-:Y:S02]  /*10a00*/  IMAD.MOV.U32 R51, RZ, RZ, R46 ;  /* 0x000000ffff337224 */ /* 0x000fe400078e002e */
[----:B------:R-:W-:-:S02]  /*10a10*/  IMAD.MOV.U32 R46, RZ, RZ, R83 ;  /* 0x000000ffff2e7224 */ /* 0x000fc400078e0053 */
[----:B------:R-:W-:Y:S01]  /*10a20*/  IMAD.MOV.U32 R83, RZ, RZ, R85 ;  /* 0x000000ffff537224 */ /* 0x000fe200078e0055 */
[----:B------:R-:W-:Y:S01]  /*10a30*/  PRMT R71, RZ, 0x7610, R71 ;  /* 0x00007610ff477816 */ /* 0x000fe20000000047 */
[----:B------:R-:W-:Y:S02]  /*10a40*/  IMAD.MOV.U32 R85, RZ, RZ, R88 ;  /* 0x000000ffff557224 */ /* 0x000fe400078e0058 */
[----:B------:R-:W-:Y:S02]  /*10a50*/  IMAD.MOV.U32 R48, RZ, RZ, R79 ;  /* 0x000000ffff307224 */ /* 0x000fe400078e004f */
[----:B------:R-:W-:Y:S01]  /*10a60*/  IMAD.MOV.U32 R88, RZ, RZ, R78 ;  /* 0x000000ffff587224 */ /* 0x000fe200078e004e */
[----:B------:R-:W-:Y:S01]  /*10a70*/  PRMT R73, RZ, 0x7610, R73 ;  /* 0x00007610ff497816 */ /* 0x000fe20000000049 */
[----:B------:R-:W-:Y:S02]  /*10a80*/  IMAD.MOV.U32 R62, RZ, RZ, R44 ;  /* 0x000000ffff3e7224 */ /* 0x000fe400078e002c */
[----:B0-----:R-:W-:-:S02]  /*10a90*/  IMAD.MOV.U32 R42, RZ, RZ, R47 ;  /* 0x000000ffff2a7224 */ /* 0x001fc400078e002f */
[----:B------:R-:W-:Y:S02]  /*10aa0*/  IMAD.MOV.U32 R44, RZ, RZ, R80 ;  /* 0x000000ffff2c7224 */ /* 0x000fe400078e0050 */
[----:B------:R-:W-:Y:S01]  /*10ab0*/  IMAD.MOV.U32 R47, RZ, RZ, R81 ;  /* 0x000000ffff2f7224 */ /* 0x000fe200078e0051 */
[----:B--2---:R0:W-:Y:S02]  /*10ac0*/  STL [R1+0xe90], R43 ;  /* 0x000e902b01007387 */ /* 0x0041e40000100800 */
[----:B0-----:R-:W-:Y:S02]  /*10ad0*/  IMAD.MOV.U32 R43, RZ, RZ, R45 ;  /* 0x000000ffff2b7224 */ /* 0x001fe400078e002d */
[----:B------:R-:W-:Y:S02]  /*10ae0*/  IMAD.MOV.U32 R45, RZ, RZ, R84 ;  /* 0x000000ffff2d7224 */ /* 0x000fe400078e0054 */
[----:B------:R-:W-:Y:S02]  /*10af0*/  IMAD.MOV.U32 R84, RZ, RZ, R86 ;  /* 0x000000ffff547224 */ /* 0x000fe400078e0056 */
[----:B------:R-:W-:-:S02]  /*10b00*/  IMAD.MOV.U32 R86, RZ, RZ, R21 ;  /* 0x000000ffff567224 */ /* 0x000fc400078e0015 */
[----:B------:R-:W-:Y:S02]  /*10b10*/  IMAD R21, R90, R68, R66 ;  /* 0x000000445a157224 */ /* 0x000fe400078e0242 */
[----:B------:R-:W-:-:S04]  /*10b20*/  IMAD R68, R4, 0x17, RZ ;  /* 0x0000001704447824 */ /* 0x000fc800078e02ff */
[----:B------:R-:W-:-:S04]  /*10b30*/  IMAD.WIDE R78, R68, 0x2, R6 ;  /* 0x00000002444e7825 */ /* 0x000fc800078e0206 */
[----:B------:R-:W-:Y:S01]  /*10b40*/  IMAD.WIDE R80, R68, 0x2, R8 ;  /* 0x0000000244507825 */ /* 0x000fe200078e0208 */
[----:B------:R-:W2:Y:S04]  /*10b50*/  @!P0 LDG.E.U16 R71, desc[UR20][R78.64] ;  /* 0x000000144e478981 */ /* 0x000ea8000c1e1500 */
[----:B------:R-:W3:Y:S01]  /*10b60*/  @!P0 LDG.E.U16 R73, desc[UR20][R80.64] ;  /* 0x0000001450498981 */ /* 0x000ee2000c1e1500 */
[----:B------:R-:W-:-:S04]  /*10b70*/  IMAD.HI.U32 R66, R0, R67, RZ ;  /* 0x0000004300427227 */ /* 0x000fc800078e00ff */
[----:B------:R-:W-:Y:S01]  /*10b80*/  IMAD.MOV R66, RZ, RZ, -R66 ;  /* 0x000000ffff427224 */ /* 0x000fe200078e0a42 */
[----:B------:R-:W-:Y:S03]  /*10b90*/  STL [R1+0x1c18], R21 ;  /* 0x001c181501007387 */ /* 0x000fe60000100800 */
[----:B------:R-:W-:Y:S01]  /*10ba0*/  IMAD R67, R90, R66, R67 ;  /* 0x000000425a437224 */ /* 0x000fe200078e0243 */
[----:B------:R-:W-:Y:S01]  /*10bb0*/  STL [R1+0x1d94], R21 ;  /* 0x001d941501007387 */ /* 0x000fe20000100800 */
[----:B------:R-:W-:Y:S02]  /*10bc0*/  IMAD.MOV.U32 R66, RZ, RZ, R62 ;  /* 0x000000ffff427224 */ /* 0x000fe400078e003e */
[----:B------:R-:W-:Y:S01]  /*10bd0*/  IMAD.MOV.U32 R62, RZ, RZ, R48 ;  /* 0x000000ffff3e7224 */ /* 0x000fe200078e0030 */
[----:B------:R-:W-:Y:S01]  /*10be0*/  STL.64 [R1+0x548], R78 ;  /* 0x0005484e01007387 */ /* 0x000fe20000100a00 */
[----:B------:R-:W-:Y:S01]  /*10bf0*/  MOV R48, R45 ;  /* 0x0000002d00307202 */ /* 0x000fe20000000f00 */
[----:B------:R-:W-:-:S02]  /*10c00*/  IMAD.MOV.U32 R45, RZ, RZ, R86 ;  /* 0x000000ffff2d7224 */ /* 0x000fc400078e0056 */
[----:B------:R-:W-:Y:S01]  /*10c10*/  STL.64 [R1+0x540], R80 ;  /* 0x0005405001007387 */ /* 0x000fe20000100a00 */
[----:B------:R-:W-:-:S03]  /*10c20*/  IMAD.MOV.U32 R86, RZ, RZ, R76 ;  /* 0x000000ffff567224 */ /* 0x000fc600078e004c */
[----:B------:R0:W-:Y:S04]  /*10c30*/  STL [R1+0x7c8], R67 ;  /* 0x0007c84301007387 */ /* 0x0001e80000100800 */
[----:B------:R-:W4:Y:S01]  /*10c40*/  LDL.LU R76, [R1+0x974] ;  /* 0x00097400014c7983 */ /* 0x000f220000300800 */
[----:B------:R-:W-:Y:S02]  /*10c50*/  IMAD.MOV.U32 R69, RZ, RZ, R51 ;  /* 0x000000ffff457224 */ /* 0x000fe400078e0033 */
[----:B0-----:R-:W-:Y:S02]  /*10c60*/  IMAD.MOV.U32 R67, RZ, RZ, R42 ;  /* 0x000000ffff437224 */ /* 0x001fe400078e002a */
[----:B------:R-:W-:Y:S02]  /*10c70*/  IMAD.MOV.U32 R42, RZ, RZ, R44 ;  /* 0x000000ffff2a7224 */ /* 0x000fe400078e002c */
[----:B------:R-:W-:-:S02]  /*10c80*/  IMAD.MOV.U32 R44, RZ, RZ, R83 ;  /* 0x000000ffff2c7224 */ /* 0x000fc400078e0053 */
[----:B------:R-:W-:Y:S02]  /*10c90*/  IMAD.MOV.U32 R83, RZ, RZ, R88 ;  /* 0x000000ffff537224 */ /* 0x000fe400078e0058 */
[----:B------:R-:W-:Y:S02]  /*10ca0*/  IMAD.MOV.U32 R88, RZ, RZ, R77 ;  /* 0x000000ffff587224 */ /* 0x000fe400078e004d */
[----:B------:R-:W4:Y:S01]  /*10cb0*/  LDL.LU R77, [R1+0x970] ;  /* 0x00097000014d7983 */ /* 0x000f220000300800 */
[----:B------:R-:W-:Y:S02]  /*10cc0*/  IMAD.MOV.U32 R51, RZ, RZ, R47 ;  /* 0x000000ffff337224 */ /* 0x000fe400078e002f */
[----:B------:R-:W-:Y:S01]  /*10cd0*/  IMAD.MOV.U32 R47, RZ, RZ, R84 ;  /* 0x000000ffff2f7224 */ /* 0x000fe200078e0054 */
[----:B------:R-:W4:Y:S01]  /*10ce0*/  LDL.LU R79, [R1+0x2078] ;  /* 0x00207800014f7983 */ /* 0x000f220000300800 */
[----:B------:R-:W-:-:S03]  /*10cf0*/  IMAD.MOV.U32 R84, RZ, RZ, R89 ;  /* 0x000000ffff547224 */ /* 0x000fc600078e0059 */
[----:B------:R-:W4:Y:S01]  /*10d00*/  LDL.LU R78, [R1+0x96c] ;  /* 0x00096c00014e7983 */ /* 0x000f220000300800 */
[----:B------:R-:W-:Y:S02]  /*10d10*/  IMAD.MOV.U32 R70, RZ, RZ, R43 ;  /* 0x000000ffff467224 */ /* 0x000fe400078e002b */
[----:B------:R-:W-:Y:S02]  /*10d20*/  IMAD.MOV.U32 R89, RZ, RZ, R72 ;  /* 0x000000ffff597224 */ /* 0x000fe400078e0048 */
[----:B------:R-:W-:Y:S02]  /*10d30*/  IMAD.MOV.U32 R43, RZ, RZ, R46 ;  /* 0x000000ffff2b7224 */ /* 0x000fe400078e002e */
[----:B------:R-:W-:Y:S02]  /*10d40*/  IMAD.MOV.U32 R46, RZ, RZ, R85 ;  /* 0x000000ffff2e7224 */ /* 0x000fe400078e0055 */
[----:B------:R-:W-:Y:S02]  /*10d50*/  IMAD.MOV.U32 R85, RZ, RZ, R75 ;  /* 0x000000ffff557224 */ /* 0x000fe400078e004b */
[----:B------:R-:W-:Y:S01]  /*10d60*/  IMAD.MOV.U32 R75, RZ, RZ, R74 ;  /* 0x000000ffff4b7224 */ /* 0x000fe200078e004a */
[----:B--2---:R0:W-:Y:S04]  /*10d70*/  STL [R1+0xe88], R71 ;  /* 0x000e884701007387 */ /* 0x0041e80000100800 */
[----:B0-----:R-:W2:Y:S04]  /*10d80*/  LDL.LU R71, [R1+0x968] ;  /* 0x0009680001477983 */ /* 0x001ea80000300800 */
[----:B------:R-:W2:Y:S04]  /*10d90*/  LDL.LU R72, [R1+0x964] ;  /* 0x0009640001487983 */ /* 0x000ea80000300800 */
[----:B------:R-:W2:Y:S04]  /*10da0*/  LDL.LU.64 R80, [R1+0x2070] ;  /* 0x0020700001507983 */ /* 0x000ea80000300a00 */
[----:B---3--:R0:W-:Y:S04]  /*10db0*/  STL [R1+0xe84], R73 ;  /* 0x000e844901007387 */ /* 0x0081e80000100800 */
[----:B0-----:R-:W3:Y:S04]  /*10dc0*/  LDL.LU R73, [R1+0x960] ;  /* 0x0009600001497983 */ /* 0x001ee80000300800 */
[----:B------:R-:W3:Y:S01]  /*10dd0*/  LDL.LU R74, [R1+0x95c] ;  /* 0x00095c00014a7983 */ /* 0x000ee20000300800 */
[----:B------:R-:W-:-:S04]  /*10de0*/  @!UP1 UIADD3 UR10, UPT, UPT, -UR10, 0x100000, URZ ;  /* 0x001000000a0a9890 */ /* 0x000fc8000fffe1ff */
[----:B------:R-:W-:Y:S02]  /*10df0*/  @!UP1 USHF.L.U32 UR11, UR10, 0xb, URZ ;  /* 0x0000000b0a0b9899 */ /* 0x000fe400080006ff */
[----:B------:R-:W-:Y:S01]  /*10e00*/  @!UP1 USHF.L.U32 UR10, UR10, 0x1, URZ ;  /* 0x000000010a0a9899 */ /* 0x000fe200080006ff */
[----:B------:R-:W-:-:S11]  /*10e10*/  VOTEU.ALL UP1, P1 ;  /* 0x0000000000ff7886 */ /* 0x000fd60000820000 */
[----:B------:R0:W1:Y:S01]  /*10e20*/  @!UP1 SYNCS.EXCH.64 URZ, [UR4+0x40008], UR10 ;  /* 0x0400080a04ff95b2 */ /* 0x0000620008000100 */
[----:B----4-:R4:W-:Y:S04]  /*10e30*/  STS.U16 [R3+UR4+0x2800], R76 ;  /* 0x0028004c03007988 */ /* 0x0109e80008000404 */
[----:B------:R4:W-:Y:S04]  /*10e40*/  STS.U16 [R3+UR4+0x9000], R44 ;  /* 0x0090002c03007988 */ /* 0x0009e80008000404 */
[----:B------:R1:W-:Y:S01]  /*10e50*/  STS.U16 [R3+UR4+0x9800], R83 ;  /* 0x0098005303007988 */ /* 0x0003e20008000404 */
[----:B------:R-:W-:Y:S01]  /*10e60*/  VIADD R68, R49, 0xffffffe0 ;  /* 0xffffffe031447836 */ /* 0x000fe20000000000 */
[----:B------:R-:W-:Y:S01]  /*10e70*/  PRMT R54, RZ, 0x7610, R54 ;  /* 0x00007610ff367816 */ /* 0x000fe20000000036 */
[----:B0-----:R-:W0:Y:S01]  /*10e80*/  LDCU UR10, c[0x0][0x3b0] ;  /* 0x00007600ff0a77ac */ /* 0x001e220008000800 */
[----:B----4-:R-:W4:Y:S01]  /*10e90*/  LDL.LU R76, [R1+0x958] ;  /* 0x00095800014c7983 */ /* 0x010f220000300800 */
[----:B------:R-:W-:-:S02]  /*10ea0*/  PRMT R60, RZ, 0x7610, R60 ;  /* 0x00007610ff3c7816 */ /* 0x000fc4000000003c */
[----:B------:R-:W-:Y:S01]  /*10eb0*/  PRMT R61, RZ, 0x7610, R61 ;  /* 0x00007610ff3d7816 */ /* 0x000fe2000000003d */
[----:B------:R-:W4:Y:S01]  /*10ec0*/  LDL.LU R44, [R1+0x954] ;  /* 0x00095400012c7983 */ /* 0x000f220000300800 */
[----:B------:R-:W-:Y:S01]  /*10ed0*/  PRMT R50, RZ, 0x7610, R50 ;  /* 0x00007610ff327816 */ /* 0x000fe20000000032 */
[----:B------:R-:W0:Y:S02]  /*10ee0*/  LDCU UR11, c[0x0][0x3b0] ;  /* 0x00007600ff0b77ac */ /* 0x000e240008000800 */
[----:B------:R0:W-:Y:S04]  /*10ef0*/  STS.U16 [R3+UR4+0x1c00], R84 ;  /* 0x001c005403007988 */ /* 0x0001e80008000404 */
[----:B-1----:R-:W4:Y:S04]  /*10f00*/  LDL.LU R83, [R1+0x950] ;  /* 0x0009500001537983 */ /* 0x002f280000300800 */
[----:B------:R1:W-:Y:S04]  /*10f10*/  STS.U16 [R3+UR4+0x9c00], R85 ;  /* 0x009c005503007988 */ /* 0x0003e80008000404 */
[----:B0-----:R-:W4:Y:S04]  /*10f20*/  LDL.LU R84, [R1+0x94c] ;  /* 0x00094c0001547983 */ /* 0x001f280000300800 */
        /* <DEDUP_REMOVED lines=12> */
[----:B-1----:R-:W4:Y:S04]  /*10ff0*/  LDL.LU R78, [R1+0x930] ;  /* 0x00093000014e7983 */ /* 0x002f280000300800 */
[----:B--2---:R0:W-:Y:S04]  /*11000*/  STS.U16 [R3+UR4+0xac00], R71 ;  /* 0x00ac004703007988 */ /* 0x0041e80008000404 */
[----:B------:R1:W-:Y:S04]  /*11010*/  STS.U16 [R3+UR4+0x3000], R72 ;  /* 0x0030004803007988 */ /* 0x0003e80008000404 */
[----:B0-----:R-:W2:Y:S04]  /*11020*/  LDL.LU R71, [R1+0x92c] ;  /* 0x00092c0001477983 */ /* 0x001ea80000300800 */
[----:B-1----:R-:W2:Y:S04]  /*11030*/  LDL.LU R72, [R1+0x928] ;  /* 0x0009280001487983 */ /* 0x002ea80000300800 */
[----:B---3--:R0:W-:Y:S04]  /*11040*/  STS.U16 [R3+UR4+0xb000], R73 ;  /* 0x00b0004903007988 */ /* 0x0081e80008000404 */
[----:B------:R1:W-:Y:S04]  /*11050*/  STS.U16 [R3+UR4+0x3400], R74 ;  /* 0x0034004a03007988 */ /* 0x0003e80008000404 */
[----:B0-----:R-:W3:Y:S04]  /*11060*/  LDL.LU R73, [R1+0x920] ;  /* 0x0009200001497983 */ /* 0x001ee80000300800 */
[----:B-1----:R-:W3:Y:S01]  /*11070*/  LDL.LU R74, [R1+0x91c] ;  /* 0x00091c00014a7983 */ /* 0x002ee20000300800 */
[----:B------:R-:W-:-:S03]  /*11080*/  ISETP.GE.U32.AND P0, PT, R68, 0x7fffff61, PT ;  /* 0x7fffff614400780c */ /* 0x000fc60003f06070 */
[----:B------:R0:W-:Y:S04]  /*11090*/  STS.U16 [R3+UR4], R66 ;  /* 0x0000004203007988 */ /* 0x0001e80008000404 */
[----:B------:R-:W3:Y:S04]  /*110a0*/  LDL.LU R68, [R1+0x918] ;  /* 0x0009180001447983 */ /* 0x000ee80000300800 */
[----:B------:R1:W-:Y:S04]  /*110b0*/  STS.U16 [R3+UR4+0x8000], R67 ;  /* 0x0080004303007988 */ /* 0x0003e80008000404 */
[----:B0-----:R-:W3:Y:S04]  /*110c0*/  LDL.LU R66, [R1+0x914] ;  /* 0x0009140001427983 */ /* 0x001ee80000300800 */
[----:B------:R0:W-:Y:S04]  /*110d0*/  STS.U16 [R3+UR4+0x400], R69 ;  /* 0x0004004503007988 */ /* 0x0001e80008000404 */
[----:B-1----:R-:W3:Y:S04]  /*110e0*/  LDL.LU R67, [R1+0x904] ;  /* 0x0009040001437983 */ /* 0x002ee80000300800 */
        /* <DEDUP_REMOVED lines=16> */
[----:B----4-:R1:W-:Y:S04]  /*111f0*/  STS.U16 [R3+UR4+0xb400], R76 ;  /* 0x00b4004c03007988 */ /* 0x0103e80008000404 */
[----:B------:R4:W-:Y:S04]  /*11200*/  STS.U16 [R3+UR4+0x1800], R45 ;  /* 0x0018002d03007988 */ /* 0x0009e80008000404 */
[----:B0-----:R-:W3:Y:S01]  /*11210*/  LDL.LU R48, [R1+0x240] ;  /* 0x0002400001307983 */ /* 0x001ee20000300800 */
[----:B-1----:R-:W-:-:S03]  /*11220*/  LOP3.LUT R76, R3, 0x10, RZ, 0x3c, !PT ;  /* 0x00000010034c7812 */ /* 0x002fc600078e3cff */
[----:B------:R0:W-:Y:S04]  /*11230*/  STS.U16 [R3+UR4+0x3800], R44 ;  /* 0x0038002c03007988 */ /* 0x0001e80008000404 */
[----:B----4-:R-:W4:Y:S04]  /*11240*/  LDL.LU R45, [R1+0x1d4] ;  /* 0x0001d400012d7983 */ /* 0x010f280000300800 */
        /* <DEDUP_REMOVED lines=26> */
[----:B-1----:R-:W2:Y:S04]  /*113f0*/  LDL.LU R74, [R1+0x2038] ;  /* 0x00203800014a7983 */ /* 0x002ea80000300800 */
[----:B------:R-:W-:Y:S04]  /*11400*/  STS.U16 [R76+UR4+0x1480], R68 ;  /* 0x001480444c007988 */ /* 0x000fe80008000404 */
        /* <DEDUP_REMOVED lines=8> */
[----:B------:R0:W-:Y:S04]  /*11490*/  STS.U16 [R76+UR4+0xa480], R47 ;  /* 0x00a4802f4c007988 */ /* 0x0001e80008000404 */
[----:B------:R1:W-:Y:S04]  /*114a0*/  STS.U16 [R76+UR4+0x2880], R46 ;  /* 0x0028802e4c007988 */ /* 0x0003e80008000404 */
[----:B0-----:R-:W3:Y:S04]  /*114b0*/  LDL.LU R47, [R1+0x144] ;  /* 0x00014400012f7983 */ /* 0x001ee80000300800 */
[----:B-1----:R-:W3:Y:S04]  /*114c0*/  LDL.LU R46, [R1+0x140] ;  /* 0x00014000012e7983 */ /* 0x002ee80000300800 */
[----:B------:R-:W-:Y:S04]  /*114d0*/  STS.U16 [R76+UR4+0xa880], R48 ;  /* 0x00a880304c007988 */ /* 0x000fe80008000404 */
[----:B----4-:R0:W-:Y:S04]  /*114e0*/  STS.U16 [R76+UR4+0x2c80], R45 ;  /* 0x002c802d4c007988 */ /* 0x0101e80008000404 */
[----:B0-----:R-:W4:Y:S04]  /*114f0*/  LDL.LU R45, [R1+0xdc] ;  /* 0x0000dc00012d7983 */ /* 0x001f280000300800 */
[----:B------:R-:W4:Y:S04]  /*11500*/  LDL.LU R68, [R1+0xc4] ;  /* 0x0000c40001447983 */ /* 0x000f280000300800 */
[----:B------:R-:W4:Y:S04]  /*11510*/  LDL.LU R66, [R1+0xc0] ;  /* 0x0000c00001427983 */ /* 0x000f280000300800 */
[----:B------:R-:W4:Y:S04]  /*11520*/  LDL.LU R67, [R1+0x5c] ;  /* 0x00005c0001437983 */ /* 0x000f280000300800 */
[----:B------:R-:W4:Y:S04]  /*11530*/  LDL.LU R69, [R1+0x58] ;  /* 0x0000580001457983 */ /* 0x000f280000300800 */
[----:B------:R-:W4:Y:S04]  /*11540*/  LDL.LU R70, [R1+0x54] ;  /* 0x0000540001467983 */ /* 0x000f280000300800 */
[----:B------:R-:W4:Y:S04]  /*11550*/  LDL.LU R62, [R1+0x50] ;  /* 0x00005000013e7983 */ /* 0x000f280000300800 */
[----:B------:R-:W4:Y:S04]  /*11560*/  LDL.LU R51, [R1+0x4c] ;  /* 0x00004c0001337983 */ /* 0x000f280000300800 */
[----:B------:R-:W4:Y:S04]  /*11570*/  LDL.LU R43, [R1+0x48] ;  /* 0x00004800012b7983 */ /* 0x000f280000300800 */
[----:B------:R0:W-:Y:S04]  /*11580*/  STS.U16 [R76+UR4+0xac80], R44 ;  /* 0x00ac802c4c007988 */ /* 0x0001e80008000404 */
[----:B------:R-:W4:Y:S04]  /*11590*/  LDL.LU R48, [R1+0x44] ;  /* 0x0000440001307983 */ /* 0x000f280000300800 */
[----:B0-----:R-:W4:Y:S04]  /*115a0*/  LDL.LU R44, [R1+0x40] ;  /* 0x00004000012c7983 */ /* 0x001f280000300800 */
[----:B--2---:R0:W-:Y:S04]  /*115b0*/  STS.U16 [R76+UR4+0x3080], R74 ;  /* 0x0030804a4c007988 */ /* 0x0041e80008000404 */
[----:B---3--:R1:W-:Y:S04]  /*115c0*/  STS.U16 [R76+UR4+0xb080], R73 ;  /* 0x00b080494c007988 */ /* 0x0083e80008000404 */
[----:B------:R2:W-:Y:S04]  /*115d0*/  STS.U16 [R76+UR4+0x3480], R72 ;  /* 0x003480484c007988 */ /* 0x0005e80008000404 */
[----:B0-----:R-:W3:Y:S04]  /*115e0*/  LDL.LU R74, [R1+0xc8] ;  /* 0x0000c800014a7983 */ /* 0x001ee80000300800 */
[----:B-1----:R-:W3:Y:S04]  /*115f0*/  LDL.LU R73, [R1+0xcc] ;  /* 0x0000cc0001497983 */ /* 0x002ee80000300800 */
[----:B--2---:R-:W2:Y:S04]  /*11600*/  LDL.LU R72, [R1+0xd0] ;  /* 0x0000d00001487983 */ /* 0x004ea80000300800 */
[----:B------:R0:W-:Y:S04]  /*11610*/  STS.U16 [R76+UR4+0xb480], R71 ;  /* 0x00b480474c007988 */ /* 0x0001e80008000404 */
[----:B------:R1:W-:Y:S04]  /*11620*/  STS.U16 [R76+UR4+0x3880], R78 ;  /* 0x0038804e4c007988 */ /* 0x0003e80008000404 */
[----:B------:R1:W-:Y:S04]  /*11630*/  STS.U16 [R76+UR4+0xb880], R77 ;  /* 0x00b8804d4c007988 */ /* 0x0003e80008000404 */
[----:B0-----:R-:W2:Y:S04]  /*11640*/  LDL.LU R71, [R1+0xd4] ;  /* 0x0000d40001477983 */ /* 0x001ea80000300800 */
[----:B-1----:R-:W2:Y:S04]  /*11650*/  LDL.LU R78, [R1+0xd8] ;  /* 0x0000d800014e7983 */ /* 0x002ea80000300800 */
[----:B------:R-:W2:Y:S01]  /*11660*/  LDL.LU R76, [R1+0x2034] ;  /* 0x00203400014c7983 */ /* 0x000ea20000300800 */
[----:B------:R-:W-:-:S02]  /*11670*/  LOP3.LUT R77, R3, 0x10, RZ, 0x3c, !PT ;  /* 0x00000010034d7812 */ /* 0x000fc400078e3cff */
[----:B------:R-:W-:-:S05]  /*11680*/  LOP3.LUT R42, R3, 0x20, RZ, 0x3c, !PT ;  /* 0x00000020032a7812 */ /* 0x000fca00078e3cff */
[----:B------:R-:W-:Y:S04]  /*11690*/  STL [R1+0x1564], R42 ;  /* 0x0015642a01007387 */ /* 0x000fe80000100800 */
[----:B--2---:R-:W-:Y:S04]  /*116a0*/  STS.U16 [R77+UR4+0x3c80], R76 ;  /* 0x003c804c4d007988 */ /* 0x004fe80008000404 */
[----:B------:R-:W-:Y:S04]  /*116b0*/  STS.U16 [R77+UR4+0xbc80], R75 ;  /* 0x00bc804b4d007988 */ /* 0x000fe80008000404 */
[----:B------:R0:W-:Y:S04]  /*116c0*/  STS.U16 [R42+UR4+0x100], R47 ;  /* 0x0001002f2a007988 */ /* 0x0001e80008000404 */
[----:B------:R1:W-:Y:S04]  /*116d0*/  STS.U16 [R42+UR4+0x8100], R46 ;  /* 0x0081002e2a007988 */ /* 0x0003e80008000404 */
[----:B----4-:R2:W-:Y:S04]  /*116e0*/  STS.U16 [R42+UR4+0x500], R45 ;  /* 0x0005002d2a007988 */ /* 0x0105e80008000404 */
[----:B0-----:R-:W4:Y:S04]  /*116f0*/  LDL.LU R47, [R1+0x154] ;  /* 0x00015400012f7983 */ /* 0x001f280000300800 */
[----:B-1----:R-:W4:Y:S04]  /*11700*/  LDL.LU R46, [R1+0x150] ;  /* 0x00015000012e7983 */ /* 0x002f280000300800 */
[----:B--2---:R-:W2:Y:S04]  /*11710*/  LDL.LU R45, [R1+0x14c] ;  /* 0x00014c00012d7983 */ /* 0x004ea80000300800 */
[----:B------:R-:W-:Y:S04]  /*11720*/  STS.U16 [R42+UR4+0x8500], R78 ;  /* 0x0085004e2a007988 */ /* 0x000fe80008000404 */
[----:B------:R-:W-:Y:S04]  /*11730*/  STS.U16 [R42+UR4+0x900], R71 ;  /* 0x000900472a007988 */ /* 0x000fe80008000404 */
[----:B------:R-:W-:Y:S04]  /*11740*/  STS.U16 [R42+UR4+0x8900], R72 ;  /* 0x008900482a007988 */ /* 0x000fe80008000404 */
[----:B---3--:R-:W-:Y:S04]  /*11750*/  STS.U16 [R42+UR4+0xd00], R73 ;  /* 0x000d00492a007988 */ /* 0x008fe80008000404 */
        /* <DEDUP_REMOVED lines=19> */
[----:B------:R0:W-:Y:S02]  /*11890*/  STS.U16 [R42+UR4+0x3500], R80 ;  /* 0x003500502a007988 */ /* 0x0001e40008000404 */
[----:B0-----:R-:W-:-:S05]  /*118a0*/  LOP3.LUT R80, R3, 0x20, RZ, 0x3c, !PT ;  /* 0x0000002003507812 */ /* 0x001fca00078e3cff */
[----:B------:R-:W-:Y:S04]  /*118b0*/  STS.U16 [R80+UR4+0xb500], R79 ;  /* 0x00b5004f50007988 */ /* 0x000fe80008000404 */
[----:B----4-:R-:W-:Y:S04]  /*118c0*/  STS.U16 [R80+UR4+0x3900], R47 ;  /* 0x0039002f50007988 */ /* 0x010fe80008000404 */
[----:B------:R0:W-:Y:S04]  /*118d0*/  STS.U16 [R80+UR4+0xb900], R46 ;  /* 0x00b9002e50007988 */ /* 0x0001e80008000404 */
[----:B--2---:R1:W-:Y:S04]  /*118e0*/  STS.U16 [R80+UR4+0x3d00], R45 ;  /* 0x003d002d50007988 */ /* 0x0043e80008000404 */
[----:B0-----:R-:W2:Y:S04]  /*118f0*/  LDL.LU R46, [R1+0x148] ;  /* 0x00014800012e7983 */ /* 0x001ea80000300800 */
[----:B-1----:R-:W3:Y:S04]  /*11900*/  LDL.LU R45, [R1+0x354] ;  /* 0x00035400012d7983 */ /* 0x002ee80000300800 */
        /* <DEDUP_REMOVED lines=19> */
[----:B------:R-:W4:Y:S01]  /*11a40*/  LDL.LU R69, [R1+0x1dc] ;  /* 0x0001dc0001457983 */ /* 0x000f220000300800 */
[----:B------:R-:W-:-:S03]  /*11a50*/  LOP3.LUT R51, R3, 0x30, RZ, 0x3c, !PT ;  /* 0x0000003003337812 */ /* 0x000fc600078e3cff */
[----:B------:R-:W4:Y:S04]  /*11a60*/  LDL.LU R70, [R1+0x1d8] ;  /* 0x0001d80001467983 */ /* 0x000f280000300800 */
[----:B------:R-:W4:Y:S04]  /*11a70*/  LDL.LU R62, [R1+0x1cc] ;  /* 0x0001cc00013e7983 */ /* 0x000f280000300800 */
[----:B------:R-:W4:Y:S04]  /*11a80*/  LDL.LU R42, [R1+0x1c8] ;  /* 0x0001c800012a7983 */ /* 0x000f280000300800 */
[----:B------:R-:W4:Y:S04]  /*11a90*/  LDL.LU R43, [R1+0x1c4] ;  /* 0x0001c400012b7983 */ /* 0x000f280000300800 */
[----:B------:R-:W4:Y:S04]  /*11aa0*/  LDL.LU R48, [R1+0x1c0] ;  /* 0x0001c00001307983 */ /* 0x000f280000300800 */
[----:B------:R-:W4:Y:S04]  /*11ab0*/  LDL.LU R44, [R1+0x15c] ;  /* 0x00015c00012c7983 */ /* 0x000f280000300800 */
[----:B------:R-:W4:Y:S04]  /*11ac0*/  LDL.LU R47, [R1+0x158] ;  /* 0x00015800012f7983 */ /* 0x000f280000300800 */
[----:B------:R-:W-:Y:S04]  /*11ad0*/  STL [R1+0x1560], R51 ;  /* 0x0015603301007387 */ /* 0x000fe80000100800 */
[----:B--2---:R0:W-:Y:S04]  /*11ae0*/  STS.U16 [R80+UR4+0xbd00], R46 ;  /* 0x00bd002e50007988 */ /* 0x0041e80008000404 */
[----:B---3--:R1:W-:Y:S04]  /*11af0*/  STS.U16 [R51+UR4+0x180], R45 ;  /* 0x0001802d33007988 */ /* 0x0083e80008000404 */
[----:B0-----:R-:W2:Y:S04]  /*11b00*/  LDL.LU R46, [R1+0x3c4] ;  /* 0x0003c400012e7983 */ /* 0x001ea80000300800 */
[----:B-1----:R-:W3:Y:S04]  /*11b10*/  LDL.LU R45, [R1+0x3c0] ;  /* 0x0003c000012d7983 */ /* 0x002ee80000300800 */
[----:B----4-:R-:W-:Y:S04]  /*11b20*/  STS.U16 [R51+UR4+0x8180], R81 ;  /* 0x0081805133007988 */ /* 0x010fe80008000404 */
        /* <DEDUP_REMOVED lines=23> */
[----:B0-----:R-:W4:Y:S04]  /*11ca0*/  LDL.LU R42, [R1+0x35c] ;  /* 0x00035c00012a7983 */ /* 0x001f280000300800 */
[----:B-1----:R-:W4:Y:S04]  /*11cb0*/  LDL.LU R43, [R1+0x358] ;  /* 0x00035800012b7983 */ /* 0x002f280000300800 */
[----:B------:R0:W-:Y:S04]  /*11cc0*/  STS.U16 [R51+UR4+0xb180], R48 ;  /* 0x00b1803033007988 */ /* 0x0001e80008000404 */
[----:B------:R1:W-:Y:S04]  /*11cd0*/  STS.U16 [R51+UR4+0x3580], R44 ;  /* 0x0035802c33007988 */ /* 0x0003e80008000404 */
[----:B------:R1:W-:Y:S04]  /*11ce0*/  STS.U16 [R51+UR4+0xb580], R47 ;  /* 0x00b5802f33007988 */ /* 0x0003e80008000404 */
[----:B0-----:R-:W4:Y:S04]  /*11cf0*/  LDL.LU R48, [R1+0x838] ;  /* 0x0008380001307983 */ /* 0x001f280000300800 */
[----:B-1----:R-:W4:Y:S04]  /*11d00*/  LDL.LU R44, [R1+0x834] ;  /* 0x00083400012c7983 */ /* 0x002f280000300800 */
[----:B------:R-:W4:Y:S04]  /*11d10*/  LDL.LU R47, [R1+0x830] ;  /* 0x00083000012f7983 */ /* 0x000f280000300800 */
[----:B--2---:R0:W-:Y:S04]  /*11d20*/  STS.U16 [R51+UR4+0x3980], R46 ;  /* 0x0039802e33007988 */ /* 0x0041e80008000404 */
[----:B---3--:R1:W-:Y:S04]  /*11d30*/  STS.U16 [R51+UR4+0xb980], R45 ;  /* 0x00b9802d33007988 */ /* 0x0083e80008000404 */
[----:B0-----:R-:W2:Y:S04]  /*11d40*/  LDL.LU R46, [R1+0x82c] ;  /* 0x00082c00012e7983 */ /* 0x001ea80000300800 */
[----:B-1----:R-:W3:Y:S04]  /*11d50*/  LDL.LU R45, [R1+0x828] ;  /* 0x00082800012d7983 */ /* 0x002ee80000300800 */
[----:B------:R-:W3:Y:S04]  /*11d60*/  LDL.LU R79, [R1+0x824] ;  /* 0x00082400014f7983 */ /* 0x000ee80000300800 */
        /* <DEDUP_REMOVED lines=14> */
[----:B------:R-:W3:Y:S01]  /*11e50*/  LDL.LU R72, [R1+0x444] ;  /* 0x0004440001487983 */ /* 0x000ee20000300800 */
[----:B------:R-:W-:-:S03]  /*11e60*/  LOP3.LUT R62, R3, 0x40, RZ, 0x3c, !PT ;  /* 0x00000040033e7812 */ /* 0x000fc600078e3cff */
[----:B------:R-:W3:Y:S04]  /*11e70*/  LDL.LU R73, [R1+0x440] ;  /* 0x0004400001497983 */ /* 0x000ee80000300800 */
[----:B------:R-:W3:Y:S04]  /*11e80*/  LDL.LU R74, [R1+0x3dc] ;  /* 0x0003dc00014a7983 */ /* 0x000ee80000300800 */
[----:B------:R-:W3:Y:S04]  /*11e90*/  LDL.LU R68, [R1+0x3d8] ;  /* 0x0003d80001447983 */ /* 0x000ee80000300800 */
[----:B------:R-:W3:Y:S04]  /*11ea0*/  LDL.LU R66, [R1+0x3d4] ;  /* 0x0003d40001427983 */ /* 0x000ee80000300800 */
[----:B------:R-:W3:Y:S04]  /*11eb0*/  LDL.LU R67, [R1+0x3d0] ;  /* 0x0003d00001437983 */ /* 0x000ee80000300800 */
[----:B------:R-:W3:Y:S04]  /*11ec0*/  LDL.LU R69, [R1+0x3cc] ;  /* 0x0003cc0001457983 */ /* 0x000ee80000300800 */
[----:B------:R-:W3:Y:S04]  /*11ed0*/  LDL.LU R70, [R1+0x3c8] ;  /* 0x0003c80001467983 */ /* 0x000ee80000300800 */
[----:B----4-:R0:W-:Y:S04]  /*11ee0*/  STS.U16 [R51+UR4+0x3d80], R42 ;  /* 0x003d802a33007988 */ /* 0x0101e80008000404 */
[----:B------:R1:W-:Y:S04]  /*11ef0*/  STS.U16 [R51+UR4+0xbd80], R43 ;  /* 0x00bd802b33007988 */ /* 0x0003e80008000404 */
[----:B0-----:R-:W4:Y:S04]  /*11f00*/  LDL.LU R42, [R1+0x2030] ;  /* 0x00203000012a7983 */ /* 0x001f280000300800 */
[----:B------:R-:W-:Y:S04]  /*11f10*/  STL [R1+0x155c], R62 ;  /* 0x00155c3e01007387 */ /* 0x000fe80000100800 */
[----:B-1----:R-:W4:Y:S04]  /*11f20*/  LDL.LU R51, [R1+0x202c] ;  /* 0x00202c0001337983 */ /* 0x002f280000300800 */
[----:B------:R-:W4:Y:S04]  /*11f30*/  LDL.LU R43, [R1+0x2028] ;  /* 0x00202800012b7983 */ /* 0x000f280000300800 */
        /* <DEDUP_REMOVED lines=30> */
[----:B------:R-:W-:Y:S04]  /*12120*/  STS.U16 [R62+UR4+0xb200], R67 ;  /* 0x00b200433e007988 */ /* 0x000fe80008000404 */
[----:B------:R-:W-:Y:S01]  /*12130*/  STS.U16 [R62+UR4+0x3600], R69 ;  /* 0x003600453e007988 */ /* 0x000fe20008000404 */
[----:B0-----:R-:W-:-:S03]  /*12140*/  LOP3.LUT R66, R3, 0x50, RZ, 0x3c, !PT ;  /* 0x0000005003427812 */ /* 0x001fc600078e3cff */
[----:B------:R-:W-:Y:S04]  /*12150*/  STS.U16 [R62+UR4+0xb600], R70 ;  /* 0x00b600463e007988 */ /* 0x000fe80008000404 */
[----:B---3--:R-:W-:Y:S04]  /*12160*/  STS.U16 [R62+UR4+0x3a00], R45 ;  /* 0x003a002d3e007988 */ /* 0x008fe80008000404 */
[----:B----4-:R-:W-:Y:S04]  /*12170*/  STS.U16 [R62+UR4+0xba00], R44 ;  /* 0x00ba002c3e007988 */ /* 0x010fe80008000404 */
[----:B------:R-:W-:Y:S04]  /*12180*/  STS.U16 [R62+UR4+0x3e00], R43 ;  /* 0x003e002b3e007988 */ /* 0x000fe80008000404 */
[----:B------:R0:W-:Y:S04]  /*12190*/  STS.U16 [R62+UR4+0xbe00], R42 ;  /* 0x00be002a3e007988 */ /* 0x0001e80008000404 */
        /* <DEDUP_REMOVED lines=23> */
[----:B------:R-:W-:Y:S01]  /*12310*/  STS.U16 [R66+UR4+0xae80], R15 ;  /* 0x00ae800f42007988 */ /* 0x000fe20008000404 */
[----:B0-----:R-:W-:-:S03]  /*12320*/  LOP3.LUT R62, R3, 0x60, RZ, 0x3c, !PT ;  /* 0x00000060033e7812 */ /* 0x001fc600078e3cff */
        /* <DEDUP_REMOVED lines=12> */
[----:B------:R-:W3:Y:S04]  /*123f0*/  LDL.LU R45, [R1+0x2010] ;  /* 0x00201000012d7983 */ /* 0x000ee80000300800 */
[----:B------:R-:W4:Y:S01]  /*12400*/  LDL.LU R44, [R1+0x200c] ;  /* 0x00200c00012c7983 */ /* 0x000f220000300800 */
[----:B0-----:R-:W-:-:S03]  /*12410*/  IMAD.WIDE R58, R58, 0x2, R8 ;  /* 0x000000023a3a7825 */ /* 0x001fc600078e0208 */
[----:B------:R-:W2:Y:S04]  /*12420*/  LDL.LU R43, [R1+0x2008] ;  /* 0x00200800012b7983 */ /* 0x000ea80000300800 */
[----:B------:R0:W2:Y:S04]  /*12430*/  @!P3 LDG.E.U16 R54, desc[UR20][R58.64] ;  /* 0x000000143a36b981 */ /* 0x0000a8000c1e1500 */
[----:B------:R1:W-:Y:S04]  /*12440*/  STL [R1+0x1558], R66 ;  /* 0x0015584201007387 */ /* 0x0003e80000100800 */
        /* <DEDUP_REMOVED lines=20> */
[----:B-1----:R-:W-:-:S03]  /*12590*/  VIADD R66, R49, 0xffffffd9 ;  /* 0xffffffd931427836 */ /* 0x002fc60000000000 */
[----:B------:R-:W3:Y:S04]  /*125a0*/  LDL.LU R19, [R1+0x1fb4] ;  /* 0x001fb40001137983 */ /* 0x000ee80000300800 */
[----:B------:R-:W3:Y:S04]  /*125b0*/  LDL.LU R18, [R1+0x1fb0] ;  /* 0x001fb00001127983 */ /* 0x000ee80000300800 */
[----:B------:R-:W3:Y:S04]  /*125c0*/  LDL.LU R17, [R1+0x1fac] ;  /* 0x001fac0001117983 */ /* 0x000ee80000300800 */
[----:B------:R-:W3:Y:S04]  /*125d0*/  LDL.LU R16, [R1+0x1fa8] ;  /* 0x001fa80001107983 */ /* 0x000ee80000300800 */
[----:B------:R-:W3:Y:S01]  /*125e0*/  LDL.LU R15, [R1+0x1fa4] ;  /* 0x001fa400010f7983 */ /* 0x000ee20000300800 */
[----:B------:R-:W-:-:S03]  /*125f0*/  ISETP.GE.U32.AND P3, PT, R66, 0x7fffff5a, PT ;  /* 0x7fffff5a4200780c */ /* 0x000fc60003f66070 */
[----:B------:R-:W3:Y:S01]  /*12600*/  LDL.LU R14, [R1+0x1fa0] ;  /* 0x001fa000010e7983 */ /* 0x000ee20000300800 */
[----:B------:R-:W-:-:S03]  /*12610*/  IMAD R66, R4, 0x1f, RZ ;  /* 0x0000001f04427824 */ /* 0x000fc600078e02ff */
[----:B------:R-:W3:Y:S04]  /*12620*/  LDL.LU R13, [R1+0x1f9c] ;  /* 0x001f9c00010d7983 */ /* 0x000ee80000300800 */
[----:B------:R-:W3:Y:S04]  /*12630*/  LDL.LU R12, [R1+0x1f98] ;  /* 0x001f9800010c7983 */ /* 0x000ee80000300800 */
[----:B------:R-:W3:Y:S04]  /*12640*/  LDL.LU R11, [R1+0x1f94] ;  /* 0x001f9400010b7983 */ /* 0x000ee80000300800 */
[----:B------:R-:W-:Y:S04]  /*12650*/  STL [R1+0x1d28], R3 ;  /* 0x001d280301007387 */ /* 0x000fe80000100800 */
[----:B------:R-:W3:Y:S04]  /*12660*/  LDL.LU R10, [R1+0x1f90] ;  /* 0x001f9000010a7983 */ /* 0x000ee80000300800 */
[----:B------:R1:W-:Y:S04]  /*12670*/  STS.U16 [R62+UR4+0xb00], R64 ;  /* 0x000b00403e007988 */ /* 0x0003e80008000404 */
[----:B------:R-:W3:Y:S04]  /*12680*/  LDL.LU R2, [R1+0x1f8c] ;  /* 0x001f8c0001027983 */ /* 0x000ee80000300800 */
[----:B------:R-:W-:Y:S01]  /*12690*/  STS.U16 [R62+UR4+0x8b00], R63 ;  /* 0x008b003f3e007988 */ /* 0x000fe20008000404 */
[----:B-1----:R-:W-:-:S03]  /*126a0*/  IMAD.WIDE R64, R66, 0x2, R6 ;  /* 0x0000000242407825 */ /* 0x002fc600078e0206 */
[----:B------:R-:W-:Y:S04]  /*126b0*/  STL [R1+0x1554], R62 ;  /* 0x0015543e01007387 */ /* 0x000fe80000100800 */
[----:B------:R1:W-:Y:S01]  /*126c0*/  STS.U16 [R62+UR4+0xf00], R55 ;  /* 0x000f00373e007988 */ /* 0x0003e20008000404 */
[----:B------:R-:W-:-:S03]  /*126d0*/  IMAD R67, R4, 0x26, RZ ;  /* 0x0000002604437824 */ /* 0x000fc600078e02ff */
[----:B------:R-:W3:Y:S04]  /*126e0*/  LDL.LU R87, [R1+0x1f88] ;  /* 0x001f880001577983 */ /* 0x000ee80000300800 */
[----:B------:R-:W3:Y:S01]  /*126f0*/  LDL.LU R5, [R1+0x1f84] ;  /* 0x001f840001057983 */ /* 0x000ee20000300800 */
[----:B-1----:R-:W-:-:S03]  /*12700*/  IMAD.WIDE R62, R66, 0x2, R8 ;  /* 0x00000002423e7825 */ /* 0x002fc600078e0208 */
[----:B------:R-:W3:Y:S04]  /*12710*/  LDL.LU R91, [R1+0x1f80] ;  /* 0x001f8000015b7983 */ /* 0x000ee80000300800 */
[----:B------:R-:W3:Y:S01]  /*12720*/  LDL.LU R92, [R1+0x1f7c] ;  /* 0x001f7c00015c7983 */ /* 0x000ee20000300800 */
[----:B------:R-:W-:-:S03]  /*12730*/  PRMT R51, RZ, 0x7610, R51 ;  /* 0x00007610ff337816 */ /* 0x000fc60000000033 */
[----:B------:R0:W-:Y:S04]  /*12740*/  STL.64 [R1+0x4d0], R58 ;  /* 0x0004d03a01007387 */ /* 0x0001e80000100a00 */
[----:B------:R-:W3:Y:S04]  /*12750*/  @!P0 LDG.E.U16 R60, desc[UR20][R62.64] ;  /* 0x000000143e3c8981 */ /* 0x000ee8000c1e1500 */
[----:B------:R-:W-:Y:S04]  /*12760*/  STL.64 [R1+0x4c8], R64 ;  /* 0x0004c84001007387 */ /* 0x000fe80000100a00 */
[----:B------:R-:W3:Y:S01]  /*12770*/  @!P0 LDG.E.U16 R61, desc[UR20][R64.64] ;  /* 0x00000014403d8981 */ /* 0x000ee2000c1e1500 */
[----:B0-----:R-:W-:-:S05]  /*12780*/  IMAD.WIDE R58, R67, 0x2, R6 ;  /* 0x00000002433a7825 */ /* 0x001fca00078e0206 */
[----:B------:R0:W3:Y:S04]  /*12790*/  @!P3 LDG.E.U16 R51, desc[UR20][R58.64] ;  /* 0x000000143a33b981 */ /* 0x0000e8000c1e1500 */
[----:B--2---:R1:W-:Y:S02]  /*127a0*/  STL [R1+0x820], R54 ;  /* 0x0008203601007387 */ /* 0x0043e40000100800 */
[----:B-1----:R-:W-:-:S05]  /*127b0*/  IMAD.WIDE R54, R67, 0x2, R8 ;  /* 0x0000000243367825 */ /* 0x002fca00078e0208 */
[----:B------:R1:W2:Y:S01]  /*127c0*/  @!P3 LDG.E.U16 R50, desc[UR20][R54.64] ;  /* 0x000000143632b981 */ /* 0x0002a2000c1e1500 */
[C---:B------:R-:W-:Y:S02]  /*127d0*/  VIADD R68, R49.reuse, 0xffffffd8 ;  /* 0xffffffd831447836 */ /* 0x040fe40000000000 */
[----:B------:R-:W-:-:S03]  /*127e0*/  VIADD R66, R49, 0xffffffd1 ;  /* 0xffffffd131427836 */ /* 0x000fc60000000000 */
[----:B------:R-:W-:Y:S01]  /*127f0*/  ISETP.GE.U32.AND P0, PT, R68, 0x7fffff59, PT ;  /* 0x7fffff594400780c */ /* 0x000fe20003f06070 */
[----:B------:R-:W-:Y:S01]  /*12800*/  STL.64 [R1+0x4c0], R62 ;  /* 0x0004c03e01007387 */ /* 0x000fe20000100a00 */
[----:B------:R-:W-:Y:S01]  /*12810*/  ISETP.GE.U32.AND P3, PT, R66, 0x7fffff52, PT ;  /* 0x7fffff524200780c */ /* 0x000fe20003f66070 */
[----:B------:R-:W-:Y:S02]  /*12820*/  IMAD R66, R4, 0x27, RZ ;  /* 0x0000002704427824 */ /* 0x000fe400078e02ff */
[----:B------:R0:W-:Y:S01]  /*12830*/  STL.64 [R1+0x458], R58 ;  /* 0x0004583a01007387 */ /* 0x0001e20000100a00 */
[----:B------:R-:W-:-:S03]  /*12840*/  PRMT R56, RZ, 0x7610, R56 ;  /* 0x00007610ff387816 */ /* 0x000fc60000000038 */
[----:B------:R1:W-:Y:S01]  /*12850*/  STL.64 [R1+0x450], R54 ;  /* 0x0004503601007387 */ /* 0x0003e20000100a00 */
[----:B------:R-:W-:Y:S01]  /*12860*/  PRMT R57, RZ, 0x7610, R57 ;  /* 0x00007610ff397816 */ /* 0x000fe20000000039 */
[----:B------:R-:W-:Y:S02]  /*12870*/  IMAD R67, R4, 0x2e, RZ ;  /* 0x0000002e04437824 */ /* 0x000fe400078e02ff */
[----:B0-----:R-:W-:Y:S01]  /*12880*/  IMAD.WIDE R58, R66, 0x2, R8 ;  /* 0x00000002423a7825 */ /* 0x001fe200078e0208 */
[----:B----4-:R-:W-:-:S04]  /*12890*/  PRMT R44, RZ, 0x7610, R44 ;  /* 0x00007610ff2c7816 */ /* 0x010fc8000000002c */
[----:B------:R-:W4:Y:S01]  /*128a0*/  @!P0 LDG.E.U16 R56, desc[UR20][R58.64] ;  /* 0x000000143a388981 */ /* 0x000f22000c1e1500 */
[----:B---3--:R-:W-:Y:S01]  /*128b0*/  PRMT R45, RZ, 0x7610, R45 ;  /* 0x00007610ff2d7816 */ /* 0x008fe2000000002d */
[----:B-1----:R-:W-:-:S05]  /*128c0*/  IMAD.WIDE R54, R67, 0x2, R6 ;  /* 0x0000000243367825 */ /* 0x002fca00078e0206 */
[----:B------:R0:W3:Y:S04]  /*128d0*/  @!P3 LDG.E.U16 R45, desc[UR20][R54.64] ;  /* 0x00000014362db981 */ /* 0x0000e8000c1e1500 */
[----:B------:R-:W-:Y:S04]  /*128e0*/  STL [R1+0xe4c], R60 ;  /* 0x000e4c3c01007387 */ /* 0x000fe80000100800 */
[----:B------:R1:W-:Y:S02]  /*128f0*/  STL [R1+0xe50], R61 ;  /* 0x000e503d01007387 */ /* 0x0003e40000100800 */
[----:B-1----:R-:W-:-:S05]  /*12900*/  IMAD.WIDE R60, R66, 0x2, R6 ;  /* 0x00000002423c7825 */ /* 0x002fca00078e0206 */
[----:B------:R-:W-:Y:S04]  /*12910*/  STL.64 [R1+0x448], R60 ;  /* 0x0004483c01007387 */ /* 0x000fe80000100a00 */
[----:B------:R-:W3:Y:S04]  /*12920*/  @!P0 LDG.E.U16 R57, desc[UR20][R60.64] ;  /* 0x000000143c398981 */ /* 0x000ee8000c1e1500 */
[----:B--2---:R-:W-:Y:S04]  /*12930*/  STL [R1+0xe44], R50 ;  /* 0x000e443201007387 */ /* 0x004fe80000100800 */
[----:B------:R1:W-:Y:S02]  /*12940*/  STL [R1+0xe48], R51 ;  /* 0x000e483301007387 */ /* 0x0003e40000100800 */
        /* <DEDUP_REMOVED lines=11> */
[----:B------:R-:W-:-:S03]  /*12a00*/  PRMT R53, RZ, 0x7610, R53 ;  /* 0x00007610ff357816 */ /* 0x000fc60000000035 */
[----:B----4-:R-:W-:Y:S01]  /*12a10*/  STL [R1+0xe3c], R56 ;  /* 0x000e3c3801007387 */ /* 0x010fe20000100800 */
[----:B0-----:R-:W-:Y:S01]  /*12a20*/  IMAD.WIDE R54, R66, 0x2, R8 ;  /* 0x0000000242367825 */ /* 0x001fe200078e0208 */
[----:B------:R-:W-:-:S03]  /*12a30*/  PRMT R40, RZ, 0x7610, R40 ;  /* 0x00007610ff287816 */ /* 0x000fc60000000028 */
[----:B------:R-:W-:Y:S01]  /*12a40*/  IMAD R67, R4, 0x36, RZ ;  /* 0x0000003604437824 */ /* 0x000fe200078e02ff */
[----:B------:R-:W4:Y:S01]  /*12a50*/  @!P0 LDG.E.U16 R52, desc[UR20][R54.64] ;  /* 0x0000001436348981 */ /* 0x000f22000c1e1500 */
[----:B------:R-:W-:Y:S02]  /*12a60*/  PRMT R41, RZ, 0x7610, R41 ;  /* 0x00007610ff297816 */ /* 0x000fe40000000029 */
[----:B-1----:R-:W-:-:S05]  /*12a70*/  IMAD.WIDE R50, R67, 0x2, R6 ;  /* 0x0000000243327825 */ /* 0x002fca00078e0206 */
[----:B------:R-:W4:Y:S04]  /*12a80*/  @!P3 LDG.E.U16 R41, desc[UR20][R50.64] ;  /* 0x000000143229b981 */ /* 0x000f28000c1e1500 */
[----:B---3--:R0:W-:Y:S02]  /*12a90*/  STL [R1+0xe40], R57 ;  /* 0x000e403901007387 */ /* 0x0081e40000100800 */
[----:B0-----:R-:W-:-:S05]  /*12aa0*/  IMAD.WIDE R56, R66, 0x2, R6 ;  /* 0x0000000242387825 */ /* 0x001fca00078e0206 */
[----:B------:R-:W-:Y:S04]  /*12ab0*/  STL.64 [R1+0x3c8], R56 ;  /* 0x0003c83801007387 */ /* 0x000fe80000100a00 */
[----:B------:R-:W3:Y:S04]  /*12ac0*/  @!P0 LDG.E.U16 R53, desc[UR20][R56.64] ;  /* 0x0000001438358981 */ /* 0x000ee8000c1e1500 */
[----:B--2---:R-:W-:Y:S04]  /*12ad0*/  STL [R1+0xe0c], R44 ;  /* 0x000e0c2c01007387 */ /* 0x004fe80000100800 */
[----:B------:R0:W-:Y:S02]  /*12ae0*/  STL [R1+0xe10], R45 ;  /* 0x000e102d01007387 */ /* 0x0001e40000100800 */
[----:B0-----:R-:W-:-:S05]  /*12af0*/  IMAD.WIDE R44, R67, 0x2, R8 ;  /* 0x00000002432c7825 */ /* 0x001fca00078e0208 */
[----:B------:R0:W2:Y:S01]  /*12b00*/  @!P3 LDG.E.U16 R40, desc[UR20][R44.64] ;  /* 0x000000142c28b981 */ /* 0x0000a2000c1e1500 */
[----:B------:R-:W-:-:S03]  /*12b10*/  VIADD R66, R49, 0xffffffc1 ;  /* 0xffffffc131427836 */ /* 0x000fc60000000000 */
[----:B------:R-:W-:Y:S02]  /*12b20*/  STL.64 [R1+0x3c0], R54 ;  /* 0x0003c03601007387 */ /* 0x000fe40000100a00 */
[----:B------:R-:W-:Y:S01]  /*12b30*/  ISETP.GE.U32.AND P3, PT, R66, 0x7fffff42, PT ;  /* 0x7fffff424200780c */ /* 0x000fe20003f66070 */
[C---:B------:R-:W-:Y:S01]  /*12b40*/  IMAD R66, R4.reuse, 0x37, RZ ;  /* 0x0000003704427824 */ /* 0x040fe200078e02ff */
[----:B------:R-:W-:Y:S04]  /*12b50*/  STL.64 [R1+0x358], R50 ;  /* 0x0003583201007387 */ /* 0x000fe80000100a00 */
[----:B------:R0:W-:Y:S04]  /*12b60*/  STL.64 [R1+0x350], R44 ;  /* 0x0003502c01007387 */ /* 0x0001e80000100a00 */
[----:B----4-:R-:W-:Y:S01]  /*12b70*/  STL [R1+0xe04], R52 ;  /* 0x000e043401007387 */ /* 0x010fe20000100800 */
[----:B------:R-:W-:Y:S01]  /*12b80*/  IMAD R67, R4, 0x3e, RZ ;  /* 0x0000003e04437824 */ /* 0x000fe200078e02ff */
[----:B------:R-:W-:-:S02]  /*12b90*/  PRMT R36, RZ, 0x7610, R36 ;  /* 0x00007610ff247816 */ /* 0x000fc40000000024 */
[----:B------:R-:W-:Y:S01]  /*12ba0*/  PRMT R37, RZ, 0x7610, R37 ;  /* 0x00007610ff257816 */ /* 0x000fe20000000025 */
[----:B0-----:R-:W-:-:S05]  /*12bb0*/  IMAD.WIDE R44, R67, 0x2, R6 ;  /* 0x00000002432c7825 */ /* 0x001fca00078e0206 */
[----:B------:R-:W4:Y:S04]  /*12bc0*/  @!P3 LDG.E.U16 R37, desc[UR20][R44.64] ;  /* 0x000000142c25b981 */ /* 0x000f28000c1e1500 */
[----:B---3--:R0:W-:Y:S02]  /*12bd0*/  STL [R1+0xe08], R53 ;  /* 0x000e083501007387 */ /* 0x0081e40000100800 */
[----:B0-----:R-:W-:-:S05]  /*12be0*/  IMAD.WIDE R52, R66, 0x2, R6 ;  /* 0x0000000242347825 */ /* 0x001fca00078e0206 */
[----:B------:R-:W-:Y:S04]  /*12bf0*/  STL.64 [R1+0x348], R52 ;  /* 0x0003483401007387 */ /* 0x000fe80000100a00 */
[----:B--2---:R-:W-:Y:S04]  /*12c00*/  STL [R1+0xdfc], R40 ;  /* 0x000dfc2801007387 */ /* 0x004fe80000100800 */
[----:B------:R0:W-:Y:S02]  /*12c10*/  STL [R1+0xe00], R41 ;  /* 0x000e002901007387 */ /* 0x0001e40000100800 */
[----:B0-----:R-:W-:-:S05]  /*12c20*/  IMAD.WIDE R40, R67, 0x2, R8 ;  /* 0x0000000243287825 */ /* 0x001fca00078e0208 */
[----:B------:R-:W2:Y:S01]  /*12c30*/  @!P3 LDG.E.U16 R36, desc[UR20][R40.64] ;  /* 0x000000142824b981 */ /* 0x000ea2000c1e1500 */
[----:B------:R-:W-:Y:S02]  /*12c40*/  VIADD R68, R49, 0xffffffc8 ;  /* 0xffffffc831447836 */ /* 0x000fe40000000000 */
[----:B------:R-:W-:-:S03]  /*12c50*/  IMAD.WIDE R50, R66, 0x2, R8 ;  /* 0x0000000242327825 */ /* 0x000fc600078e0208 */
[----:B------:R-:W-:Y:S01]  /*12c60*/  ISETP.GE.U32.AND P0, PT, R68, 0x7fffff49, PT ;  /* 0x7fffff494400780c */ /* 0x000fe20003f06070 */
[----:B------:R-:W-:Y:S01]  /*12c70*/  VIADD R66, R49, 0xffffffb9 ;  /* 0xffffffb931427836 */ /* 0x000fe20000000000 */
[----:B------:R-:W-:-:S04]  /*12c80*/  PRMT R47, RZ, 0x7610, R47 ;  /* 0x00007610ff2f7816 */ /* 0x000fc8000000002f */
[----:B------:R-:W-:Y:S01]  /*12c90*/  ISETP.GE.U32.AND P3, PT, R66, 0x7fffff3a, PT ;  /* 0x7fffff3a4200780c */ /* 0x000fe20003f66070 */
[C---:B------:R-:W-:Y:S01]  /*12ca0*/  IMAD R66, R4.reuse, 0x3f, RZ ;  /* 0x0000003f04427824 */ /* 0x040fe200078e02ff */
[----:B------:R0:W-:Y:S05]  /*12cb0*/  STL.64 [R1+0x340], R50 ;  /* 0x0003403201007387 */ /* 0x0001ea0000100a00 */
[----:B------:R0:W3:Y:S01]  /*12cc0*/  @!P0 LDG.E.U16 R47, desc[UR20][R50.64] ;  /* 0x00000014322f8981 */ /* 0x0000e2000c1e1500 */
[----:B------:R-:W-:Y:S01]  /*12cd0*/  PRMT R48, RZ, 0x7610, R48 ;  /* 0x00007610ff307816 */ /* 0x000fe20000000030 */
[----:B------:R-:W-:Y:S02]  /*12ce0*/  IMAD R67, R4, 0x46, RZ ;  /* 0x0000004604437824 */ /* 0x000fe400078e02ff */
[----:B------:R-:W-:Y:S01]  /*12cf0*/  STL.64 [R1+0x2d8], R44 ;  /* 0x0002d82c01007387 */ /* 0x000fe20000100a00 */
[----:B0-----:R-:W-:-:S03]  /*12d00*/  IMAD.WIDE R50, R66, 0x2, R6 ;  /* 0x0000000242327825 */ /* 0x001fc600078e0206 */
[----:B------:R0:W-:Y:S01]  /*12d10*/  STL.64 [R1+0x2d0], R40 ;  /* 0x0002d02801007387 */ /* 0x0001e20000100a00 */
[----:B------:R-:W-:-:S03]  /*12d20*/  PRMT R32, RZ, 0x7610, R32 ;  /* 0x00007610ff207816 */ /* 0x000fc60000000020 */
[----:B------:R-:W-:Y:S01]  /*12d30*/  STL.64 [R1+0x2c8], R50 ;  /* 0x0002c83201007387 */ /* 0x000fe20000100a00 */
[----:B------:R-:W-:-:S03]  /*12d40*/  PRMT R33, RZ, 0x7610, R33 ;  /* 0x00007610ff217816 */ /* 0x000fc60000000021 */
[----:B------:R-:W3:Y:S01]  /*12d50*/  @!P0 LDG.E.U16 R48, desc[UR20][R52.64] ;  /* 0x0000001434308981 */ /* 0x000ee2000c1e1500 */
[----:B0-----:R-:W-:-:S05]  /*12d60*/  IMAD.WIDE R40, R67, 0x2, R6 ;  /* 0x0000000243287825 */ /* 0x001fca00078e0206 */
[----:B------:R-:W3:Y:S04]  /*12d70*/  @!P3 LDG.E.U16 R33, desc[UR20][R40.64] ;  /* 0x000000142821b981 */ /* 0x000ee8000c1e1500 */
[----:B--2---:R-:W-:Y:S04]  /*12d80*/  STL [R1+0xcfc], R36 ;  /* 0x000cfc2401007387 */ /* 0x004fe80000100800 */
[----:B----4-:R0:W-:Y:S02]  /*12d90*/  STL [R1+0xd00], R37 ;  /* 0x000d002501007387 */ /* 0x0101e40000100800 */
        /* <DEDUP_REMOVED lines=8> */
[----:B------:R-:W-:Y:S01]  /*12e20*/  IMAD R66, R4, 0x47, RZ ;  /* 0x0000004704427824 */ /* 0x000fe200078e02ff */
[----:B------:R0:W-:Y:S05]  /*12e30*/  STL.64 [R1+0x2c0], R44 ;  /* 0x0002c02c01007387 */ /* 0x0001ea0000100a00 */
[----:B------:R0:W4:Y:S01]  /*12e40*/  @!P0 LDG.E.U16 R43, desc[UR20][R44.64] ;  /* 0x000000142c2b8981 */ /* 0x000122000c1e1500 */
[----:B------:R-:W-:-:S03]  /*12e50*/  PRMT R46, RZ, 0x7610, R46 ;  /* 0x00007610ff2e7816 */ /* 0x000fc6000000002e */
[----:B------:R-:W-:Y:S01]  /*12e60*/  STL.64 [R1+0x258], R40 ;  /* 0x0002582801007387 */ /* 0x000fe20000100a00 */
[----:B------:R-:W-:-:S03]  /*12e70*/  IMAD R67, R4, 0x4e, RZ ;  /* 0x0000004e04437824 */ /* 0x000fc600078e02ff */
[----:B------:R1:W-:Y:S01]  /*12e80*/  STL.64 [R1+0x250], R36 ;  /* 0x0002502401007387 */ /* 0x0003e20000100a00 */
[----:B0-----:R-:W-:-:S03]  /*12e90*/  IMAD.WIDE R44, R66, 0x2, R6 ;  /* 0x00000002422c7825 */ /* 0x001fc600078e0206 */
[----:B---3--:R-:W-:Y:S01]  /*12ea0*/  STL [R1+0xdd0], R48 ;  /* 0x000dd03001007387 */ /* 0x008fe20000100800 */
[----:B------:R-:W-:-:S03]  /*12eb0*/  PRMT R28, RZ, 0x7610, R28 ;  /* 0x00007610ff1c7816 */ /* 0x000fc6000000001c */
[----:B------:R-:W-:Y:S01]  /*12ec0*/  STL [R1+0xdcc], R47 ;  /* 0x000dcc2f01007387 */ /* 0x000fe20000100800 */
[----:B------:R-:W-:-:S03]  /*12ed0*/  PRMT R29, RZ, 0x7610, R29 ;  /* 0x00007610ff1d7816 */ /* 0x000fc6000000001d */
[----:B------:R-:W-:Y:S01]  /*12ee0*/  STL.64 [R1+0x248], R44 ;  /* 0x0002482c01007387 */ /* 0x000fe20000100a00 */
[----:B-1----:R-:W-:-:S03]  /*12ef0*/  IMAD.WIDE R36, R67, 0x2, R6 ;  /* 0x0000000243247825 */ /* 0x002fc600078e0206 */
[----:B------:R-:W3:Y:S04]  /*12f00*/  @!P0 LDG.E.U16 R46, desc[UR20][R50.64] ;  /* 0x00000014322e8981 */ /* 0x000ee8000c1e1500 */
[----:B------:R-:W3:Y:S04]  /*12f10*/  @!P3 LDG.E.U16 R29, desc[UR20][R36.64] ;  /* 0x00000014241db981 */ /* 0x000ee8000c1e1500 */
        /* <DEDUP_REMOVED lines=12> */
[----:B------:R0:W2:Y:S01]  /*12fe0*/  @!P0 LDG.E.U16 R39, desc[UR20][R40.64] ;  /* 0x0000001428278981 */ /* 0x0000a2000c1e1500 */
[----:B------:R-:W-:-:S03]  /*12ff0*/  PRMT R42, RZ, 0x7610, R42 ;  /* 0x00007610ff2a7816 */ /* 0x000fc6000000002a */
[----:B------:R-:W-:Y:S01]  /*13000*/  STL.64 [R1+0x1d8], R36 ;  /* 0x0001d82401007387 */ /* 0x000fe20000100a00 */
[----:B------:R-:W-:-:S03]  /*13010*/  IMAD R67, R4, 0x56, RZ ;  /* 0x0000005604437824 */ /* 0x000fc600078e02ff */
[----:B------:R1:W-:Y:S01]  /*13020*/  STL.64 [R1+0x1d0], R32 ;  /* 0x0001d02001007387 */ /* 0x0003e20000100a00 */
[----:B0-----:R-:W-:-:S03]  /*13030*/  IMAD.WIDE R40, R66, 0x2, R6 ;  /* 0x0000000242287825 */ /* 0x001fc600078e0206 */
[----:B---3--:R-:W-:Y:S01]  /*13040*/  STL [R1+0xdc8], R46 ;  /* 0x000dc82e01007387 */ /* 0x008fe20000100800 */
[----:B------:R-:W-:-:S03]  /*13050*/  PRMT R26, RZ, 0x7610, R26 ;  /* 0x00007610ff1a7816 */ /* 0x000fc6000000001a */
[----:B----4-:R-:W-:Y:S01]  /*13060*/  STL [R1+0xdc4], R43 ;  /* 0x000dc42b01007387 */ /* 0x010fe20000100800 */
[----:B------:R-:W-:-:S03]  /*13070*/  PRMT R27, RZ, 0x7610, R27 ;  /* 0x00007610ff1b7816 */ /* 0x000fc6000000001b */
[----:B------:R-:W-:Y:S01]  /*13080*/  STL.64 [R1+0x1c8], R40 ;  /* 0x0001c82801007387 */ /* 0x000fe20000100a00 */
[----:B-1----:R-:W-:-:S03]  /*13090*/  IMAD.WIDE R32, R67, 0x2, R6 ;  /* 0x0000000243207825 */ /* 0x002fc600078e0206 */
[----:B------:R-:W3:Y:S04]  /*130a0*/  @!P0 LDG.E.U16 R42, desc[UR20][R44.64] ;  /* 0x000000142c2a8981 */ /* 0x000ee8000c1e1500 */
[----:B------:R-:W4:Y:S04]  /*130b0*/  @!P3 LDG.E.U16 R27, desc[UR20][R32.64] ;  /* 0x00000014201bb981 */ /* 0x000f28000c1e1500 */
        /* <DEDUP_REMOVED lines=38> */
[----:B------:R0:W4:Y:S01]  /*13320*/  @!P0 LDG.E.U16 R31, desc[UR20][R32.64] ;  /* 0x00000014201f8981 */ /* 0x000122000c1e1500 */
[----:B------:R-:W-:-:S03]  /*13330*/  IMAD R67, R4, 0x66, RZ ;  /* 0x0000006604437824 */ /* 0x000fc600078e02ff */
[----:B------:R-:W-:Y:S01]  /*13340*/  STL.64 [R1+0xd8], R28 ;  /* 0x0000d81c01007387 */ /* 0x000fe20000100a00 */
[----:B------:R-:W-:-:S03]  /*13350*/  PRMT R34, RZ, 0x7610, R34 ;  /* 0x00007610ff227816 */ /* 0x000fc60000000022 */
        /* <DEDUP_REMOVED lines=13> */
[----:B------:R0:W2:Y:S01]  /*13430*/  @!P3 LDG.E.U16 R20, desc[UR20][R24.64] ;  /* 0x000000141814b981 */ /* 0x0000a2000c1e1500 */
[----:B------:R-:W-:-:S05]  /*13440*/  VIADD R68, R49, 0xffffffa0 ;  /* 0xffffffa031447836 */ /* 0x000fca0000000000 */
[----:B------:R-:W-:Y:S01]  /*13450*/  ISETP.GE.U32.AND P0, PT, R68, 0x7fffff21, PT ;  /* 0x7fffff214400780c */ /* 0x000fe20003f06070 */
[----:B------:R-:W-:Y:S01]  /*13460*/  IMAD.WIDE R28, R66, 0x2, R8 ;  /* 0x00000002421c7825 */ /* 0x000fe200078e0208 */
[----:B------:R-:W-:Y:S02]  /*13470*/  PRMT R30, RZ, 0x7610, R30 ;  /* 0x00007610ff1e7816 */ /* 0x000fe4000000001e */
[----:B------:R-:W-:Y:S01]  /*13480*/  PRMT R23, RZ, 0x7610, R23 ;  /* 0x00007610ff177816 */ /* 0x000fe20000000017 */
[C---:B------:R-:W-:Y:S02]  /*13490*/  VIADD R68, R49.reuse, 0xffffff98 ;  /* 0xffffff9831447836 */ /* 0x040fe40000000000 */
[----:B------:R-:W-:Y:S01]  /*134a0*/  VIADD R66, R49, 0xffffff91 ;  /* 0xffffff9131427836 */ /* 0x000fe20000000000 */
[----:B------:R-:W-:Y:S05]  /*134b0*/  STL.64 [R1+0xc0], R28 ;  /* 0x0000c01c01007387 */ /* 0x000fea0000100a00 */
[----:B------:R-:W2:Y:S04]  /*134c0*/  @!P0 LDG.E.U16 R30, desc[UR20][R32.64] ;  /* 0x00000014201e8981 */ /* 0x000ea8000c1e1500 */
[----:B------:R-:W2:Y:S01]  /*134d0*/  @!P0 LDG.E.U16 R23, desc[UR20][R28.64] ;  /* 0x000000141c178981 */ /* 0x000ea2000c1e1500 */
[----:B------:R-:W-:-:S02]  /*134e0*/  ISETP.GE.U32.AND P0, PT, R68, 0x7fffff19, PT ;  /* 0x7fffff194400780c */ /* 0x000fc40003f06070 */
[----:B------:R-:W-:Y:S01]  /*134f0*/  ISETP.GE.U32.AND P3, PT, R66, 0x7fffff12, PT ;  /* 0x7fffff124200780c */ /* 0x000fe20003f66070 */
[----:B------:R-:W-:Y:S01]  /*13500*/  STL.64 [R1+0x58], R26 ;  /* 0x0000581a01007387 */ /* 0x000fe20000100a00 */
[----:B------:R-:W-:-:S03]  /*13510*/  IMAD R66, R4, 0x67, RZ ;  /* 0x0000006704427824 */ /* 0x000fc600078e02ff */
[----:B------:R0:W-:Y:S01]  /*13520*/  STL.64 [R1+0x50], R24 ;  /* 0x0000501801007387 */ /* 0x0001e20000100a00 */
[----:B------:R-:W-:-:S03]  /*13530*/  PRMT R22, RZ, 0x7610, R22 ;  /* 0x00007610ff167816 */ /* 0x000fc60000000016 */
[----:B---3--:R-:W-:Y:S01]  /*13540*/  STL [R1+0xd88], R34 ;  /* 0x000d882201007387 */ /* 0x008fe20000100800 */
[----:B------:R-:W-:-:S03]  /*13550*/  PRMT R19, RZ, 0x7610, R19 ;  /* 0x00007610ff137816 */ /* 0x000fc60000000013 */
[----:B----4-:R-:W-:Y:S01]  /*13560*/  STL [R1+0xd84], R31 ;  /* 0x000d841f01007387 */ /* 0x010fe20000100800 */
[----:B------:R-:W-:Y:S02]  /*13570*/  VIADD R71, R49, 0xffffff90 ;  /* 0xffffff9031477836 */ /* 0x000fe40000000000 */
[----:B0-----:R-:W-:-:S04]  /*13580*/  IMAD.WIDE R24, R66, 0x2, R6 ;  /* 0x0000000242187825 */ /* 0x001fc800078e0206 */
[C---:B------:R-:W-:Y:S01]  /*13590*/  IMAD R68, R4.reuse, 0x6e, RZ ;  /* 0x0000006e04447824 */ /* 0x040fe200078e02ff */
[----:B------:R-:W3:Y:S01]  /*135a0*/  @!P0 LDG.E.U16 R22, desc[UR20][R24.64] ;  /* 0x0000001418168981 */ /* 0x000ee2000c1e1500 */
[----:B------:R-:W-:Y:S02]  /*135b0*/  PRMT R18, RZ, 0x7610, R18 ;  /* 0x00007610ff127816 */ /* 0x000fe40000000012 */
[----:B------:R-:W-:Y:S01]  /*135c0*/  PRMT R17, RZ, 0x7610, R17 ;  /* 0x00007610ff117816 */ /* 0x000fe20000000011 */
[----:B------:R-:W-:Y:S02]  /*135d0*/  VIADD R70, R49, 0xffffff89 ;  /* 0xffffff8931467836 */ /* 0x000fe40000000000 */
[----:B------:R-:W-:Y:S01]  /*135e0*/  IMAD R72, R4, 0x6f, RZ ;  /* 0x0000006f04487824 */ /* 0x000fe200078e02ff */
[----:B------:R-:W-:Y:S01]  /*135f0*/  PRMT R2, RZ, 0x7610, R2 ;  /* 0x00007610ff027816 */ /* 0x000fe20000000002 */
[----:B--2---:R-:W-:Y:S04]  /*13600*/  STL [R1+0xc84], R20 ;  /* 0x000c841401007387 */ /* 0x004fe80000100800 */
[----:B------:R0:W-:Y:S02]  /*13610*/  STL [R1+0xc88], R21 ;  /* 0x000c881501007387 */ /* 0x0001e40000100800 */
[----:B0-----:R-:W-:-:S04]  /*13620*/  IMAD.WIDE R20, R66, 0x2, R8 ;  /* 0x0000000242147825 */ /* 0x001fc800078e0208 */
[C---:B------:R-:W-:Y:S01]  /*13630*/  IMAD.WIDE R66, R68.reuse, 0x2, R6 ;  /* 0x0000000244427825 */ /* 0x040fe200078e0206 */
[----:B------:R-:W2:Y:S01]  /*13640*/  @!P0 LDG.E.U16 R19, desc[UR20][R20.64] ;  /* 0x0000001414138981 */ /* 0x000ea2000c1e1500 */
[----:B------:R-:W-:Y:S02]  /*13650*/  ISETP.GE.U32.AND P0, PT, R71, 0x7fffff11, PT ;  /* 0x7fffff114700780c */ /* 0x000fe40003f06070 */
[----:B------:R-:W-:Y:S01]  /*13660*/  IMAD.WIDE R68, R68, 0x2, R8 ;  /* 0x0000000244447825 */ /* 0x000fe200078e0208 */
[----:B------:R-:W4:Y:S04]  /*13670*/  @!P3 LDG.E.U16 R18, desc[UR20][R66.64] ;  /* 0x000000144212b981 */ /* 0x000f28000c1e1500 */
[----:B------:R-:W2:Y:S01]  /*13680*/  @!P3 LDG.E.U16 R17, desc[UR20][R68.64] ;  /* 0x000000144411b981 */ /* 0x000ea2000c1e1500 */
[----:B------:R-:W-:Y:S01]  /*13690*/  ISETP.GE.U32.AND P3, PT, R70, 0x7fffff0a, PT ;  /* 0x7fffff0a4600780c */ /* 0x000fe20003f66070 */
[----:B------:R-:W-:-:S05]  /*136a0*/  IMAD.WIDE R70, R72, 0x2, R6 ;  /* 0x0000000248467825 */ /* 0x000fca00078e0206 */
[----:B------:R-:W2:Y:S01]  /*136b0*/  @!P0 LDG.E.U16 R2, desc[UR20][R70.64] ;  /* 0x0000001446028981 */ /* 0x000ea2000c1e1500 */
[----:B------:R-:W-:Y:S01]  /*136c0*/  PRMT R16, RZ, 0x7610, R16 ;  /* 0x00007610ff107816 */ /* 0x000fe20000000010 */
[----:B------:R-:W-:Y:S02]  /*136d0*/  IMAD.WIDE R72, R72, 0x2, R8 ;  /* 0x0000000248487825 */ /* 0x000fe400078e0208 */
[----:B------:R-:W-:Y:S02]  /*136e0*/  STL.64 [R1+0x48], R24 ;  /* 0x0000481801007387 */ /* 0x000fe40000100a00 */
[----:B------:R-:W-:Y:S02]  /*136f0*/  VIADD R78, R49, 0xffffff88 ;  /* 0xffffff88314e7836 */ /* 0x000fe40000000000 */
[----:B------:R-:W-:Y:S01]  /*13700*/  IMAD R76, R4, 0x76, RZ ;  /* 0x00000076044c7824 */ /* 0x000fe200078e02ff */
[----:B------:R-:W-:Y:S01]  /*13710*/  STL.64 [R1+0x40], R20 ;  /* 0x0000401401007387 */ /* 0x000fe20000100a00 */
[----:B------:R-:W-:-:S02]  /*13720*/  PRMT R15, RZ, 0x7610, R15 ;  /* 0x00007610ff0f7816 */ /* 0x000fc4000000000f */
[----:B------:R-:W-:Y:S01]  /*13730*/  PRMT R14, RZ, 0x7610, R14 ;  /* 0x00007610ff0e7816 */ /* 0x000fe2000000000e */
[----:B------:R-:W-:Y:S01]  /*13740*/  STL [R1+0x19e0], R66 ;  /* 0x0019e04201007387 */ /* 0x000fe20000100800 */
[----:B------:R-:W-:-:S03]  /*13750*/  IMAD.WIDE R74, R76, 0x2, R6 ;  /* 0x000000024c4a7825 */ /* 0x000fc600078e0206 */
[----:B------:R-:W3:Y:S01]  /*13760*/  @!P0 LDG.E.U16 R16, desc[UR20][R72.64] ;  /* 0x0000001448108981 */ /* 0x000ee2000c1e1500 */
[----:B------:R-:W-:Y:S01]  /*13770*/  ISETP.GE.U32.AND P0, PT, R78, 0x7fffff09, PT ;  /* 0x7fffff094e00780c */ /* 0x000fe20003f06070 */
[----:B------:R-:W-:Y:S02]  /*13780*/  IMAD.WIDE R76, R76, 0x2, R8 ;  /* 0x000000024c4c7825 */ /* 0x000fe400078e0208 */
[----:B------:R-:W-:Y:S02]  /*13790*/  STL [R1+0x1c1c], R66 ;  /* 0x001c1c4201007387 */ /* 0x000fe40000100800 */
[----:B------:R-:W-:Y:S02]  /*137a0*/  VIADD R78, R49, 0xffffff81 ;  /* 0xffffff81314e7836 */ /* 0x000fe40000000000 */
[----:B------:R-:W-:Y:S01]  /*137b0*/  STL [R1+0x1d98], R66 ;  /* 0x001d984201007387 */ /* 0x000fe20000100800 */
[----:B------:R-:W-:-:S03]  /*137c0*/  IMAD R80, R4, 0x77, RZ ;  /* 0x0000007704507824 */ /* 0x000fc600078e02ff */
[----:B------:R-:W-:Y:S04]  /*137d0*/  STL [R1+0x19dc], R67 ;  /* 0x0019dc4301007387 */ /* 0x000fe80000100800 */
[----:B------:R-:W-:Y:S01]  /*137e0*/  STL [R1+0xd80], R30 ;  /* 0x000d801e01007387 */ /* 0x000fe20000100800 */
[----:B------:R-:W-:-:S03]  /*137f0*/  PRMT R13, RZ, 0x7610, R13 ;  /* 0x00007610ff0d7816 */ /* 0x000fc6000000000d */
[----:B------:R-:W-:Y:S04]  /*13800*/  STL [R1+0x1c20], R67 ;  /* 0x001c204301007387 */ /* 0x000fe80000100800 */
[----:B------:R-:W-:Y:S04]  /*13810*/  STL [R1+0xd7c], R23 ;  /* 0x000d7c1701007387 */ /* 0x000fe80000100800 */
[----:B------:R-:W-:Y:S04]  /*13820*/  STL [R1+0x1d9c], R67 ;  /* 0x001d9c4301007387 */ /* 0x000fe80000100800 */
[----:B------:R-:W4:Y:S04]  /*13830*/  @!P3 LDG.E.U16 R15, desc[UR20][R74.64] ;  /* 0x000000144a0fb981 */ /* 0x000f28000c1e1500 */
[----:B------:R-:W4:Y:S01]  /*13840*/  @!P3 LDG.E.U16 R14, desc[UR20][R76.64] ;  /* 0x000000144c0eb981 */ /* 0x000f22000c1e1500 */
[----:B------:R-:W-:Y:S01]  /*13850*/  ISETP.GE.U32.AND P3, PT, R78, 0x7fffff02, PT ;  /* 0x7fffff024e00780c */ /* 0x000fe20003f66070 */
[----:B------:R-:W-:-:S02]  /*13860*/  IMAD.WIDE R78, R80, 0x2, R6 ;  /* 0x00000002504e7825 */ /* 0x000fc400078e0206 */
[----:B------:R-:W-:Y:S02]  /*13870*/  STL [R1+0x19e8], R68 ;  /* 0x0019e84401007387 */ /* 0x000fe40000100800 */
[----:B------:R-:W-:Y:S02]  /*13880*/  IMAD R84, R4, 0x7e, RZ ;  /* 0x0000007e04547824 */ /* 0x000fe400078e02ff */
[----:B------:R-:W-:Y:S04]  /*13890*/  STL [R1+0x1c24], R68 ;  /* 0x001c244401007387 */ /* 0x000fe80000100800 */
[----:B------:R-:W-:Y:S04]  /*138a0*/  STL [R1+0x1da0], R68 ;  /* 0x001da04401007387 */ /* 0x000fe80000100800 */
[----:B------:R-:W-:Y:S01]  /*138b0*/  STL [R1+0x19e4], R69 ;  /* 0x0019e44501007387 */ /* 0x000fe20000100800 */
[----:B------:R-:W-:-:S03]  /*138c0*/  IMAD.WIDE R82, R84, 0x2, R6 ;  /* 0x0000000254527825 */ /* 0x000fc600078e0206 */
[----:B------:R-:W-:Y:S01]  /*138d0*/  STL [R1+0x1c28], R69 ;  /* 0x001c284501007387 */ /* 0x000fe20000100800 */
[----:B------:R-:W-:-:S03]  /*138e0*/  IMAD.WIDE R84, R84, 0x2, R8 ;  /* 0x0000000254547825 */ /* 0x000fc600078e0208 */
[----:B------:R-:W-:Y:S04]  /*138f0*/  STL [R1+0x1da4], R69 ;  /* 0x001da44501007387 */ /* 0x000fe80000100800 */
[----:B------:R-:W4:Y:S01]  /*13900*/  @!P0 LDG.E.U16 R13, desc[UR20][R78.64] ;  /* 0x000000144e0d8981 */ /* 0x000f22000c1e1500 */
[----:B------:R-:W-:Y:S01]  /*13910*/  PRMT R12, RZ, 0x7610, R12 ;  /* 0x00007610ff0c7816 */ /* 0x000fe2000000000c */
[----:B------:R-:W-:-:S05]  /*13920*/  IMAD.WIDE R80, R80, 0x2, R8 ;  /* 0x0000000250507825 */ /* 0x000fca00078e0208 */
[----:B------:R-:W4:Y:S04]  /*13930*/  @!P0 LDG.E.U16 R12, desc[UR20][R80.64] ;  /* 0x00000014500c8981 */ /* 0x000f28000c1e1500 */
[----:B--2---:R0:W-:Y:S02]  /*13940*/  STL [R1+0x1cfc], R2 ;  /* 0x001cfc0201007387 */ /* 0x0041e40000100800 */
[----:B0-----:R-:W-:-:S06]  /*13950*/  PRMT R2, RZ, 0x7610, R2 ;  /* 0x00007610ff027816 */ /* 0x001fcc0000000002 */
[----:B------:R-:W2:Y:S04]  /*13960*/  @!P3 LDG.E.U16 R2, desc[UR20][R84.64] ;  /* 0x000000145402b981 */ /* 0x000ea8000c1e1500 */
[----:B---3--:R-:W-:Y:S04]  /*13970*/  STL [R1+0xd50], R22 ;  /* 0x000d501601007387 */ /* 0x008fe80000100800 */
[----:B------:R-:W-:Y:S04]  /*13980*/  STL [R1+0x19f0], R70 ;  /* 0x0019f04601007387 */ /* 0x000fe80000100800 */
[----:B------:R-:W-:Y:S04]  /*13990*/  STL [R1+0xd4c], R19 ;  /* 0x000d4c1301007387 */ /* 0x000fe80000100800 */
[----:B------:R-:W-:Y:S04]  /*139a0*/  STL [R1+0x1c2c], R70 ;  /* 0x001c2c4601007387 */ /* 0x000fe80000100800 */
[----:B------:R-:W-:Y:S04]  /*139b0*/  STL [R1+0x1da8], R70 ;  /* 0x001da84601007387 */ /* 0x000fe80000100800 */
[----:B----4-:R-:W-:Y:S04]  /*139c0*/  STL [R1+0xc80], R18 ;  /* 0x000c801201007387 */ /* 0x010fe80000100800 */
        /* <DEDUP_REMOVED lines=27> */
[----:B------:R0:W-:Y:S04]  /*13b80*/  STL [R1+0xd10], R13 ;  /* 0x000d100d01007387 */ /* 0x0001e80000100800 */
[----:B------:R-:W-:Y:S01]  /*13b90*/  STL [R1+0xd3c], R14 ;  /* 0x000d3c0e01007387 */ /* 0x000fe20000100800 */
[----:B------:R-:W-:-:S03]  /*13ba0*/  PRMT R3, RZ, 0x7610, R3 ;  /* 0x00007610ff037816 */ /* 0x000fc60000000003 */
[----:B0-----:R-:W3:Y:S04]  /*13bb0*/  LDL.LU R13, [R1+0x7bc] ;  /* 0x0007bc00010d7983 */ /* 0x001ee80000300800 */
[----:B------:R-:W4:Y:S04]  /*13bc0*/  LDL.LU R15, [R1+0x7c0] ;  /* 0x0007c000010f7983 */ /* 0x000f280000300800 */
[----:B------:R-:W-:Y:S01]  /*13bd0*/  STL [R1+0x1a20], R82 ;  /* 0x001a205201007387 */ /* 0x000fe20000100800 */
[----:B------:R-:W-:-:S03]  /*13be0*/  ISETP.GE.U32.AND P0, PT, R86, 0x7fffff01, PT ;  /* 0x7fffff015600780c */ /* 0x000fc60003f06070 */
[----:B------:R-:W-:Y:S04]  /*13bf0*/  STL [R1+0x1a1c], R83 ;  /* 0x001a1c5301007387 */ /* 0x000fe80000100800 */
[----:B------:R-:W-:Y:S01]  /*13c00*/  STL [R1+0x1b50], R83 ;  /* 0x001b505301007387 */ /* 0x000fe20000100800 */
[----:B------:R-:W-:-:S03]  /*13c10*/  IMAD R88, R4, 0x7f, RZ ;  /* 0x0000007f04587824 */ /* 0x000fc600078e02ff */
[----:B------:R-:W3:Y:S01]  /*13c20*/  @!P3 LDG.E.U16 R3, desc[UR20][R82.64] ;  /* 0x000000145203b981 */ /* 0x000ee2000c1e1500 */
[----:B------:R-:W-:Y:S02]  /*13c30*/  ISETP.NE.AND P3, PT, R87, RZ, PT ;  /* 0x000000ff5700720c */ /* 0x000fe40003f65270 */
[----:B------:R-:W-:Y:S02]  /*13c40*/  PRMT R11, RZ, 0x7610, R11 ;  /* 0x00007610ff0b7816 */ /* 0x000fe4000000000b */
[----:B------:R-:W-:Y:S01]  /*13c50*/  PRMT R10, RZ, 0x7610, R10 ;  /* 0x00007610ff0a7816 */ /* 0x000fe2000000000a */
[----:B--2---:R-:W-:Y:S04]  /*13c60*/  STL [R1+0x1d30], R2 ;  /* 0x001d300201007387 */ /* 0x004fe80000100800 */
[----:B------:R-:W-:Y:S04]  /*13c70*/  STL [R1+0x1a28], R84 ;  /* 0x001a285401007387 */ /* 0x000fe80000100800 */
[----:B------:R-:W-:Y:S04]  /*13c80*/  STL [R1+0x1c34], R84 ;  /* 0x001c345401007387 */ /* 0x000fe80000100800 */
[----:B------:R-:W-:Y:S04]  /*13c90*/  STL [R1+0x1db0], R84 ;  /* 0x001db05401007387 */ /* 0x000fe80000100800 */
[----:B------:R-:W-:Y:S04]  /*13ca0*/  STL [R1+0x1a24], R85 ;  /* 0x001a245501007387 */ /* 0x000fe80000100800 */
[----:B------:R-:W-:Y:S04]  /*13cb0*/  STL [R1+0x1c38], R85 ;  /* 0x001c385501007387 */ /* 0x000fe80000100800 */
[----:B------:R-:W-:Y:S04]  /*13cc0*/  STL [R1+0x1db4], R85 ;  /* 0x001db45501007387 */ /* 0x000fe80000100800 */
[----:B------:R0:W-:Y:S02]  /*13cd0*/  STL [R1+0xd0c], R12 ;  /* 0x000d0c0c01007387 */ /* 0x0001e40000100800 */
[----:B0-----:R-:W-:Y:S01]  /*13ce0*/  LOP3.LUT R12, RZ, R87, RZ, 0x33, !PT ;  /* 0x00000057ff0c7212 */ /* 0x001fe200078e33ff */
[----:B------:R-:W-:-:S05]  /*13cf0*/  IMAD.WIDE R86, R88, 0x2, R6 ;  /* 0x0000000258567825 */ /* 0x000fca00078e0206 */
[----:B------:R-:W2:Y:S01]  /*13d00*/  @!P0 LDG.E.U16 R11, desc[UR20][R86.64] ;  /* 0x00000014560b8981 */ /* 0x000ea2000c1e1500 */
[----:B------:R-:W-:-:S05]  /*13d10*/  IMAD.WIDE R88, R88, 0x2, R8 ;  /* 0x0000000258587825 */ /* 0x000fca00078e0208 */
        /* <DEDUP_REMOVED lines=20> */
[----:B--2---:R0:W-:Y:S04]  /*13e60*/  STL [R1+0xc50], R11 ;  /* 0x000c500b01007387 */ /* 0x0041e80000100800 */
[----:B0-----:R-:W2:Y:S04]  /*13e70*/  LDL.LU R11, [R1+0x7c4] ;  /* 0x0007c400010b7983 */ /* 0x001ea80000300800 */
[----:B------:R-:W-:Y:S04]  /*13e80*/  STL [R1+0x1a48], R86 ;  /* 0x001a485601007387 */ /* 0x000fe80000100800 */
[----:B------:R-:W-:Y:S04]  /*13e90*/  STL [R1+0x1c54], R86 ;  /* 0x001c545601007387 */ /* 0x000fe80000100800 */
[----:B------:R-:W-:Y:S04]  /*13ea0*/  STL [R1+0x1a44], R87 ;  /* 0x001a445701007387 */ /* 0x000fe80000100800 */
[----:B------:R-:W-:Y:S04]  /*13eb0*/  STL [R1+0x1c58], R87 ;  /* 0x001c585701007387 */ /* 0x000fe80000100800 */
[----:B------:R-:W-:Y:S04]  /*13ec0*/  STL.64 [R1+0x1dc8], R86 ;  /* 0x001dc85601007387 */ /* 0x000fe80000100a00 */
[----:B----4-:R0:W-:Y:S04]  /*13ed0*/  STL [R1+0xc4c], R10 ;  /* 0x000c4c0a01007387 */ /* 0x0101e80000100800 */
[----:B0-----:R-:W3:Y:S01]  /*13ee0*/  LDL.LU R10, [R1+0x7cc] ;  /* 0x0007cc00010a7983 */ /* 0x001ee20000300800 */
[----:B------:R-:W0:Y:S01]  /*13ef0*/  S2R R19, SR_TID.X ;  /* 0x0000000000137919 */ /* 0x000e220000002100 */
[----:B------:R-:W-:-:S02]  /*13f00*/  SEL R16, R12, R91, !P3 ;  /* 0x0000005b0c107207 */ /* 0x000fc40005800000 */
[----:B------:R-:W4:Y:S04]  /*13f10*/  LDL.LU R14, [R1+0x7d0] ;  /* 0x0007d000010e7983 */ /* 0x000f280000300800 */
[----:B------:R-:W-:Y:S01]  /*13f20*/  STL [R1+0x1a50], R88 ;  /* 0x001a505801007387 */ /* 0x000fe20000100800 */
[----:B------:R-:W-:-:S03]  /*13f30*/  IMAD R4, R16, UR7, RZ ;  /* 0x0000000710047c24 */ /* 0x000fc6000f8e02ff */
[----:B------:R-:W-:Y:S01]  /*13f40*/  STL [R1+0x1c5c], R88 ;  /* 0x001c5c5801007387 */ /* 0x000fe20000100800 */
[----:B------:R-:W-:-:S03]  /*13f50*/  SEL R2, R12, R92, !P3 ;  /* 0x0000005c0c027207 */ /* 0x000fc60005800000 */
[----:B------:R-:W-:Y:S04]  /*13f60*/  STL [R1+0x1a4c], R89 ;  /* 0x001a4c5901007387 */ /* 0x000fe80000100800 */
[----:B------:R-:W-:Y:S01]  /*13f70*/  STL [R1+0x1c60], R89 ;  /* 0x001c605901007387 */ /* 0x000fe20000100800 */
[----:B0-----:R-:W-:-:S05]  /*13f80*/  LOP3.LUT R19, R19, 0x7f, RZ, 0xc0, !PT ;  /* 0x0000007f13137812 */ /* 0x001fca00078ec0ff */
[----:B------:R-:W-:Y:S01]  /*13f90*/  IMAD R3, R19, R5, RZ ;  /* 0x0000000513037224 */ /* 0x000fe200078e02ff */
[----:B------:R-:W-:Y:S04]  /*13fa0*/  STL.64 [R1+0x1df0], R88 ;  /* 0x001df05801007387 */ /* 0x000fe80000100a00 */
[C---:B------:R-:W-:Y:S01]  /*13fb0*/  LEA R91, P0, R3.reuse, UR14, 0x1 ;  /* 0x0000000e035b7c11 */ /* 0x040fe2000f8008ff */
[----:B------:R-:W4:Y:S01]  /*13fc0*/  LDL.LU R16, [R1+0x7d4] ;  /* 0x0007d40001107983 */ /* 0x000f220000300800 */
[----:B------:R-:W-:Y:S01]  /*13fd0*/  SEL R5, R12, R13, !P3 ;  /* 0x0000000d0c057207 */ /* 0x000fe20005800000 */
[----:B------:R-:W-:Y:S01]  /*13fe0*/  IMAD R2, R2, UR7, RZ ;  /* 0x0000000702027c24 */ /* 0x000fe2000f8e02ff */
[----:B------:R-:W-:Y:S01]  /*13ff0*/  LEA.HI.X.SX32 R92, R3, UR15, 0x1, P0 ;  /* 0x0000000f035c7c11 */ /* 0x000fe200080f0eff */
[----:B------:R-:W4:Y:S01]  /*14000*/  LDL.LU R13, [R1+0x7d8] ;  /* 0x0007d800010d7983 */ /* 0x000f220000300800 */
[CC--:B------:R-:W-:Y:S01]  /*14010*/  LEA R3, P0, R4.reuse, R91.reuse, 0x1 ;  /* 0x0000005b04037211 */ /* 0x0c0fe200078008ff */
[----:B------:R-:W-:Y:S01]  /*14020*/  IMAD R5, R5, UR9, RZ ;  /* 0x0000000905057c24 */ /* 0x000fe2000f8e02ff */
[----:B------:R-:W0:Y:S02]  /*14030*/  LDCU UR14, c[0x0][0x3b0] ;  /* 0x00007600ff0e77ac */ /* 0x000e240008000800 */
[----:B------:R-:W-:Y:S01]  /*14040*/  LEA.HI.X.SX32 R6, R4, R92, 0x1, P0 ;  /* 0x0000005c04067211 */ /* 0x000fe200000f0eff */
[----:B------:R1:W-:Y:S01]  /*14050*/  STL [R1+0xad8], R3 ;  /* 0x000ad80301007387 */ /* 0x0003e20000100800 */
[----:B------:R-:W-:Y:S01]  /*14060*/  LEA R4, P0, R2, R91, 0x1 ;  /* 0x0000005b02047211 */ /* 0x000fe200078008ff */
[----:B------:R-:W0:Y:S01]  /*14070*/  LDCU UR15, c[0x0][0x3b0] ;  /* 0x00007600ff0f77ac */ /* 0x000e220008000800 */
[----:B------:R-:W0:Y:S01]  /*14080*/  LDCU UR9, c[0x0][0x3b0] ;  /* 0x00007600ff0977ac */ /* 0x000e220008000800 */
[----:B-1----:R-:W-:-:S02]  /*14090*/  SEL R3, R12, R15, !P3 ;  /* 0x0000000f0c037207 */ /* 0x002fc40005800000 */
[----:B------:R-:W4:Y:S04]  /*140a0*/  LDL.LU R15, [R1+0x7dc] ;  /* 0x0007dc00010f7983 */ /* 0x000f280000300800 */
[----:B------:R1:W-:Y:S04]  /*140b0*/  STL [R1+0xad4], R6 ;  /* 0x000ad40601007387 */ /* 0x0003e80000100800 */
[----:B------:R2:W-:Y:S01]  /*140c0*/  STL [R1+0xb18], R4 ;  /* 0x000b180401007387 */ /* 0x0005e20000100800 */
[----:B-1----:R-:W-:Y:S02]  /*140d0*/  LEA.HI.X.SX32 R6, R2, R92, 0x1, P0 ;  /* 0x0000005c02067211 */ /* 0x002fe400000f0eff */
[----:B------:R-:W-:-:S02]  /*140e0*/  LEA R2, P0, R5, R91, 0x1 ;  /* 0x0000005b05027211 */ /* 0x000fc400078008ff */
[C---:B--2---:R-:W-:Y:S02]  /*140f0*/  SEL R4, R12.reuse, R11, !P3 ;  /* 0x0000000b0c047207 */ /* 0x044fe40005800000 */
[----:B------:R-:W2:Y:S04]  /*14100*/  LDL.LU R11, [R1+0x7e0] ;  /* 0x0007e000010b7983 */ /* 0x000ea80000300800 */
[----:B------:R-:W-:Y:S04]  /*14110*/  STL [R1+0xb14], R6 ;  /* 0x000b140601007387 */ /* 0x000fe80000100800 */
[----:B------:R3:W-:Y:S02]  /*14120*/  STL [R1+0xb58], R2 ;  /* 0x000b580201007387 */ /* 0x0007e40000100800 */
[----:B---3--:R-:W-:-:S02]  /*14130*/  SEL R2, R12, R10, !P3 ;  /* 0x0000000a0c027207 */ /* 0x008fc40005800000 */
[----:B------:R-:W3:Y:S01]  /*14140*/  LDL.LU R10, [R1+0x7e4] ;  /* 0x0007e400010a7983 */ /* 0x000ee20000300800 */
[----:B------:R-:W-:Y:S01]  /*14150*/  IMAD R3, R3, UR10, RZ ;  /* 0x0000000a03037c24 */ /* 0x000fe2000f8e02ff */
[-C--:B------:R-:W-:Y:S01]  /*14160*/  LEA.HI.X.SX32 R6, R5, R92.reuse, 0x1, P0 ;  /* 0x0000005c05067211 */ /* 0x080fe200000f0eff */
[----:B------:R-:W-:Y:S01]  /*14170*/  IMAD R4, R4, UR11, RZ ;  /* 0x0000000b04047c24 */ /* 0x000fe2000f8e02ff */
[----:B------:R-:W1:Y:S02]  /*14180*/  LDCU UR10, c[0x0][0x3b0] ;  /* 0x00007600ff0a77ac */ /* 0x000e640008000800 */
[C---:B------:R-:W-:Y:S01]  /*14190*/  LEA R5, P0, R3.reuse, R91, 0x1 ;  /* 0x0000005b03057211 */ /* 0x040fe200078008ff */
[----:B------:R0:W-:Y:S01]  /*141a0*/  STL [R1+0xb54], R6 ;  /* 0x000b540601007387 */ /* 0x0001e20000100800 */
[----:B------:R-:W-:Y:S01]  /*141b0*/  IMAD R2, R2, UR12, RZ ;  /* 0x0000000c02027c24 */ /* 0x000fe2000f8e02ff */
[----:B------:R-:W1:Y:S02]  /*141c0*/  LDCU UR11, c[0x0][0x3b0] ;  /* 0x00007600ff0b77ac */ /* 0x000e640008000800 */
[----:B------:R4:W-:Y:S01]  /*141d0*/  STL [R1+0xb98], R5 ;  /* 0x000b980501007387 */ /* 0x0009e20000100800 */
[----:B------:R-:W1:Y:S01]  /*141e0*/  LDCU UR12, c[0x0][0x3b0] ;  /* 0x00007600ff0c77ac */ /* 0x000e620008000800 */
[----:B0-----:R-:W-:-:S02]  /*141f0*/  LEA.HI.X.SX32 R6, R3, R92, 0x1, P0 ;  /* 0x0000005c03067211 */ /* 0x001fc400000f0eff */
[----:B------:R-:W-:Y:S02]  /*14200*/  LEA R3, P0, R4, R91, 0x1 ;  /* 0x0000005b04037211 */ /* 0x000fe400078008ff */
[----:B----4-:R-:W-:Y:S02]  /*14210*/  SEL R5, R12, R14, !P3 ;  /* 0x0000000e0c057207 */ /* 0x010fe40005800000 */
[----:B------:R-:W4:Y:S04]  /*14220*/  LDL.LU R14, [R1+0x7e8] ;  /* 0x0007e800010e7983 */ /* 0x000f280000300800 */
[----:B------:R0:W-:Y:S01]  /*14230*/  STL [R1+0xb94], R6 ;  /* 0x000b940601007387 */ /* 0x0001e20000100800 */
[----:B------:R-:W-:Y:S01]  /*14240*/  IMAD R5, R5, UR13, RZ ;  /* 0x0000000d05057c24 */ /* 0x000fe2000f8e02ff */
[----:B------:R-:W1:Y:S02]  /*14250*/  LDCU UR13, c[0x0][0x3b0] ;  /* 0x00007600ff0d77ac */ /* 0x000e640008000800 */
[----:B------:R0:W-:Y:S02]  /*14260*/  STL [R1+0xbd8], R3 ;  /* 0x000bd80301007387 */ /* 0x0001e40000100800 */
[----:B0-----:R-:W-:-:S02]  /*14270*/  LEA.HI.X.SX32 R6, R4, R92, 0x1, P0 ;  /* 0x0000005c04067211 */ /* 0x001fc400000f0eff */
[----:B------:R-:W-:Y:S02]  /*14280*/  LEA R4, P0, R2, R91, 0x1 ;  /* 0x0000005b02047211 */ /* 0x000fe400078008ff */
[----:B------:R-:W-:Y:S02]  /*14290*/  SEL R3, R12, R16, !P3 ;  /* 0x000000100c037207 */ /* 0x000fe40005800000 */
[----:B------:R-:W4:Y:S04]  /*142a0*/  LDL.LU R16, [R1+0x7ec] ;  /* 0x0007ec0001107983 */ /* 0x000f280000300800 */
[----:B------:R0:W-:Y:S01]  /*142b0*/  STL [R1+0xbd4], R6 ;  /* 0x000bd40601007387 */ /* 0x0001e20000100800 */
[----:B------:R-:W-:Y:S01]  /*142c0*/  IMAD R3, R3, UR14, RZ ;  /* 0x0000000e03037c24 */ /* 0x000fe2000f8e02ff */
[----:B------:R-:W1:Y:S02]  /*142d0*/  LDCU UR14, c[0x0][0x3b0] ;  /* 0x00007600ff0e77ac */ /* 0x000e640008000800 */
[----:B------:R0:W-:Y:S02]  /*142e0*/  STL [R1+0xc18], R4 ;  /* 0x000c180401007387 */ /* 0x0001e40000100800 */
[----:B0-----:R-:W-:-:S02]  /*142f0*/  LEA.HI.X.SX32 R6, R2, R92, 0x1, P0 ;  /* 0x0000005c02067211 */ /* 0x001fc400000f0eff */
[C---:B------:R-:W-:Y:S02]  /*14300*/  LEA R2, P0, R5.reuse, R91, 0x1 ;  /* 0x0000005b05027211 */ /* 0x040fe400078008ff */
        /* <DEDUP_REMOVED lines=10> */
[----:B------:R0:W-:Y:S04]  /*143b0*/  STL [R1+0xc54], R6 ;  /* 0x000c540601007387 */ /* 0x0001e80000100800 */
[----:B------:R2:W-:Y:S01]  /*143c0*/  STL [R1+0xc98], R5 ;  /* 0x000c980501007387 */ /* 0x0005e20000100800 */
[----:B0-----:R-:W-:-:S02]  /*143d0*/  LEA.HI.X.SX32 R6, R3, R92, 0x1, P0 ;  /* 0x0000005c03067211 */ /* 0x001fc400000f0eff */
[----:B------:R-:W-:Y:S02]  /*143e0*/  LEA R3, P0, R4, R91, 0x1 ;  /* 0x0000005b04037211 */ /* 0x000fe400078008ff */
        /* <DEDUP_REMOVED lines=9> */
[----:B------:R-:W0:Y:S02]  /*14480*/  LDCU UR16, c[0x0][0x3b0] ;  /* 0x00007600ff1077ac */ /* 0x000e240008000800 */
[C---:B------:R-:W-:Y:S01]  /*14490*/  LEA R4, P0, R2.reuse, R91, 0x1 ;  /* 0x0000005b02047211 */ /* 0x040fe200078008ff */
[----:B------:R4:W-:Y:S01]  /*144a0*/  STL [R1+0xcd4], R6 ;  /* 0x000cd40601007387 */ /* 0x0009e20000100800 */
[----:B-1----:R-:W-:Y:S01]  /*144b0*/  IMAD R3, R3, UR10, RZ ;  /* 0x0000000a03037c24 */ /* 0x002fe2000f8e02ff */
[----:B------:R-:W1:Y:S02]  /*144c0*/  LDCU UR9, c[0x0][0x3b0] ;  /* 0x00007600ff0977ac */ /* 0x000e640008000800 */
[----:B------:R4:W-:Y:S01]  /*144d0*/  STL [R1+0xd18], R4 ;  /* 0x000d180401007387 */ /* 0x0009e20000100800 */
[----:B------:R-:W0:Y:S01]  /*144e0*/  LDCU UR10, c[0x0][0x3b0] ;  /* 0x00007600ff0a77ac */ /* 0x000e220008000800 */
[----:B----4-:R-:W-:-:S02]  /*144f0*/  LEA.HI.X.SX32 R6, R2, R92, 0x1, P0 ;  /* 0x0000005c02067211 */ /* 0x010fc400000f0eff */
        /* <DEDUP_REMOVED lines=43> */
[----:B------:R-:W-:Y:S01]  /*147b0*/  IMAD R2, R2, UR16, RZ ;  /* 0x0000001002027c24 */ /* 0x000fe2000f8e02ff */
[----:B------:R-:W0:Y:S02]  /*147c0*/  LDCU UR15, c[0x0][0x3b0] ;  /* 0x00007600ff0f77ac */ /* 0x000e240008000800 */
[----:B------:R4:W-:Y:S01]  /*147d0*/  STL [R1+0xe98], R5 ;  /* 0x000e980501007387 */ /* 0x0009e20000100800 */
[----:B------:R-:W0:Y:S01]  /*147e0*/  LDCU UR16, c[0x0][0x3b0] ;  /* 0x00007600ff1077ac */ /* 0x000e220008000800 */
[----:B-1----:R-:W-:-:S02]  /*147f0*/  LEA.HI.X.SX32 R6, R3, R92, 0x1, P0 ;  /* 0x0000005c03067211 */ /* 0x002fc400000f0eff */
[----:B------:R-:W-:Y:S02]  /*14800*/  LEA R3, P0, R4, R91, 0x1 ;  /* 0x0000005b04037211 */ /* 0x000fe400078008ff */
[----:B----4-:R-:W-:Y:S02]  /*14810*/  SEL R5, R12, R14, !P3 ;  /* 0x0000000e0c057207 */ /* 0x010fe40005800000 */
[----:B------:R-:W4:Y:S04]  /*14820*/  LDL.LU R14, [R1+0x818] ;  /* 0x00081800010e7983 */ /* 0x000f280000300800 */
[----:B------:R1:W-:Y:S01]  /*14830*/  STL [R1+0xe94], R6 ;  /* 0x000e940601007387 */ /* 0x0003e20000100800 */
[----:B------:R-:W-:Y:S01]  /*14840*/  IMAD R5, R5, UR9, RZ ;  /* 0x0000000905057c24 */ /* 0x000fe2000f8e02ff */
[----:B------:R-:W0:Y:S02]  /*14850*/  LDCU UR9, c[0x0][0x3b0] ;  /* 0x00007600ff0977ac */ /* 0x000e240008000800 */
[----:B------:R1:W-:Y:S02]  /*14860*/  STL [R1+0xed8], R3 ;  /* 0x000ed80301007387 */ /* 0x0003e40000100800 */
[----:B-1----:R-:W-:-:S02]  /*14870*/  LEA.HI.X.SX32 R6, R4, R92, 0x1, P0 ;  /* 0x0000005c04067211 */ /* 0x002fc400000f0eff */
[----:B------:R-:W-:Y:S02]  /*14880*/  LEA R4, P0, R2, R91, 0x1 ;  /* 0x0000005b02047211 */ /* 0x000fe400078008ff */
[----:B------:R-:W-:Y:S02]  /*14890*/  SEL R3, R12, R16, !P3 ;  /* 0x000000100c037207 */ /* 0x000fe40005800000 */
[----:B------:R-:W4:Y:S04]  /*148a0*/  LDL.LU R16, [R1+0x81c] ;  /* 0x00081c0001107983 */ /* 0x000f280000300800 */
[----:B------:R1:W-:Y:S01]  /*148b0*/  STL [R1+0xed4], R6 ;  /* 0x000ed40601007387 */ /* 0x0003e20000100800 */
[----:B------:R-:W-:Y:S01]  /*148c0*/  IMAD R3, R3, UR10, RZ ;  /* 0x0000000a03037c24 */ /* 0x000fe2000f8e02ff */
[----:B------:R-:W0:Y:S02]  /*148d0*/  LDCU UR10, c[0x0][0x3b0] ;  /* 0x00007600ff0a77ac */ /* 0x000e240008000800 */
[----:B------:R1:W-:Y:S02]  /*148e0*/  STL [R1+0xf18], R4 ;  /* 0x000f180401007387 */ /* 0x0003e40000100800 */
[----:B-1----:R-:W-:-:S02]  /*148f0*/  LEA.HI.X.SX32 R6, R2, R92, 0x1, P0 ;  /* 0x0000005c02067211 */ /* 0x002fc400000f0eff */
[C---:B------:R-:W-:Y:S02]  /*14900*/  LEA R2, P0, R5.reuse, R91, 0x1 ;  /* 0x0000005b05027211 */ /* 0x040fe400078008ff */
        /* <DEDUP_REMOVED lines=10> */
[----:B------:R1:W-:Y:S04]  /*149b0*/  STL [R1+0xf54], R6 ;  /* 0x000f540601007387 */ /* 0x0003e80000100800 */
[----:B------:R2:W-:Y:S01]  /*149c0*/  STL [R1+0xf98], R5 ;  /* 0x000f980501007387 */ /* 0x0005e20000100800 */
[----:B-1----:R-:W-:-:S02]  /*149d0*/  LEA.HI.X.SX32 R6, R3, R92, 0x1, P0 ;  /* 0x0000005c03067211 */ /* 0x002fc400000f0eff */
        /* <DEDUP_REMOVED lines=13> */
[----:B0-----:R-:W-:Y:S01]  /*14ab0*/  IMAD R3, R3, UR14, RZ ;  /* 0x0000000e03037c24 */ /* 0x001fe2000f8e02ff */
[----:B------:R-:W0:Y:S02]  /*14ac0*/  LDCU UR13, c[0x0][0x3b0] ;  /* 0x00007600ff0d77ac */ /* 0x000e240008000800 */
        /* <DEDUP_REMOVED lines=44> */
[----:B------:R-:W-:Y:S01]  /*14d90*/  LEA R5, P0, R3, R91, 0x1 ;  /* 0x0000005b03057211 */ /* 0x000fe200078008ff */
[----:B------:R1:W-:Y:S01]  /*14da0*/  STL [R1+0x1154], R6 ;  /* 0x0011540601007387 */ /* 0x0003e20000100800 */
[----:B------:R-:W-:Y:S01]  /*14db0*/  IMAD R2, R2, UR22, RZ ;  /* 0x0000001602027c24 */ /* 0x000fe2000f8e02ff */
[----:B------:R-:W0:Y:S02]  /*14dc0*/  LDCU UR19, c[0x0][0x3b0] ;  /* 0x00007600ff1377ac */ /* 0x000e240008000800 */
[----:B------:R4:W-:Y:S01]  /*14dd0*/  STL [R1+0x1198], R5 ;  /* 0x0011980501007387 */ /* 0x0009e20000100800 */
[----:B------:R-:W-:Y:S01]  /*14de0*/  VIADD R83, R93, 0xae ;  /* 0x000000ae5d537836 */ /* 0x000fe20000000000 */
        /* <DEDUP_REMOVED lines=22> */
[----:B------:R-:W-:-:S03]  /*14f50*/  IMAD R4, R4, UR7, RZ ;  /* 0x0000000704047c24 */ /* 0x000fc6000f8e02ff */
[----:B------:R0:W-:Y:S01]  /*14f60*/  STL [R1+0x1250], R2 ;  /* 0x0012500201007387 */ /* 0x0001e20000100800 */
[-C--:B-1----:R-:W-:Y:S02]  /*14f70*/  LEA.HI.X.SX32 R6, R5, R92.reuse, 0x1, P0 ;  /* 0x0000005c05067211 */ /* 0x082fe400000f0eff */
[C---:B------:R-:W-:Y:S02]  /*14f80*/  LEA R5, P0, R3.reuse, R91, 0x1 ;  /* 0x0000005b03057211 */ /* 0x040fe400078008ff */
[----:B0-----:R-:W-:Y:S02]  /*14f90*/  SEL R2, R12, R15, !P3 ;  /* 0x0000000f0c027207 */ /* 0x001fe40005800000 */
        /* <DEDUP_REMOVED lines=20> */
[----:B-1----:R-:W-:-:S02]  /*150e0*/  LEA.HI.X.SX32 R6, R2, R92, 0x1, P0 ;  /* 0x0000005c02067211 */ /* 0x002fc400000f0eff */
[C---:B------:R-:W-:Y:S02]  /*150f0*/  LEA R2, P0, R5.reuse, R91, 0x1 ;  /* 0x0000005b05027211 */ /* 0x040fe400078008ff */
[----:B----4-:R-:W-:Y:S02]  /*15100*/  SEL R4, R12, R14, !P3 ;  /* 0x0000000e0c047207 */ /* 0x010fe40005800000 */
        /* <DEDUP_REMOVED lines=142> */
[-C--:B------:R-:W-:Y:S02]  /*159f0*/  LEA R3, P0, R4, R91.reuse, 0x1 ;  /* 0x0000005b04037211 */ /* 0x080fe400078008ff */
[----:B----4-:R-:W-:Y:S02]  /*15a00*/  SEL R5, R12, R14, !P3 ;  /* 0x0000000e0c057207 */ /* 0x010fe40005800000 */
[----:B------:R-:W4:Y:S04]  /*15a10*/  LDL.LU R14, [R1+0xa00] ;  /* 0x000a0000010e7983 */ /* 0x000f280000300800 */
[----:B------:R0:W-:Y:S04]  /*15a20*/  STL [R1+0xf9c], R6 ;  /* 0x000f9c0601007387 */ /* 0x0001e80000100800 */
[----:B------:R1:W-:Y:S01]  /*15a30*/  STL [R1+0xfe0], R3 ;  /* 0x000fe00301007387 */ /* 0x0003e20000100800 */
[----:B0-----:R-:W-:Y:S01]  /*15a40*/  IMAD R6, R5, UR9, RZ ;  /* 0x0000000905067c24 */ /* 0x001fe2000f8e02ff */
[----:B------:R-:W-:Y:S01]  /*15a50*/  LEA.HI.X.SX32 R5, R4, R92, 0x1, P0 ;  /* 0x0000005c04057211 */ /* 0x000fe200000f0eff */
[----:B------:R-:W0:Y:S01]  /*15a60*/  LDCU UR9, c[0x0][0x3b0] ;  /* 0x00007600ff0977ac */ /* 0x000e220008000800 */
[----:B------:R-:W-:-:S02]  /*15a70*/  LEA R4, P0, R2, R91, 0x1 ;  /* 0x0000005b02047211 */ /* 0x000fc400078008ff */
[----:B-1----:R-:W-:Y:S01]  /*15a80*/  SEL R3, R12, R16, !P3 ;  /* 0x000000100c037207 */ /* 0x002fe20005800000 */
[----:B------:R1:W-:Y:S01]  /*15a90*/  STL [R1+0xfdc], R5 ;  /* 0x000fdc0501007387 */ /* 0x0003e20000100800 */
[-C--:B------:R-:W-:Y:S02]  /*15aa0*/  LEA.HI.X.SX32 R2, R2, R92.reuse, 0x1, P0 ;  /* 0x0000005c02027211 */ /* 0x080fe400000f0eff */
[C---:B------:R-:W-:Y:S01]  /*15ab0*/  LEA R7, P0, R6.reuse, R91, 0x1 ;  /* 0x0000005b06077211 */ /* 0x040fe200078008ff */
[----:B------:R-:W-:Y:S01]  /*15ac0*/  STL [R1+0x1020], R4 ;  /* 0x0010200401007387 */ /* 0x000fe20000100800 */
[----:B------:R-:W-:Y:S01]  /*15ad0*/  IMAD R3, R3, UR10, RZ ;  /* 0x0000000a03037c24 */ /* 0x000fe2000f8e02ff */
[----:B------:R-:W0:Y:S01]  /*15ae0*/  LDCU UR10, c[0x0][0x3b0] ;  /* 0x00007600ff0a77ac */ /* 0x000e220008000800 */
[----:B------:R-:W-:Y:S02]  /*15af0*/  LEA.HI.X.SX32 R6, R6, R92, 0x1, P0 ;  /* 0x0000005c06067211 */ /* 0x000fe400000f0eff */
[----:B-1----:R-:W-:-:S02]  /*15b00*/  SEL R5, R12, R13, !P3 ;  /* 0x0000000d0c057207 */ /* 0x002fc40005800000 */
[----:B------:R-:W4:Y:S04]  /*15b10*/  LDL.LU R13, [R1+0x9f4] ;  /* 0x0009f400010d7983 */ /* 0x000f280000300800 */
[----:B------:R-:W-:Y:S01]  /*15b20*/  STL [R1+0x1614], R83 ;  /* 0x0016145301007387 */ /* 0x000fe20000100800 */
[----:B------:R-:W-:Y:S01]  /*15b30*/  IMAD R5, R5, UR11, RZ ;  /* 0x0000000b05057c24 */ /* 0x000fe2000f8e02ff */
[----:B------:R-:W1:Y:S02]  /*15b40*/  LDCU UR11, c[0x0][0x3b0] ;  /* 0x00007600ff0b77ac */ /* 0x000e640008000800 */
[----:B------:R0:W-:Y:S04]  /*15b50*/  STL [R1+0x101c], R2 ;  /* 0x00101c0201007387 */ /* 0x0001e80000100800 */
[----:B------:R1:W-:Y:S01]  /*15b60*/  STL [R1+0x1060], R7 ;  /* 0x0010600701007387 */ /* 0x0003e20000100800 */
[----:B0-----:R-:W-:-:S02]  /*15b70*/  IABS R2, R83 ;  /* 0x0000005300027213 */ /* 0x001fc40000000000 */
[----:B------:R-:W-:Y:S02]  /*15b80*/  SEL R4, R12, R15, !P3 ;  /* 0x0000000f0c047207 */ /* 0x000fe40005800000 */
[CC--:B-1----:R-:W-:Y:S01]  /*15b90*/  LEA R7, P0, R3.reuse, R91.reuse, 0x1 ;  /* 0x0000005b03077211 */ /* 0x0c2fe200078008ff */
[----:B------:R-:W4:Y:S03]  /*15ba0*/  LDL.LU R15, [R1+0x9dc] ;  /* 0x0009dc00010f7983 */ /* 0x000f260000300800 */
[----:B------:R-:W-:Y:S01]  /*15bb0*/  LEA.HI.X.SX32 R3, R3, R92, 0x1, P0 ;  /* 0x0000005c03037211 */ /* 0x000fe200000f0eff */
[----:B------:R0:W-:Y:S01]  /*15bc0*/  STL [R1+0x105c], R6 ;  /* 0x00105c0601007387 */ /* 0x0001e20000100800 */
[----:B------:R-:W-:-:S03]  /*15bd0*/  LEA R8, P0, R5, R91, 0x1 ;  /* 0x0000005b05087211 */ /* 0x000fc600078008ff */
[----:B------:R-:W-:Y:S01]  /*15be0*/  STL [R1+0x10a0], R7 ;  /* 0x0010a00701007387 */ /* 0x000fe20000100800 */
[----:B0-----:R-:W-:Y:S01]  /*15bf0*/  IMAD.MOV.U32 R6, RZ, RZ, R2 ;  /* 0x000000ffff067224 */ /* 0x001fe200078e0002 */
[C---:B--2---:R-:W-:Y:S02]  /*15c00*/  SEL R2, R12.reuse, R11, !P3 ;  /* 0x0000000b0c027207 */ /* 0x044fe40005800000 */
[----:B------:R-:W2:Y:S04]  /*15c10*/  LDL.LU R11, [R1+0x9c0] ;  /* 0x0009c000010b7983 */ /* 0x000ea80000300800 */
[----:B------:R3:W-:Y:S04]  /*15c20*/  STL [R1+0x109c], R3 ;  /* 0x00109c0301007387 */ /* 0x0007e80000100800 */
[----:B------:R0:W-:Y:S01]  /*15c30*/  STL [R1+0x10e0], R8 ;  /* 0x0010e00801007387 */ /* 0x0001e20000100800 */
[----:B---3--:R-:W-:-:S03]  /*15c40*/  SEL R3, R12, R10, !P3 ;  /* 0x0000000a0c037207 */ /* 0x008fc60005800000 */
[----:B------:R-:W3:Y:S01]  /*15c50*/  LDL.LU R10, [R1+0xa8c] ;  /* 0x000a8c00010a7983 */ /* 0x000ee20000300800 */
[----:B------:R-:W-:Y:S01]  /*15c60*/  IMAD R7, R4, UR12, RZ ;  /* 0x0000000c04077c24 */ /* 0x000fe2000f8e02ff */
[----:B------:R-:W-:Y:S01]  /*15c70*/  LEA.HI.X.SX32 R5, R5, R92, 0x1, P0 ;  /* 0x0000005c05057211 */ /* 0x000fe200000f0eff */
[----:B------:R-:W-:Y:S01]  /*15c80*/  IMAD.HI.U32 R4, R0, R6, RZ ;  /* 0x0000000600047227 */ /* 0x000fe200078e00ff */
[----:B------:R-:W1:Y:S02]  /*15c90*/  LDCU UR12, c[0x0][0x3b0] ;  /* 0x00007600ff0c77ac */ /* 0x000e640008000800 */
[----:B0-----:R-:W-:Y:S01]  /*15ca0*/  LEA R8, P0, R7, R91, 0x1 ;  /* 0x0000005b07087211 */ /* 0x001fe200078008ff */
[----:B------:R-:W-:Y:S01]  /*15cb0*/  IMAD R2, R2, UR13, RZ ;  /* 0x0000000d02027c24 */ /* 0x000fe2000f8e02ff */
[----:B------:R4:W-:Y:S01]  /*15cc0*/  STL [R1+0x10dc], R5 ;  /* 0x0010dc0501007387 */ /* 0x0009e20000100800 */
[----:B------:R-:W-:Y:S01]  /*15cd0*/  IMAD.MOV R4, RZ, RZ, -R4 ;  /* 0x000000ffff047224 */ /* 0x000fe200078e0a04 */
[----:B------:R-:W0:Y:S02]  /*15ce0*/  LDCU UR13, c[0x0][0x3b0] ;  /* 0x00007600ff0d77ac */ /* 0x000e240008000800 */
[----:B------:R1:W-:Y:S01]  /*15cf0*/  STL [R1+0x1120], R8 ;  /* 0x0011200801007387 */ /* 0x0003e20000100800 */
[----:B------:R-:W-:-:S02]  /*15d00*/  IMAD R4, R90, R4, R6 ;  /* 0x000000045a047224 */ /* 0x000fc400078e0206 */
[----:B------:R-:W-:Y:S01]  /*15d10*/  IMAD R3, R3, UR14, RZ ;  /* 0x0000000e03037c24 */ /* 0x000fe2000f8e02ff */
[----:B------:R-:W0:Y:S01]  /*15d20*/  LDCU UR14, c[0x0][0x3b0] ;  /* 0x00007600ff0e77ac */ /* 0x000e220008000800 */
[----:B----4-:R-:W-:Y:S02]  /*15d30*/  SEL R5, R12, R14, !P3 ;  /* 0x0000000e0c057207 */ /* 0x010fe40005800000 */
[----:B-1----:R-:W-:Y:S01]  /*15d40*/  LEA.HI.X.SX32 R8, R7, R92, 0x1, P0 ;  /* 0x0000005c07087211 */ /* 0x002fe200000f0eff */
[----:B------:R-:W4:Y:S01]  /*15d50*/  LDL.LU R14, [R1+0xa90] ;  /* 0x000a9000010e7983 */ /* 0x000f220000300800 */
[----:B------:R-:W-:-:S03]  /*15d60*/  LEA R7, P0, R2, R91, 0x1 ;  /* 0x0000005b02077211 */ /* 0x000fc600078008ff */
[----:B------:R-:W-:Y:S01]  /*15d70*/  STL [R1+0x111c], R8 ;  /* 0x00111c0801007387 */ /* 0x000fe20000100800 */
[----:B------:R-:W-:-:S03]  /*15d80*/  LEA.HI.X.SX32 R6, R2, R92, 0x1, P0 ;  /* 0x0000005c02067211 */ /* 0x000fc600000f0eff */
[----:B------:R-:W4:Y:S01]  /*15d90*/  LDL.LU R16, [R1+0xa9c] ;  /* 0x000a9c0001107983 */ /* 0x000f220000300800 */
[----:B------:R-:W-:-:S03]  /*15da0*/  LEA R2, P0, R3, R91, 0x1 ;  /* 0x0000005b03027211 */ /* 0x000fc600078008ff */
[----:B------:R-:W-:Y:S01]  /*15db0*/  STL [R1+0x1160], R7 ;  /* 0x0011600701007387 */ /* 0x000fe20000100800 */
[----:B------:R-:W-:Y:S01]  /*15dc0*/  IMAD R5, R5, UR15, RZ ;  /* 0x0000000f05057c24 */ /* 0x000fe2000f8e02ff */
[----:B------:R-:W1:Y:S02]  /*15dd0*/  LDCU UR15, c[0x0][0x3b0] ;  /* 0x00007600ff0f77ac */ /* 0x000e640008000800 */
[----:B------:R-:W-:Y:S04]  /*15de0*/  STL.64 [R1+0x1b60], R82 ;  /* 0x001b605201007387 */ /* 0x000fe80000100a00 */
[----:B------:R0:W-:Y:S04]  /*15df0*/  STL [R1+0x7c0], R4 ;  /* 0x0007c00401007387 */ /* 0x0001e80000100800 */
[----:B------:R-:W-:Y:S04]  /*15e00*/  STL [R1+0x1d40], R82 ;  /* 0x001d405201007387 */ /* 0x000fe80000100800 */
[----:B------:R-:W-:Y:S01]  /*15e10*/  STL [R1+0x1d38], R83 ;  /* 0x001d385301007387 */ /* 0x000fe20000100800 */
[----:B0-----:R-:W-:-:S03]  /*15e20*/  SEL R4, R12, R13, !P3 ;  /* 0x0000000d0c047207 */ /* 0x001fc60005800000 */
        /* <DEDUP_REMOVED lines=29> */
[----:B------:R-:W-:Y:S02]  /*16000*/  LEA R2, P0, R3, R91, 0x1 ;  /* 0x0000005b03027211 */ /* 0x000fe400078008ff */
[----:B----4-:R-:W-:Y:S02]  /*16010*/  SEL R4, R12, R14, !P3 ;  /* 0x0000000e0c047207 */ /* 0x010fe40005800000 */
[----:B------:R-:W4:Y:S04]  /*16020*/  LDL.LU R14, [R1+0xab4] ;  /* 0x000ab400010e7983 */ /* 0x000f280000300800 */
[----:B------:R1:W-:Y:S01]  /*16030*/  STL [R1+0x1254], R6 ;  /* 0x0012540601007387 */ /* 0x0003e20000100800 */
[----:B------:R-:W-:-:S03]  /*16040*/  IMAD R4, R4, UR7, RZ ;  /* 0x0000000704047c24 */ /* 0x000fc6000f8e02ff */
[----:B------:R0:W-:Y:S01]  /*16050*/  STL [R1+0x1290], R2 ;  /* 0x0012900201007387 */ /* 0x0001e20000100800 */
[----:B-1----:R-:W-:Y:S02]  /*16060*/  LEA.HI.X.SX32 R6, R3, R92, 0x1, P0 ;  /* 0x0000005c03067211 */ /* 0x002fe400000f0eff */
[C---:B------:R-:W-:Y:S02]  /*16070*/  LEA R3, P0, R5.reuse, R91, 0x1 ;  /* 0x0000005b05037211 */ /* 0x040fe400078008ff */
[----:B0-----:R-:W-:Y:S02]  /*16080*/  SEL R2, R12, R16, !P3 ;  /* 0x000000100c027207 */ /* 0x001fe40005800000 */
        /* <DEDUP_REMOVED lines=60> */
[----:B------:R0:W-:Y:S01]  /*16450*/  STL [R1+0xca8], R2 ;  /* 0x000ca80201007387 */ /* 0x0001e20000100800 */
[----:B-1----:R-:W-:-:S02]  /*16460*/  LEA.HI.X.SX32 R6, R3, R92, 0x1, P0 ;  /* 0x0000005c03067211 */ /* 0x002fc400000f0eff */
        /* <DEDUP_REMOVED lines=46> */
[----:B------:R0:W-:Y:S01]  /*16750*/  STL [R1+0xe28], R5 ;  /* 0x000e280501007387 */ /* 0x0001e20000100800 */
[----:B-1----:R-:W-:-:S02]  /*16760*/  LEA.HI.X.SX32 R6, R4, R92, 0x1, P0 ;  /* 0x0000005c04067211 */ /* 0x002fc400000f0eff */
[----:B------:R-:W-:Y:S02]  /*16770*/  LEA R4, P0, R2, R91, 0x1 ;  /* 0x0000005b02047211 */ /* 0x000fe400078008ff */
        /* <DEDUP_REMOVED lines=25> */
[----:B------:R-:W4:Y:S01]  /*16910*/  LDL.LU R14, [R1+0xa74] ;  /* 0x000a7400010e7983 */ /* 0x000f220000300800 */
[----:B------:R-:W-:-:S03]  /*16920*/  LEA.HI.X.SX32 R4, R4, R92, 0x1, P0 ;  /* 0x0000005c04047211 */ /* 0x000fc600000f0eff */
[----:B------:R1:W-:Y:S01]  /*16930*/  STL [R1+0xee4], R6 ;  /* 0x000ee40601007387 */ /* 0x0003e20000100800 */
[----:B------:R-:W-:Y:S01]  /*16940*/  IMAD R3, R3, UR14, RZ ;  /* 0x0000000e03037c24 */ /* 0x000fe2000f8e02ff */
[----:B------:R-:W0:Y:S02]  /*16950*/  LDCU UR14, c[0x0][0x3b0] ;  /* 0x00007600ff0e77ac */ /* 0x000e240008000800 */
[----:B------:R1:W-:Y:S02]  /*16960*/  STL [R1+0xf28], R5 ;  /* 0x000f280501007387 */ /* 0x0003e40000100800 */
[----:B-1----:R-:W-:Y:S02]  /*16970*/  LEA R6, P0, R2, R91, 0x1 ;  /* 0x0000005b02067211 */ /* 0x002fe400078008ff */
[----:B------:R-:W-:Y:S01]  /*16980*/  STL [R1+0xf24], R4 ;  /* 0x000f240401007387 */ /* 0x000fe20000100800 */
[----:B------:R-:W-:-:S03]  /*16990*/  SEL R5, R12, R16, !P3 ;  /* 0x000000100c057207 */ /* 0x000fc60005800000 */
[----:B------:R1:W-:Y:S01]  /*169a0*/  STL [R1+0xf68], R6 ;  /* 0x000f680601007387 */ /* 0x0003e20000100800 */
[----:B------:R-:W-:Y:S01]  /*169b0*/  LEA.HI.X.SX32 R2, R2, R92, 0x1, P0 ;  /* 0x0000005c02027211 */ /* 0x000fe200000f0eff */
[----:B------:R-:W-:Y:S01]  /*169c0*/  IMAD R5, R5, UR9, RZ ;  /* 0x0000000905057c24 */ /* 0x000fe2000f8e02ff */
[----:B------:R-:W0:Y:S01]  /*169d0*/  LDCU UR9, c[0x0][0x3b0] ;  /* 0x00007600ff0977ac */ /* 0x000e220008000800 */
[----:B-1----:R-:W-:-:S04]  /*169e0*/  LEA R6, P0, R3, R91, 0x1 ;  /* 0x0000005b03067211 */ /* 0x002fc800078008ff */
[----:B------:R-:W-:Y:S02]  /*169f0*/  LEA.HI.X.SX32 R3, R3, R92, 0x1, P0 ;  /* 0x0000005c03037211 */ /* 0x000fe400000f0eff */
[----:B------:R-:W-:Y:S02]  /*16a00*/  SEL R4, R12, R13, !P3 ;  /* 0x0000000d0c047207 */ /* 0x000fe40005800000 */
[----:B------:R-:W4:Y:S04]  /*16a10*/  LDL.LU R13, [R1+0xa54] ;  /* 0x000a5400010d7983 */ /* 0x000f280000300800 */
[----:B------:R-:W-:Y:S01]  /*16a20*/  STL [R1+0xf64], R2 ;  /* 0x000f640201007387 */ /* 0x000fe20000100800 */
[----:B------:R-:W-:Y:S01]  /*16a30*/  IMAD R4, R4, UR10, RZ ;  /* 0x0000000a04047c24 */ /* 0x000fe2000f8e02ff */
[----:B------:R-:W1:Y:S02]  /*16a40*/  LDCU UR10, c[0x0][0x3b0] ;  /* 0x00007600ff0a77ac */ /* 0x000e640008000800 */
[----:B------:R0:W-:Y:S02]  /*16a50*/  STL [R1+0xfa8], R6 ;  /* 0x000fa80601007387 */ /* 0x0001e40000100800 */
[----:B0-----:R-:W-:-:S02]  /*16a60*/  LEA R6, P0, R5, R91, 0x1 ;  /* 0x0000005b05067211 */ /* 0x001fc400078008ff */
[----:B------:R-:W-:Y:S02]  /*16a70*/  SEL R2, R12, R15, !P3 ;  /* 0x0000000f0c027207 */ /* 0x000fe40005800000 */
[----:B------:R-:W4:Y:S01]  /*16a80*/  LDL.LU R15, [R1+0xa48] ;  /* 0x000a4800010f7983 */ /* 0x000f220000300800 */
[----:B------:R-:W-:Y:S02]  /*16a90*/  LEA.HI.X.SX32 R5, R5, R92, 0x1, P0 ;  /* 0x0000005c05057211 */ /* 0x000fe400000f0eff */
[----:B------:R-:W-:Y:S01]  /*16aa0*/  LEA R32, P0, R4, R91, 0x1 ;  /* 0x0000005b04207211 */ /* 0x000fe200078008ff */
[----:B------:R2:W-:Y:S04]  /*16ab0*/  STL [R1+0xfa4], R3 ;  /* 0x000fa40301007387 */ /* 0x0005e80000100800 */
[----:B------:R-:W-:Y:S01]  /*16ac0*/  STL [R1+0xfe8], R6 ;  /* 0x000fe80601007387 */ /* 0x000fe20000100800 */
[----:B--2---:R-:W-:-:S03]  /*16ad0*/  SEL R3, R12, R11, !P3 ;  /* 0x0000000b0c037207 */ /* 0x004fc60005800000 */
[----:B------:R-:W2:Y:S04]  /*16ae0*/  LDL.LU R11, [R1+0xa38] ;  /* 0x000a3800010b7983 */ /* 0x000ea80000300800 */
[----:B------:R3:W-:Y:S04]  /*16af0*/  STL [R1+0xfe4], R5 ;  /* 0x000fe40501007387 */ /* 0x0007e80000100800 */
[----:B------:R-:W-:Y:S01]  /*16b00*/  STL [R1+0x1028], R32 ;  /* 0x0010282001007387 */ /* 0x000fe20000100800 */
[----:B---3--:R-:W-:-:S03]  /*16b10*/  SEL R5, R12, R10, !P3 ;  /* 0x0000000a0c057207 */ /* 0x008fc60005800000 */
        /* <DEDUP_REMOVED lines=8> */
[----:B------:R-:W0:Y:S01]  /*16ba0*/  LDCU UR12, c[0x0][0x3b0] ;  /* 0x00007600ff0c77ac */ /* 0x000e220008000800 */
[----:B------:R-:W-:-:S02]  /*16bb0*/  LEA.HI.X.SX32 R89, R2, R92, 0x1, P0 ;  /* 0x0000005c02597211 */ /* 0x000fc400000f0eff */
[CC--:B------:R-:W-:Y:S01]  /*16bc0*/  LEA R6, P0, R3.reuse, R91.reuse, 0x1 ;  /* 0x0000005b03067211 */ /* 0x0c0fe200078008ff */
[----:B------:R-:W-:Y:S01]  /*16bd0*/  STL [R1+0x1068], R88 ;  /* 0x0010685801007387 */ /* 0x000fe20000100800 */
[----:B------:R-:W0:Y:S02]  /*16be0*/  LDCU UR13, c[0x0][0x3b0] ;  /* 0x00007600ff0d77ac */ /* 0x000e240008000800 */
[----:B------:R-:W-:Y:S02]  /*16bf0*/  LEA.HI.X.SX32 R3, R3, R92, 0x1, P0 ;  /* 0x0000005c03037211 */ /* 0x000fe400000f0eff */
[----:B----4-:R-:W-:Y:S02]  /*16c00*/  SEL R4, R12, R14, !P3 ;  /* 0x0000000e0c047207 */ /* 0x010fe40005800000 */
[C---:B------:R-:W-:Y:S01]  /*16c10*/  LEA R54, P0, R5.reuse, R91, 0x1 ;  /* 0x0000005b05367211 */ /* 0x040fe200078008ff */
[----:B------:R-:W4:Y:S02]  /*16c20*/  LDL.LU R14, [R1+0xa04] ;  /* 0x000a0400010e7983 */ /* 0x000f240000300800 */
[----:B------:R-:W-:Y:S01]  /*16c30*/  IMAD R4, R4, UR14, RZ ;  /* 0x0000000e04047c24 */ /* 0x000fe2000f8e02ff */
[----:B------:R-:W0:Y:S01]  /*16c40*/  LDCU UR14, c[0x0][0x3b0] ;  /* 0x00007600ff0e77ac */ /* 0x000e220008000800 */
[----:B------:R1:W-:Y:S04]  /*16c50*/  STL [R1+0x10a8], R6 ;  /* 0x0010a80601007387 */ /* 0x0003e80000100800 */
[----:B------:R-:W-:Y:S04]  /*16c60*/  STL [R1+0x1064], R89 ;  /* 0x0010645901007387 */ /* 0x000fe80000100800 */
[----:B------:R-:W-:Y:S01]  /*16c70*/  STL.64 [R1+0x1df8], R88 ;  /* 0x001df85801007387 */ /* 0x000fe20000100a00 */
[----:B-1----:R-:W-:-:S02]  /*16c80*/  LEA.HI.X.SX32 R6, R5, R92, 0x1, P0 ;  /* 0x0000005c05067211 */ /* 0x002fc400000f0eff */
[----:B------:R-:W-:-:S04]  /*16c90*/  LEA R5, P0, R4, R91, 0x1 ;  /* 0x0000005b04057211 */ /* 0x000fc800078008ff */
[----:B------:R-:W-:Y:S02]  /*16ca0*/  LEA.HI.X.SX32 R4, R4, R92, 0x1, P0 ;  /* 0x0000005c04047211 */ /* 0x000fe400000f0eff */
[C---:B------:R-:W-:Y:S02]  /*16cb0*/  SEL R2, R12.reuse, R13, !P3 ;  /* 0x0000000d0c027207 */ /* 0x040fe40005800000 */
[----:B------:R-:W4:Y:S04]  /*16cc0*/  LDL.LU R13, [R1+0x9ec] ;  /* 0x0009ec00010d7983 */ /* 0x000f280000300800 */
[----:B------:R-:W-:Y:S04]  /*16cd0*/  STL [R1+0x10a4], R3 ;  /* 0x0010a40301007387 */ /* 0x000fe80000100800 */
[----:B------:R-:W-:Y:S04]  /*16ce0*/  STL [R1+0x10e8], R54 ;  /* 0x0010e83601007387 */ /* 0x000fe80000100800 */
[----:B------:R2:W-:Y:S02]  /*16cf0*/  STL [R1+0x10e4], R6 ;  /* 0x0010e40601007387 */ /* 0x0005e40000100800 */
[----:B--2---:R-:W-:-:S02]  /*16d00*/  SEL R6, R12, R11, !P3 ;  /* 0x0000000b0c067207 */ /* 0x004fc40005800000 */
[----:B------:R-:W2:Y:S04]  /*16d10*/  LDL.LU R11, [R1+0xb2c] ;  /* 0x000b2c00010b7983 */ /* 0x000ea80000300800 */
[----:B------:R-:W-:Y:S04]  /*16d20*/  STL [R1+0x1128], R5 ;  /* 0x0011280501007387 */ /* 0x000fe80000100800 */
[----:B------:R3:W-:Y:S02]  /*16d30*/  STL [R1+0x1124], R4 ;  /* 0x0011240401007387 */ /* 0x0007e40000100800 */
[----:B---3--:R-:W-:-:S02]  /*16d40*/  SEL R4, R12, R10, !P3 ;  /* 0x0000000a0c047207 */ /* 0x008fc40005800000 */
[----:B------:R-:W3:Y:S01]  /*16d50*/  LDL.LU R10, [R1+0xb30] ;  /* 0x000b3000010a7983 */ /* 0x000ee20000300800 */
[----:B------:R-:W-:Y:S01]  /*16d60*/  SEL R3, R12, R15, !P3 ;  /* 0x0000000f0c037207 */ /* 0x000fe20005800000 */
[----:B------:R-:W-:Y:S01]  /*16d70*/  IMAD R2, R2, UR9, RZ ;  /* 0x0000000902027c24 */ /* 0x000fe2000f8e02ff */
[----:B------:R-:W1:Y:S03]  /*16d80*/  LDCU UR9, c[0x0][0x3b0] ;  /* 0x00007600ff0977ac */ /* 0x000e660008000800 */
[----:B------:R-:W-:Y:S01]  /*16d90*/  IMAD R3, R3, UR10, RZ ;  /* 0x0000000a03037c24 */ /* 0x000fe2000f8e02ff */
[----:B------:R-:W-:Y:S01]  /*16da0*/  LEA R86, P0, R2, R91, 0x1 ;  /* 0x0000005b02567211 */ /* 0x000fe200078008ff */
[----:B0-----:R-:W-:Y:S01]  /*16db0*/  IMAD R6, R6, UR11, RZ ;  /* 0x0000000b06067c24 */ /* 0x001fe2000f8e02ff */
[----:B------:R-:W0:Y:S02]  /*16dc0*/  LDCU UR10, c[0x0][0x3b0] ;  /* 0x00007600ff0a77ac */ /* 0x000e240008000800 */
[----:B------:R-:W-:-:S02]  /*16dd0*/  LEA.HI.X.SX32 R87, R2, R92, 0x1, P0 ;  /* 0x0000005c02577211 */ /* 0x000fc400000f0eff */
[CC--:B------:R-:W-:Y:S01]  /*16de0*/  LEA R7, P0, R3.reuse, R91.reuse, 0x1 ;  /* 0x0000005b03077211 */ /* 0x0c0fe200078008ff */
[----:B------:R-:W-:Y:S01]  /*16df0*/  STL [R1+0x1168], R86 ;  /* 0x0011685601007387 */ /* 0x000fe20000100800 */
[----:B------:R-:W-:Y:S01]  /*16e00*/  IMAD R4, R4, UR12, RZ ;  /* 0x0000000c04047c24 */ /* 0x000fe2000f8e02ff */
[----:B------:R-:W0:Y:S01]  /*16e10*/  LDCU UR11, c[0x0][0x3b0] ;  /* 0x00007600ff0b77ac */ /* 0x000e220008000800 */
[-C--:B------:R-:W-:Y:S01]  /*16e20*/  LEA.HI.X.SX32 R3, R3, R92.reuse, 0x1, P0 ;  /* 0x0000005c03037211 */ /* 0x080fe200000f0eff */
[----:B------:R1:W-:Y:S01]  /*16e30*/  STL [R1+0x11a8], R7 ;  /* 0x0011a80701007387 */ /* 0x0003e20000100800 */
[C---:B------:R-:W-:Y:S01]  /*16e40*/  LEA R8, P0, R6.reuse, R91, 0x1 ;  /* 0x0000005b06087211 */ /* 0x040fe200078008ff */
[----:B------:R-:W0:Y:S02]  /*16e50*/  LDCU UR12, c[0x0][0x3b0] ;  /* 0x00007600ff0c77ac */ /* 0x000e240008000800 */
[----:B------:R-:W-:Y:S04]  /*16e60*/  STL [R1+0x1164], R87 ;  /* 0x0011645701007387 */ /* 0x000fe80000100800 */
[----:B------:R-:W-:Y:S04]  /*16e70*/  STL.64 [R1+0x1dd0], R86 ;  /* 0x001dd05601007387 */ /* 0x000fe80000100a00 */
[----:B------:R-:W-:Y:S01]  /*16e80*/  STL [R1+0x11a4], R3 ;  /* 0x0011a40301007387 */ /* 0x000fe20000100800 */
[----:B-1----:R-:W-:-:S03]  /*16e90*/  LEA.HI.X.SX32 R7, R6, R92, 0x1, P0 ;  /* 0x0000005c06077211 */ /* 0x002fc600000f0eff */
[----:B------:R-:W-:Y:S01]  /*16ea0*/  STL [R1+0x11e8], R8 ;  /* 0x0011e80801007387 */ /* 0x000fe20000100800 */
[----:B------:R-:W-:-:S03]  /*16eb0*/  LEA R6, P0, R4, R91, 0x1 ;  /* 0x0000005b04067211 */ /* 0x000fc600078008ff */
[----:B------:R-:W-:Y:S04]  /*16ec0*/  STL.64 [R1+0x1e88], R8 ;  /* 0x001e880801007387 */ /* 0x000fe80000100a00 */
[----:B------:R-:W-:Y:S04]  /*16ed0*/  STL.64 [R1+0x1ed8], R8 ;  /* 0x001ed80801007387 */ /* 0x000fe80000100a00 */
[----:B------:R-:W-:Y:S04]  /*16ee0*/  STL.64 [R1+0x1f00], R8 ;  /* 0x001f000801007387 */ /* 0x000fe80000100a00 */
[----:B------:R-:W-:Y:S01]  /*16ef0*/  STL.64 [R1+0x1f28], R8 ;  /* 0x001f280801007387 */ /* 0x000fe20000100a00 */
[----:B----4-:R-:W-:-:S03]  /*16f00*/  SEL R2, R12, R14, !P3 ;  /* 0x0000000e0c027207 */ /* 0x010fc60005800000 */
[----:B------:R-:W-:Y:S04]  /*16f10*/  STL.64 [R1+0x1f70], R8 ;  /* 0x001f700801007387 */ /* 0x000fe80000100a00 */
[----:B------:R-:W4:Y:S04]  /*16f20*/  LDL.LU R16, [R1+0xb3c] ;  /* 0x000b3c0001107983 */ /* 0x000f280000300800 */
[----:B------:R1:W-:Y:S04]  /*16f30*/  STL [R1+0x11e4], R7 ;  /* 0x0011e40701007387 */ /* 0x0003e80000100800 */
[----:B------:R-:W-:Y:S04]  /*16f40*/  STL [R1+0x1228], R6 ;  /* 0x0012280601007387 */ /* 0x000fe80000100800 */
[----:B------:R-:W4:Y:S01]  /*16f50*/  LDL.LU R14, [R1+0xb40] ;  /* 0x000b4000010e7983 */ /* 0x000f220000300800 */
[----:B---3--:R-:W-:-:S03]  /*16f60*/  SEL R15, R12, R10, !P3 ;  /* 0x0000000a0c0f7207 */ /* 0x008fc60005800000 */
[----:B------:R-:W3:Y:S01]  /*16f70*/  LDL.LU R10, [R1+0xb48] ;  /* 0x000b4800010a7983 */ /* 0x000ee20000300800 */
[----:B-1----:R-:W-:Y:S01]  /*16f80*/  LEA.HI.X.SX32 R7, R4, R92, 0x1, P0 ;  /* 0x0000005c04077211 */ /* 0x002fe200000f0eff */
[----:B------:R-:W-:Y:S01]  /*16f90*/  IMAD R2, R2, UR13, RZ ;  /* 0x0000000d02027c24 */ /* 0x000fe2000f8e02ff */
[----:B------:R-:W-:Y:S01]  /*16fa0*/  SEL R3, R12, R13, !P3 ;  /* 0x0000000d0c037207 */ /* 0x000fe20005800000 */
[----:B------:R-:W1:Y:S02]  /*16fb0*/  LDCU UR13, c[0x0][0x3b0] ;  /* 0x00007600ff0d77ac */ /* 0x000e640008000800 */
[----:B------:R-:W-:Y:S01]  /*16fc0*/  STL [R1+0x1224], R7 ;  /* 0x0012240701007387 */ /* 0x000fe20000100800 */
[----:B------:R-:W-:-:S03]  /*16fd0*/  LEA R4, P0, R2, R91, 0x1 ;  /* 0x0000005b02047211 */ /* 0x000fc600078008ff */
[----:B------:R-:W-:Y:S04]  /*16fe0*/  STL.64 [R1+0x1de0], R6 ;  /* 0x001de00601007387 */ /* 0x000fe80000100a00 */
[----:B------:R-:W-:Y:S01]  /*16ff0*/  STL.64 [R1+0x1e70], R6 ;  /* 0x001e700601007387 */ /* 0x000fe20000100a00 */
[----:B--2---:R-:W-:-:S03]  /*17000*/  SEL R9, R12, R11, !P3 ;  /* 0x0000000b0c097207 */ /* 0x004fc60005800000 */
[----:B------:R-:W-:Y:S01]  /*17010*/  STL.64 [R1+0x1e98], R6 ;  /* 0x001e980601007387 */ /* 0x000fe20000100a00 */
[----:B------:R-:W-:Y:S01]  /*17020*/  IMAD R3, R3, UR14, RZ ;  /* 0x0000000e03037c24 */ /* 0x000fe2000f8e02ff */
[----:B------:R-:W-:Y:S01]  /*17030*/  LEA.HI.X.SX32 R2, R2, R92, 0x1, P0 ;  /* 0x0000005c02027211 */ /* 0x000fe200000f0eff */
[----:B------:R-:W-:Y:S01]  /*17040*/  IMAD R9, R9, UR7, RZ ;  /* 0x0000000709097c24 */ /* 0x000fe2000f8e02ff */
[----:B------:R-:W-:Y:S01]  /*17050*/  STL.64 [R1+0x1ee0], R6 ;  /* 0x001ee00601007387 */ /* 0x000fe20000100a00 */
[----:B------:R-:W2:Y:S03]  /*17060*/  LDCU UR14, c[0x0][0x3b0] ;  /* 0x00007600ff0e77ac */ /* 0x000ea60008000800 */
[----:B------:R-:W-:Y:S04]  /*17070*/  STL.64 [R1+0x1f20], R6 ;  /* 0x001f200601007387 */ /* 0x000fe80000100a00 */
[----:B------:R-:W-:Y:S04]  /*17080*/  STL.64 [R1+0x1f60], R6 ;  /* 0x001f600601007387 */ /* 0x000fe80000100a00 */
[----:B------:R-:W2:Y:S01]  /*17090*/  LDL.LU R13, [R1+0xb4c] ;  /* 0x000b4c00010d7983 */ /* 0x000ea20000300800 */
[----:B------:R-:W-:-:S03]  /*170a0*/  LEA R85, P0, R3, R91, 0x1 ;  /* 0x0000005b03557211 */ /* 0x000fc600078008ff */
[----:B------:R-:W2:Y:S04]  /*170b0*/  LDL.LU R11, [R1+0xb50] ;  /* 0x000b5000010b7983 */ /* 0x000ea80000300800 */
[----:B------:R-:W-:Y:S04]  /*170c0*/  STL [R1+0x1260], R4 ;  /* 0x0012600401007387 */ /* 0x000fe80000100800 */
[----:B------:R-:W-:Y:S04]  /*170d0*/  STL.64 [R1+0x1e08], R4 ;  /* 0x001e080401007387 */ /* 0x000fe80000100a00 */
[----:B------:R-:W-:Y:S01]  /*170e0*/  STL.64 [R1+0x1e60], R4 ;  /* 0x001e600401007387 */ /* 0x000fe20000100a00 */
[----:B------:R-:W-:-:S03]  /*170f0*/  LEA.HI.X.SX32 R3, R3, R92, 0x1, P0 ;  /* 0x0000005c03037211 */ /* 0x000fc600000f0eff */
[----:B------:R-:W-:Y:S04]  /*17100*/  STL.64 [R1+0x1ee8], R4 ;  /* 0x001ee80401007387 */ /* 0x000fe80000100a00 */
[----:B------:R-:W-:Y:S04]  /*17110*/  STL.64 [R1+0x1f08], R4 ;  /* 0x001f080401007387 */ /* 0x000fe80000100a00 */
[----:B------:R-:W-:Y:S04]  /*17120*/  STL.64 [R1+0x1f38], R4 ;  /* 0x001f380401007387 */ /* 0x000fe80000100a00 */
[----:B------:R0:W-:Y:S04]  /*17130*/  STL.64 [R1+0x1f68], R4 ;  /* 0x001f680401007387 */ /* 0x0001e80000100a00 */
[----:B------:R-:W-:Y:S04]  /*17140*/  STL [R1+0x125c], R2 ;  /* 0x00125c0201007387 */ /* 0x000fe80000100800 */
[----:B------:R-:W-:Y:S01]  /*17150*/  STL [R1+0x1298], R85 ;  /* 0x0012985501007387 */ /* 0x000fe20000100800 */
[----:B0-----:R-:W-:-:S03]  /*17160*/  LEA R4, P0, R9, R91, 0x1 ;  /* 0x0000005b09047211 */ /* 0x001fc600078008ff */
[----:B------:R4:W-:Y:S04]  /*17170*/  STL [R1+0x1294], R3 ;  /* 0x0012940301007387 */ /* 0x0009e80000100800 */
[----:B------:R0:W-:Y:S01]  /*17180*/  STL [R1+0xaf0], R4 ;  /* 0x000af00401007387 */ /* 0x0001e20000100800 */
[----:B----4-:R-:W-:-:S03]  /*17190*/  SEL R3, R12, R14, !P3 ;  /* 0x0000000e0c037207 */ /* 0x010fc60005800000 */
[----:B------:R-:W4:Y:S01]  /*171a0*/  LDL.LU R14, [R1+0xb78] ;  /* 0x000b7800010e7983 */ /* 0x000f220000300800 */
[----:B0-----:R-:W-:-:S05]  /*171b0*/  LEA.HI.X.SX32 R4, R9, R92, 0x1, P0 ;  /* 0x0000005c09047211 */ /* 0x001fca00000f0eff */
[----:B------:R3:W-:Y:S02]  /*171c0*/  STL [R1+0xaec], R4 ;  /* 0x000aec0401007387 */ /* 0x0007e40000100800 */
[C---:B---3--:R-:W-:Y:S02]  /*171d0*/  SEL R4, R12.reuse, R10, !P3 ;  /* 0x0000000a0c047207 */ /* 0x048fe40005800000 */
[----:B------:R-:W3:Y:S01]  /*171e0*/  LDL.LU R10, [R1+0xb7c] ;  /* 0x000b7c00010a7983 */ /* 0x000ee20000300800 */
[----:B------:R-:W-:Y:S01]  /*171f0*/  SEL R2, R12, R16, !P3 ;  /* 0x000000100c027207 */ /* 0x000fe20005800000 */
[----:B------:R-:W-:-:S04]  /*17200*/  IMAD R5, R15, UR7, RZ ;  /* 0x000000070f057c24 */ /* 0x000fc8000f8e02ff */
[----:B------:R-:W-:Y:S01]  /*17210*/  IMAD R2, R2, UR9, RZ ;  /* 0x0000000902027c24 */ /* 0x000fe2000f8e02ff */
[-C--:B------:R-:W-:Y:S01]  /*17220*/  LEA R84, P0, R5, R91.reuse, 0x1 ;  /* 0x0000005b05547211 */ /* 0x080fe200078008ff */
[----:B------:R-:W-:Y:S01]  /*17230*/  IMAD R3, R3, UR10, RZ ;  /* 0x0000000a03037c24 */ /* 0x000fe2000f8e02ff */
[----:B------:R-:W0:Y:S02]  /*17240*/  LDCU UR9, c[0x0][0x3b0] ;  /* 0x00007600ff0977ac */ /* 0x000e240008000800 */
[-C--:B------:R-:W-:Y:S02]  /*17250*/  LEA.HI.X.SX32 R5, R5, R92.reuse, 0x1, P0 ;  /* 0x0000005c05057211 */ /* 0x080fe400000f0eff */
[-C--:B------:R-:W-:Y:S01]  /*17260*/  LEA R70, P0, R2, R91.reuse, 0x1 ;  /* 0x0000005b02467211 */ /* 0x080fe200078008ff */
[----:B------:R-:W-:Y:S01]  /*17270*/  STL [R1+0xb30], R84 ;  /* 0x000b305401007387 */ /* 0x000fe20000100800 */
[----:B------:R-:W-:Y:S01]  /*17280*/  IMAD R4, R4, UR11, RZ ;  /* 0x0000000b04047c24 */ /* 0x000fe2000f8e02ff */
[----:B------:R-:W0:Y:S02]  /*17290*/  LDCU UR10, c[0x0][0x3b0] ;  /* 0x00007600ff0a77ac */ /* 0x000e240008000800 */
[----:B------:R-:W-:Y:S01]  /*172a0*/  STL.64 [R1+0x1e10], R84 ;  /* 0x001e105401007387 */ /* 0x000fe20000100a00 */
[----:B------:R-:W-:Y:S01]  /*172b0*/  LEA.HI.X.SX32 R71, R2, R92, 0x1, P0 ;  /* 0x0000005c02477211 */ /* 0x000fe200000f0eff */
[----:B------:R-:W0:Y:S02]  /*172c0*/  LDCU UR11, c[0x0][0x3b0] ;  /* 0x00007600ff0b77ac */ /* 0x000e240008000800 */
[----:B------:R2:W-:Y:S04]  /*172d0*/  STL [R1+0xb2c], R5 ;  /* 0x000b2c0501007387 */ /* 0x0005e80000100800 */
[----:B------:R-:W-:Y:S01]  /*172e0*/  STL [R1+0xb70], R70 ;  /* 0x000b704601007387 */ /* 0x000fe20000100800 */
[----:B------:R-:W-:-:S02]  /*172f0*/  LEA R69, P0, R3, R91, 0x1 ;  /* 0x0000005b03457211 */ /* 0x000fc400078008ff */
[C---:B--2---:R-:W-:Y:S02]  /*17300*/  SEL R5, R12.reuse, R13, !P3 ;  /* 0x0000000d0c057207 */ /* 0x044fe40005800000 */
[----:B------:R-:W2:Y:S01]  /*17310*/  LDL.LU R13, [R1+0xb84] ;  /* 0x000b8400010d7983 */ /* 0x000ea20000300800 */
[----:B------:R-:W-:Y:S02]  /*17320*/  LEA.HI.X.SX32 R3, R3, R92, 0x1, P0 ;  /* 0x0000005c03037211 */ /* 0x000fe400000f0eff */
[----:B------:R-:W-:Y:S02]  /*17330*/  SEL R2, R12, R11, !P3 ;  /* 0x0000000b0c027207 */ /* 0x000fe40005800000 */
[----:B------:R-:W2:Y:S01]  /*17340*/  LDL.LU R11, [R1+0xb8c] ;  /* 0x000b8c00010b7983 */ /* 0x000ea20000300800 */
[----:B------:R-:W-:-:S03]  /*17350*/  LEA R7, P0, R4, R91, 0x1 ;  /* 0x0000005b04077211 */ /* 0x000fc600078008ff */
[----:B------:R-:W-:Y:S01]  /*17360*/  STL [R1+0xb6c], R71 ;  /* 0x000b6c4701007387 */ /* 0x000fe20000100800 */
[----:B------:R-:W-:-:S03]  /*17370*/  LEA.HI.X.SX32 R4, R4, R92, 0x1, P0 ;  /* 0x0000005c04047211 */ /* 0x000fc600000f0eff */
[----:B------:R-:W-:Y:S04]  /*17380*/  STL.64 [R1+0x1e18], R70 ;  /* 0x001e184601007387 */ /* 0x000fe80000100a00 */
[----:B------:R-:W-:Y:S04]  /*17390*/  STL [R1+0x1e48], R70 ;  /* 0x001e484601007387 */ /* 0x000fe80000100800 */
[----:B------:R-:W-:Y:S04]  /*173a0*/  STL [R1+0x1ef0], R71 ;  /* 0x001ef04701007387 */ /* 0x000fe80000100800 */
[----:B------:R-:W-:Y:S04]  /*173b0*/  STL [R1+0x1f30], R70 ;  /* 0x001f304601007387 */ /* 0x000fe80000100800 */
[----:B------:R-:W-:Y:S04]  /*173c0*/  STL [R1+0xbb0], R69 ;  /* 0x000bb04501007387 */ /* 0x000fe80000100800 */
[----:B------:R-:W-:Y:S04]  /*173d0*/  STL [R1+0xbac], R3 ;  /* 0x000bac0301007387 */ /* 0x000fe80000100800 */
[----:B------:R-:W-:Y:S04]  /*173e0*/  STL [R1+0xbf0], R7 ;  /* 0x000bf00701007387 */ /* 0x000fe80000100800 */
[----:B------:R3:W-:Y:S02]  /*173f0*/  STL [R1+0xbec], R4 ;  /* 0x000bec0401007387 */ /* 0x0007e40000100800 */
[----:B---3--:R-:W-:-:S02]  /*17400*/  SEL R4, R12, R10, !P3 ;  /* 0x0000000a0c047207 */ /* 0x008fc40005800000 */
[----:B------:R-:W3:Y:S01]  /*17410*/  LDL.LU R10, [R1+0xb90] ;  /* 0x000b9000010a7983 */ /* 0x000ee20000300800 */
[----:B------:R-:W-:Y:S02]  /*17420*/  IMAD R5, R5, UR12, RZ ;  /* 0x0000000c05057c24 */ /* 0x000fe4000f8e02ff */
[----:B-1----:R-:W-:Y:S01]  /*17430*/  IMAD R2, R2, UR13, RZ ;  /* 0x0000000d02027c24 */ /* 0x002fe2000f8e02ff */
[----:B----4-:R-:W-:Y:S01]  /*17440*/  SEL R3, R12, R14, !P3 ;  /* 0x0000000e0c037207 */ /* 0x010fe20005800000 */
[----:B------:R-:W-:Y:S01]  /*17450*/  IMAD R4, R4, UR15, RZ ;  /* 0x0000000f04047c24 */ /* 0x000fe2000f8e02ff */
[CC--:B------:R-:W-:Y:S01]  /*17460*/  LEA R68, P0, R5.reuse, R91.reuse, 0x1 ;  /* 0x0000005b05447211 */ /* 0x0c0fe200078008ff */
[----:B------:R-:W1:Y:S03]  /*17470*/  LDCU UR12, c[0x0][0x3b0] ;  /* 0x00007600ff0c77ac */ /* 0x000e660008000800 */
[-C--:B------:R-:W-:Y:S01]  /*17480*/  LEA.HI.X.SX32 R5, R5, R92.reuse, 0x1, P0 ;  /* 0x0000005c05057211 */ /* 0x080fe200000f0eff */
[----:B------:R-:W-:Y:S01]  /*17490*/  STL [R1+0xc30], R68 ;  /* 0x000c304401007387 */ /* 0x000fe20000100800 */
[C---:B------:R-:W-:Y:S01]  /*174a0*/  LEA R66, P0, R2.reuse, R91, 0x1 ;  /* 0x0000005b02427211 */ /* 0x040fe200078008ff */
[----:B------:R-:W-:Y:S01]  /*174b0*/  IMAD R3, R3, UR14, RZ ;  /* 0x0000000e03037c24 */ /* 0x000fe2000f8e02ff */
[----:B------:R-:W4:Y:S01]  /*174c0*/  LDCU UR13, c[0x0][0x3b0] ;  /* 0x00007600ff0d77ac */ /* 0x000f220008000800 */
[----:B------:R-:W-:Y:S01]  /*174d0*/  STL.64 [R1+0x1e20], R68 ;  /* 0x001e204401007387 */ /* 0x000fe20000100a00 */
[----:B------:R-:W-:Y:S01]  /*174e0*/  LEA.HI.X.SX32 R67, R2, R92, 0x1, P0 ;  /* 0x0000005c02437211 */ /* 0x000fe200000f0eff */
[----:B------:R-:W0:Y:S02]  /*174f0*/  LDCU UR14, c[0x0][0x3b0] ;  /* 0x00007600ff0e77ac */ /* 0x000e240008000800 */
[----:B------:R-:W-:Y:S01]  /*17500*/  STL [R1+0x1e4c], R68 ;  /* 0x001e4c4401007387 */ /* 0x000fe20000100800 */
[----:B------:R-:W0:Y:S03]  /*17510*/  LDCU UR15, c[0x0][0x3b0] ;  /* 0x00007600ff0f77ac */ /* 0x000e260008000800 */
[----:B------:R-:W-:Y:S04]  /*17520*/  STL.64 [R1+0x1f40], R68 ;  /* 0x001f404401007387 */ /* 0x000fe80000100a00 */
[----:B------:R-:W4:Y:S04]  /*17530*/  LDL.LU R14, [R1+0xbb4] ;  /* 0x000bb400010e7983 */ /* 0x000f280000300800 */
[----:B------:R2:W-:Y:S04]  /*17540*/  STL [R1+0xc2c], R5 ;  /* 0x000c2c0501007387 */ /* 0x0005e80000100800 */
[----:B------:R-:W-:Y:S01]  /*17550*/  STL [R1+0xc70], R66 ;  /* 0x000c704201007387 */ /* 0x000fe20000100800 */
[----:B--2---:R-:W-:-:S03]  /*17560*/  SEL R5, R12, R13, !P3 ;  /* 0x0000000d0c057207 */ /* 0x004fc60005800000 */
[----:B------:R-:W2:Y:S04]  /*17570*/  LDL.LU R13, [R1+0xbb8] ;  /* 0x000bb800010d7983 */ /* 0x000ea80000300800 */
[----:B------:R-:W-:Y:S01]  /*17580*/  STL [R1+0xc6c], R67 ;  /* 0x000c6c4301007387 */ /* 0x000fe20000100800 */
[----:B------:R-:W-:-:S03]  /*17590*/  LEA R21, P0, R3, R91, 0x1 ;  /* 0x0000005b03157211 */ /* 0x000fc600078008ff */
[----:B------:R-:W-:Y:S04]  /*175a0*/  STL.64 [R1+0x1e28], R66 ;  /* 0x001e284201007387 */ /* 0x000fe80000100a00 */
[----:B------:R-:W-:Y:S04]  /*175b0*/  STL [R1+0x1e50], R66 ;  /* 0x001e504201007387 */ /* 0x000fe80000100800 */
[----:B------:R-:W-:Y:S04]  /*175c0*/  STL [R1+0x1e78], R66 ;  /* 0x001e784201007387 */ /* 0x000fe80000100800 */
[----:B------:R-:W-:Y:S04]  /*175d0*/  STL [R1+0x1e90], R66 ;  /* 0x001e904201007387 */ /* 0x000fe80000100800 */
[----:B------:R-:W-:Y:S01]  /*175e0*/  STL.64 [R1+0x1eb0], R66 ;  /* 0x001eb04201007387 */ /* 0x000fe20000100a00 */
[----:B------:R-:W-:-:S03]  /*175f0*/  SEL R2, R12, R11, !P3 ;  /* 0x0000000b0c027207 */ /* 0x000fc60005800000 */
[----:B------:R-:W-:Y:S04]  /*17600*/  STL [R1+0x1ef4], R66 ;  /* 0x001ef44201007387 */ /* 0x000fe80000100800 */
[----:B------:R-:W-:Y:S01]  /*17610*/  STL [R1+0x1f48], R66 ;  /* 0x001f484201007387 */ /* 0x000fe20000100800 */
[----:B------:R-:W-:-:S03]  /*17620*/  LEA.HI.X.SX32 R3, R3, R92, 0x1, P0 ;  /* 0x0000005c03037211 */ /* 0x000fc600000f0eff */
[----:B------:R-:W-:Y:S01]  /*17630*/  STL [R1+0x1f78], R66 ;  /* 0x001f784201007387 */ /* 0x000fe20000100800 */
[----:B------:R-:W-:-:S03]  /*17640*/  LEA R50, P0, R4, R91, 0x1 ;  /* 0x0000005b04327211 */ /* 0x000fc600078008ff */
[----:B------:R-:W-:Y:S04]  /*17650*/  STL [R1+0xcb0], R21 ;  /* 0x000cb01501007387 */ /* 0x000fe80000100800 */
[----:B------:R-:W2:Y:S04]  /*17660*/  LDL.LU R11, [R1+0xbbc] ;  /* 0x000bbc00010b7983 */ /* 0x000ea80000300800 */
[----:B------:R3:W-:Y:S04]  /*17670*/  STL [R1+0xcac], R3 ;  /* 0x000cac0301007387 */ /* 0x0007e80000100800 */
[----:B------:R-:W-:Y:S01]  /*17680*/  STL [R1+0xcf0], R50 ;  /* 0x000cf03201007387 */ /* 0x000fe20000100800 */
[----:B---3--:R-:W-:-:S03]  /*17690*/  SEL R3, R12, R10, !P3 ;  /* 0x0000000a0c037207 */ /* 0x008fc60005800000 */
[----:B------:R-:W3:Y:S01]  /*176a0*/  LDL.LU R10, [R1+0xbc0] ;  /* 0x000bc000010a7983 */ /* 0x000ee20000300800 */
[----:B------:R-:W-:Y:S01]  /*176b0*/  IMAD R5, R5, UR16, RZ ;  /* 0x0000001005057c24 */ /* 0x000fe2000f8e02ff */
[-C--:B------:R-:W-:Y:S01]  /*176c0*/  LEA.HI.X.SX32 R7, R4, R92.reuse, 0x1, P0 ;  /* 0x0000005c04077211 */ /* 0x080fe200000f0eff */
[----:B0-----:R-:W-:Y:S01]  /*176d0*/  IMAD R2, R2, UR9, RZ ;  /* 0x0000000902027c24 */ /* 0x001fe2000f8e02ff */
[----:B------:R-:W0:Y:S02]  /*176e0*/  LDCU UR16, c[0x0][0x3b0] ;  /* 0x00007600ff1077ac */ /* 0x000e240008000800 */
[-C--:B------:R-:W-:Y:S01]  /*176f0*/  LEA R4, P0, R5, R91.reuse, 0x1 ;  /* 0x0000005b05047211 */ /* 0x080fe200078008ff */
[----:B------:R-:W-:Y:S01]  /*17700*/  STL [R1+0xcec], R7 ;  /* 0x000cec0701007387 */ /* 0x000fe20000100800 */
[----:B------:R-:W-:Y:S01]  /*17710*/  IMAD R3, R3, UR10, RZ ;  /* 0x0000000a03037c24 */ /* 0x000fe2000f8e02ff */
[----:B------:R-:W0:Y:S01]  /*17720*/  LDCU UR9, c[0x0][0x3b0] ;  /* 0x00007600ff0977ac */ /* 0x000e220008000800 */
[----:B------:R-:W-:Y:S01]  /*17730*/  LEA.HI.X.SX32 R5, R5, R92, 0x1, P0 ;  /* 0x0000005c05057211 */ /* 0x000fe200000f0eff */
[----:B------:R4:W-:Y:S01]  /*17740*/  STL [R1+0xd30], R4 ;  /* 0x000d300401007387 */ /* 0x0009e20000100800 */
[----:B------:R-:W-:Y:S01]  /*17750*/  LEA R20, P0, R2, R91, 0x1 ;  /* 0x0000005b02147211 */ /* 0x000fe200078008ff */
[----:B------:R-:W0:Y:S02]  /*17760*/  LDCU UR10, c[0x0][0x3b0] ;  /* 0x00007600ff0a77ac */ /* 0x000e240008000800 */
[----:B------:R-:W-:Y:S04]  /*17770*/  STL [R1+0xd2c], R5 ;  /* 0x000d2c0501007387 */ /* 0x000fe80000100800 */
[----:B------:R-:W3:Y:S01]  /*17780*/  LDL.LU R15, [R1+0xb88] ;  /* 0x000b8800010f7983 */ /* 0x000ee20000300800 */
[----:B----4-:R-:W-:-:S03]  /*17790*/  SEL R4, R12, R14, !P3 ;  /* 0x0000000e0c047207 */ /* 0x010fc60005800000 */
[----:B------:R-:W4:Y:S04]  /*177a0*/  LDL.LU R14, [R1+0xb80] ;  /* 0x000b8000010e7983 */ /* 0x000f280000300800 */
[----:B------:R-:W-:Y:S04]  /*177b0*/  STL [R1+0xd70], R20 ;  /* 0x000d701401007387 */ /* 0x000fe80000100800 */
[----:B------:R-:W-:Y:S01]  /*177c0*/  STL.64 [R1+0x1e30], R20 ;  /* 0x001e301401007387 */ /* 0x000fe20000100a00 */
[----:B------:R-:W-:-:S03]  /*177d0*/  LEA.HI.X.SX32 R2, R2, R92, 0x1, P0 ;  /* 0x0000005c02027211 */ /* 0x000fc600000f0eff */
[----:B------:R-:W-:Y:S04]  /*177e0*/  STL.64 [R1+0x1e58], R20 ;  /* 0x001e581401007387 */ /* 0x000fe80000100a00 */
[----:B------:R-:W-:Y:S04]  /*177f0*/  STL.64 [R1+0x1e68], R20 ;  /* 0x001e681401007387 */ /* 0x000fe80000100a00 */
[----:B------:R-:W-:Y:S04]  /*17800*/  STL.64 [R1+0x1e80], R20 ;  /* 0x001e801401007387 */ /* 0x000fe80000100a00 */
[----:B------:R-:W-:Y:S04]  /*17810*/  STL.64 [R1+0x1ea0], R20 ;  /* 0x001ea01401007387 */ /* 0x000fe80000100a00 */
[----:B------:R-:W-:Y:S04]  /*17820*/  STL.64 [R1+0x1eb8], R20 ;  /* 0x001eb81401007387 */ /* 0x000fe80000100a00 */
[----:B------:R-:W-:Y:S04]  /*17830*/  STL.64 [R1+0x1ec8], R20 ;  /* 0x001ec81401007387 */ /* 0x000fe80000100a00 */
[----:B------:R-:W-:Y:S01]  /*17840*/  STL.64 [R1+0x1ef8], R20 ;  /* 0x001ef81401007387 */ /* 0x000fe20000100a00 */
[----:B------:R-:W-:-:S03]  /*17850*/  LEA R52, P0, R3, R91, 0x1 ;  /* 0x0000005b03347211 */ /* 0x000fc600078008ff */
[----:B------:R-:W-:Y:S04]  /*17860*/  STL.64 [R1+0x1f50], R20 ;  /* 0x001f501401007387 */ /* 0x000fe80000100a00 */
[----:B------:R2:W-:Y:S01]  /*17870*/  STL [R1+0xd6c], R2 ;  /* 0x000d6c0201007387 */ /* 0x0005e20000100800 */
[----:B------:R-:W-:Y:S02]  /*17880*/  LEA.HI.X.SX32 R53, R3, R92, 0x1, P0 ;  /* 0x0000005c03357211 */ /* 0x000fe400000f0eff */
[C---:B--2---:R-:W-:Y:S02]  /*17890*/  SEL R2, R12.reuse, R11, !P3 ;  /* 0x0000000b0c027207 */ /* 0x044fe40005800000 */
[----:B------:R-:W2:Y:S04]  /*178a0*/  LDL.LU R11, [R1+0xb74] ;  /* 0x000b7400010b7983 */ /* 0x000ea80000300800 */
[----:B------:R-:W-:Y:S01]  /*178b0*/  STL [R1+0xdb0], R52 ;  /* 0x000db03401007387 */ /* 0x000fe20000100800 */
[----:B------:R-:W-:-:S02]  /*178c0*/  SEL R5, R12, R13, !P3 ;  /* 0x0000000d0c057207 */ /* 0x000fc40005800000 */
[----:B---3--:R-:W-:Y:S02]  /*178d0*/  SEL R3, R12, R10, !P3 ;  /* 0x0000000a0c037207 */ /* 0x008fe40005800000 */
[----:B------:R-:W3:Y:S04]  /*178e0*/  LDL.LU R10, [R1+0xb44] ;  /* 0x000b4400010a7983 */ /* 0x000ee80000300800 */
[----:B------:R-:W-:Y:S04]  /*178f0*/  STL [R1+0xdac], R53 ;  /* 0x000dac3501007387 */ /* 0x000fe80000100800 */
[----:B------:R-:W-:Y:S04]  /*17900*/  STL.64 [R1+0x1e38], R52 ;  /* 0x001e383401007387 */ /* 0x000fe80000100a00 */
[----:B------:R-:W-:Y:S04]  /*17910*/  STL.64 [R1+0x1ea8], R52 ;  /* 0x001ea83401007387 */ /* 0x000fe80000100a00 */
[----:B------:R-:W-:Y:S04]  /*17920*/  STL.64 [R1+0x1ec0], R52 ;  /* 0x001ec03401007387 */ /* 0x000fe80000100a00 */
[----:B------:R-:W-:Y:S04]  /*17930*/  STL.64 [R1+0x1f10], R52 ;  /* 0x001f103401007387 */ /* 0x000fe80000100a00 */
[----:B------:R-:W-:Y:S04]  /*17940*/  STL.64 [R1+0x1f58], R52 ;  /* 0x001f583401007387 */ /* 0x000fe80000100a00 */
[----:B------:R-:W4:Y:S01]  /*17950*/  LDL.LU R13, [R1+0xb38] ;  /* 0x000b3800010d7983 */ /* 0x000f220000300800 */
[----:B------:R-:W-:Y:S01]  /*17960*/  IMAD R4, R4, UR11, RZ ;  /* 0x0000000b04047c24 */ /* 0x000fe2000f8e02ff */
[----:B------:R-:W0:Y:S01]  /*17970*/  LDCU UR11, c[0x0][0x3b0] ;  /* 0x00007600ff0b77ac */ /* 0x000e220008000800 */
[----:B-1----:R-:W-:-:S03]  /*17980*/  IMAD R5, R5, UR12, RZ ;  /* 0x0000000c05057c24 */ /* 0x002fc6000f8e02ff */
[-C--:B------:R-:W-:Y:S01]  /*17990*/  LEA R23, P0, R4, R91.reuse, 0x1 ;  /* 0x0000005b04177211 */ /* 0x080fe200078008ff */
[----:B------:R-:W-:Y:S01]  /*179a0*/  IMAD R2, R2, UR13, RZ ;  /* 0x0000000d02027c24 */ /* 0x000fe2000f8e02ff */
[----:B------:R-:W1:Y:S02]  /*179b0*/  LDCU UR12, c[0x0][0x3b0] ;  /* 0x00007600ff0c77ac */ /* 0x000e640008000800 */
[-C--:B------:R-:W-:Y:S02]  /*179c0*/  LEA.HI.X.SX32 R4, R4, R92.reuse, 0x1, P0 ;  /* 0x0000005c04047211 */ /* 0x080fe400000f0eff */
[----:B------:R-:W-:Y:S01]  /*179d0*/  LEA R7, P0, R5, R91, 0x1 ;  /* 0x0000005b05077211 */ /* 0x000fe200078008ff */
[----:B------:R-:W-:Y:S01]  /*179e0*/  STL [R1+0xdf0], R23 ;  /* 0x000df01701007387 */ /* 0x000fe20000100800 */
[----:B------:R-:W-:Y:S01]  /*179f0*/  IMAD R3, R3, UR14, RZ ;  /* 0x0000000e03037c24 */ /* 0x000fe2000f8e02ff */
[----:B------:R-:W0:Y:S01]  /*17a00*/  LDCU UR13, c[0x0][0x3b0] ;  /* 0x00007600ff0d77ac */ /* 0x000e220008000800 */
[----:B------:R-:W-:-:S02]  /*17a10*/  LEA.HI.X.SX32 R5, R5, R92, 0x1, P0 ;  /* 0x0000005c05057211 */ /* 0x000fc400000f0eff */
[C---:B------:R-:W-:Y:S01]  /*17a20*/  LEA R24, P0, R2.reuse, R91, 0x1 ;  /* 0x0000005b02187211 */ /* 0x040fe200078008ff */
[----:B------:R1:W-:Y:S01]  /*17a30*/  STL [R1+0xdec], R4 ;  /* 0x000dec0401007387 */ /* 0x0003e20000100800 */
[----:B------:R-:W0:Y:S02]  /*17a40*/  LDCU UR14, c[0x0][0x3b0] ;  /* 0x00007600ff0e77ac */ /* 0x000e240008000800 */
[----:B------:R-:W-:Y:S01]  /*17a50*/  LEA.HI.X.SX32 R2, R2, R92, 0x1, P0 ;  /* 0x0000005c02027211 */ /* 0x000fe200000f0eff */
[----:B------:R-:W-:Y:S04]  /*17a60*/  STL [R1+0xe30], R7 ;  /* 0x000e300701007387 */ /* 0x000fe80000100800 */
[----:B------:R-:W-:Y:S01]  /*17a70*/  STL [R1+0xe2c], R5 ;  /* 0x000e2c0501007387 */ /* 0x000fe20000100800 */
[----:B-1----:R-:W-:-:S03]  /*17a80*/  SEL R4, R12, R15, !P3 ;  /* 0x0000000f0c047207 */ /* 0x002fc60005800000 */
[----:B------:R-:W4:Y:S04]  /*17a90*/  LDL.LU R15, [R1+0xb34] ;  /* 0x000b3400010f7983 */ /* 0x000f280000300800 */
[----:B------:R-:W-:Y:S04]  /*17aa0*/  STL [R1+0xe70], R24 ;  /* 0x000e701801007387 */ /* 0x000fe80000100800 */
[----:B------:R2:W-:Y:S01]  /*17ab0*/  STL [R1+0xe6c], R2 ;  /* 0x000e6c0201007387 */ /* 0x0005e20000100800 */
[----:B------:R-:W-:Y:S01]  /*17ac0*/  IMAD R4, R4, UR15, RZ ;  /* 0x0000000f04047c24 */ /* 0x000fe2000f8e02ff */
[C---:B------:R-:W-:Y:S01]  /*17ad0*/  LEA R29, P0, R3.reuse, R91, 0x1 ;  /* 0x0000005b031d7211 */ /* 0x040fe200078008ff */
[----:B------:R-:W1:Y:S03]  /*17ae0*/  LDCU UR15, c[0x0][0x3b0] ;  /* 0x00007600ff0f77ac */ /* 0x000e660008000800 */
[----:B------:R-:W-:-:S02]  /*17af0*/  LEA.HI.X.SX32 R65, R3, R92, 0x1, P0 ;  /* 0x0000005c03417211 */ /* 0x000fc400000f0eff */
[----:B------:R-:W-:Y:S02]  /*17b00*/  LEA R63, P0, R4, R91, 0x1 ;  /* 0x0000005b043f7211 */ /* 0x000fe400078008ff */
[----:B--2---:R-:W-:Y:S02]  /*17b10*/  SEL R2, R12, R11, !P3 ;  /* 0x0000000b0c027207 */ /* 0x004fe40005800000 */
[----:B------:R-:W2:Y:S04]  /*17b20*/  LDL.LU R11, [R1+0xb10] ;  /* 0x000b1000010b7983 */ /* 0x000ea80000300800 */
[----:B------:R-:W-:Y:S01]  /*17b30*/  STL [R1+0xeb0], R29 ;  /* 0x000eb01d01007387 */ /* 0x000fe20000100800 */
[----:B------:R-:W-:Y:S02]  /*17b40*/  LEA.HI.X.SX32 R64, R4, R92, 0x1, P0 ;  /* 0x0000005c04407211 */ /* 0x000fe400000f0eff */
[----:B---3--:R-:W-:-:S02]  /*17b50*/  SEL R3, R12, R10, !P3 ;  /* 0x0000000a0c037207 */ /* 0x008fc40005800000 */
[----:B------:R-:W3:Y:S04]  /*17b60*/  LDL.LU R10, [R1+0xafc] ;  /* 0x000afc00010a7983 */ /* 0x000ee80000300800 */
[----:B------:R-:W-:Y:S04]  /*17b70*/  STL [R1+0xeac], R65 ;  /* 0x000eac4101007387 */ /* 0x000fe80000100800 */
[----:B------:R-:W-:Y:S01]  /*17b80*/  STL [R1+0xef0], R63 ;  /* 0x000ef03f01007387 */ /* 0x000fe20000100800 */
[----:B----4-:R-:W-:-:S03]  /*17b90*/  SEL R4, R12, R13, !P3 ;  /* 0x0000000d0c047207 */ /* 0x010fc60005800000 */
[----:B------:R-:W4:Y:S01]  /*17ba0*/  LDL.LU R13, [R1+0xac0] ;  /* 0x000ac000010d7983 */ /* 0x000f220000300800 */
[----:B------:R-:W-:-:S05]  /*17bb0*/  SEL R5, R12, R14, !P3 ;  /* 0x0000000e0c057207 */ /* 0x000fca0005800000 */
[----:B0-----:R-:W-:Y:S02]  /*17bc0*/  IMAD R5, R5, UR16, RZ ;  /* 0x0000001005057c24 */ /* 0x001fe4000f8e02ff */
[----:B------:R-:W-:Y:S01]  /*17bd0*/  IMAD R2, R2, UR9, RZ ;  /* 0x0000000902027c24 */ /* 0x000fe2000f8e02ff */
[----:B------:R-:W-:Y:S01]  /*17be0*/  STL [R1+0xeec], R64 ;  /* 0x000eec4001007387 */ /* 0x000fe20000100800 */
[----:B------:R-:W-:Y:S01]  /*17bf0*/  IMAD R3, R3, UR10, RZ ;  /* 0x0000000a03037c24 */ /* 0x000fe2000f8e02ff */
[CC--:B------:R-:W-:Y:S01]  /*17c00*/  LEA R62, P0, R5.reuse, R91.reuse, 0x1 ;  /* 0x0000005b053e7211 */ /* 0x0c0fe200078008ff */
[----:B------:R-:W-:Y:S01]  /*17c10*/  IMAD R4, R4, UR11, RZ ;  /* 0x0000000b04047c24 */ /* 0x000fe2000f8e02ff */
[----:B------:R-:W-:Y:S01]  /*17c20*/  STL.64 [R1+0x1e40], R64 ;  /* 0x001e404001007387 */ /* 0x000fe20000100a00 */
[----:B------:R-:W0:Y:S01]  /*17c30*/  LDCU UR16, c[0x0][0x3b0] ;  /* 0x00007600ff1077ac */ /* 0x000e220008000800 */
[-C--:B------:R-:W-:Y:S02]  /*17c40*/  LEA.HI.X.SX32 R5, R5, R92.reuse, 0x1, P0 ;  /* 0x0000005c05057211 */ /* 0x080fe400000f0eff */
[CC--:B------:R-:W-:Y:S01]  /*17c50*/  LEA R30, P0, R2.reuse, R91.reuse, 0x1 ;  /* 0x0000005b021e7211 */ /* 0x0c0fe200078008ff */
[----:B------:R-:W-:Y:S01]  /*17c60*/  STL.64 [R1+0x1ed0], R64 ;  /* 0x001ed04001007387 */ /* 0x000fe20000100a00 */
[----:B------:R-:W0:Y:S03]  /*17c70*/  LDCU UR9, c[0x0][0x3b0] ;  /* 0x00007600ff0977ac */ /* 0x000e260008000800 */
[----:B------:R-:W-:Y:S01]  /*17c80*/  STL.64 [R1+0x1f18], R64 ;  /* 0x001f184001007387 */ /* 0x000fe20000100a00 */
[-C--:B------:R-:W-:Y:S01]  /*17c90*/  LEA.HI.X.SX32 R2, R2, R92.reuse, 0x1, P0 ;  /* 0x0000005c02027211 */ /* 0x080fe200000f0eff */
[----:B------:R-:W0:Y:S02]  /*17ca0*/  LDCU UR10, c[0x0][0x3b0] ;  /* 0x00007600ff0a77ac */ /* 0x000e240008000800 */
[----:B------:R-:W4:Y:S01]  /*17cb0*/  LDL.LU R14, [R1+0xa94] ;  /* 0x000a9400010e7983 */ /* 0x000f220000300800 */
[C---:B------:R-:W-:Y:S01]  /*17cc0*/  LEA R7, P0, R3.reuse, R91, 0x1 ;  /* 0x0000005b03077211 */ /* 0x040fe200078008ff */
[----:B------:R-:W0:Y:S02]  /*17cd0*/  LDCU UR11, c[0x0][0x3b0] ;  /* 0x00007600ff0b77ac */ /* 0x000e240008000800 */
[----:B------:R-:W-:Y:S04]  /*17ce0*/  STL [R1+0xf30], R62 ;  /* 0x000f303e01007387 */ /* 0x000fe80000100800 */
[----:B------:R1:W-:Y:S01]  /*17cf0*/  STL [R1+0xf2c], R5 ;  /* 0x000f2c0501007387 */ /* 0x0003e20000100800 */
[----:B------:R-:W-:-:S02]  /*17d00*/  LEA.HI.X.SX32 R3, R3, R92, 0x1, P0 ;  /* 0x0000005c03037211 */ /* 0x000fc400000f0eff */
[----:B-1----:R-:W-:Y:S02]  /*17d10*/  SEL R5, R12, R15, !P3 ;  /* 0x0000000f0c057207 */ /* 0x002fe40005800000 */
[----:B------:R-:W4:Y:S04]  /*17d20*/  LDL.LU R15, [R1+0xa84] ;  /* 0x000a8400010f7983 */ /* 0x000f280000300800 */
[----:B------:R-:W-:Y:S04]  /*17d30*/  STL [R1+0xf70], R30 ;  /* 0x000f701e01007387 */ /* 0x000fe80000100800 */
[----:B------:R2:W-:Y:S04]  /*17d40*/  STL [R1+0xf6c], R2 ;  /* 0x000f6c0201007387 */ /* 0x0005e80000100800 */
[----:B------:R-:W-:Y:S01]  /*17d50*/  STL [R1+0xfb0], R7 ;  /* 0x000fb00701007387 */ /* 0x000fe20000100800 */
[----:B------:R-:W-:Y:S01]  /*17d60*/  IMAD R5, R5, UR12, RZ ;  /* 0x0000000c05057c24 */ /* 0x000fe2000f8e02ff */
[----:B------:R-:W-:Y:S01]  /*17d70*/  LEA R61, P0, R4, R91, 0x1 ;  /* 0x0000005b043d7211 */ /* 0x000fe200078008ff */
[----:B------:R-:W1:Y:S01]  /*17d80*/  LDCU UR12, c[0x0][0x3b0] ;  /* 0x00007600ff0c77ac */ /* 0x000e620008000800 */
[----:B--2---:R-:W-:-:S02]  /*17d90*/  SEL R2, R12, R11, !P3 ;  /* 0x0000000b0c027207 */ /* 0x004fc40005800000 */
[----:B------:R-:W2:Y:S01]  /*17da0*/  LDL.LU R11, [R1+0xa78] ;  /* 0x000a7800010b7983 */ /* 0x000ea20000300800 */
[----:B------:R-:W-:Y:S02]  /*17db0*/  LEA.HI.X.SX32 R4, R4, R92, 0x1, P0 ;  /* 0x0000005c04047211 */ /* 0x000fe400000f0eff */
[----:B------:R-:W-:Y:S01]  /*17dc0*/  LEA R60, P0, R5, R91, 0x1 ;  /* 0x0000005b053c7211 */ /* 0x000fe200078008ff */
[----:B------:R3:W-:Y:S04]  /*17dd0*/  STL [R1+0xfac], R3 ;  /* 0x000fac0301007387 */ /* 0x0007e80000100800 */
[----:B------:R-:W-:Y:S01]  /*17de0*/  STL [R1+0xff0], R61 ;  /* 0x000ff03d01007387 */ /* 0x000fe20000100800 */
[----:B---3--:R-:W-:-:S03]  /*17df0*/  SEL R3, R12, R10, !P3 ;  /* 0x0000000a0c037207 */ /* 0x008fc60005800000 */
[----:B------:R-:W3:Y:S04]  /*17e00*/  LDL.LU R10, [R1+0xa58] ;  /* 0x000a5800010a7983 */ /* 0x000ee80000300800 */
[----:B------:R4:W-:Y:S04]  /*17e10*/  STL [R1+0xfec], R4 ;  /* 0x000fec0401007387 */ /* 0x0009e80000100800 */
[----:B------:R-:W-:Y:S01]  /*17e20*/  STL [R1+0x1030], R60 ;  /* 0x0010303c01007387 */ /* 0x000fe20000100800 */
[----:B----4-:R-:W-:-:S03]  /*17e30*/  SEL R4, R12, R13, !P3 ;  /* 0x0000000d0c047207 */ /* 0x010fc60005800000 */
[----:B------:R-:W4:Y:S01]  /*17e40*/  LDL.LU R13, [R1+0xa40] ;  /* 0x000a4000010d7983 */ /* 0x000f220000300800 */
[----:B------:R-:W-:Y:S01]  /*17e50*/  IMAD R2, R2, UR13, RZ ;  /* 0x0000000d02027c24 */ /* 0x000fe2000f8e02ff */
[-C--:B------:R-:W-:Y:S01]  /*17e60*/  LEA.HI.X.SX32 R5, R5, R92.reuse, 0x1, P0 ;  /* 0x0000005c05057211 */ /* 0x080fe200000f0eff */
[----:B------:R-:W-:Y:S01]  /*17e70*/  IMAD R3, R3, UR14, RZ ;  /* 0x0000000e03037c24 */ /* 0x000fe2000f8e02ff */
[----:B------:R-:W0:Y:S02]  /*17e80*/  LDCU UR13, c[0x0][0x3b0] ;  /* 0x00007600ff0d77ac */ /* 0x000e240008000800 */
[----:B------:R-:W-:Y:S01]  /*17e90*/  LEA R58, P0, R2, R91, 0x1 ;  /* 0x0000005b023a7211 */ /* 0x000fe200078008ff */
[----:B------:R0:W-:Y:S01]  /*17ea0*/  STL [R1+0x102c], R5 ;  /* 0x00102c0501007387 */ /* 0x0001e20000100800 */
[----:B------:R-:W-:Y:S01]  /*17eb0*/  IMAD R4, R4, UR15, RZ ;  /* 0x0000000f04047c24 */ /* 0x000fe2000f8e02ff */
[----:B------:R-:W1:Y:S01]  /*17ec0*/  LDCU UR14, c[0x0][0x3b0] ;  /* 0x00007600ff0e77ac */ /* 0x000e620008000800 */
[----:B------:R-:W-:-:S02]  /*17ed0*/  LEA.HI.X.SX32 R59, R2, R92, 0x1, P0 ;  /* 0x0000005c023b7211 */ /* 0x000fc400000f0eff */
[-C--:B------:R-:W-:Y:S01]  /*17ee0*/  LEA R22, P0, R3, R91.reuse, 0x1 ;  /* 0x0000005b03167211 */ /* 0x080fe200078008ff */
[----:B------:R-:W-:Y:S01]  /*17ef0*/  STL [R1+0x1070], R58 ;  /* 0x0010703a01007387 */ /* 0x000fe20000100800 */
[----:B------:R-:W-:Y:S01]  /*17f00*/  VIADD R51, R93, 0xaf ;  /* 0x000000af5d337836 */ /* 0x000fe20000000000 */
[----:B------:R-:W1:Y:S01]  /*17f10*/  LDCU UR15, c[0x0][0x3b0] ;  /* 0x00007600ff0f77ac */ /* 0x000e620008000800 */
[----:B------:R-:W-:Y:S02]  /*17f20*/  LEA.HI.X.SX32 R3, R3, R92, 0x1, P0 ;  /* 0x0000005c03037211 */ /* 0x000fe400000f0eff */
[----:B------:R-:W-:Y:S02]  /*17f30*/  LEA R57, P0, R4, R91, 0x1 ;  /* 0x0000005b04397211 */ /* 0x000fe400078008ff */
[----:B0-----:R-:W-:Y:S02]  /*17f40*/  SEL R5, R12, R14, !P3 ;  /* 0x0000000e0c057207 */ /* 0x001fe40005800000 */
[----:B------:R-:W4:Y:S04]  /*17f50*/  LDL.LU R14, [R1+0xa2c] ;  /* 0x000a2c00010e7983 */ /* 0x000f280000300800 */
[----:B------:R-:W-:Y:S01]  /*17f60*/  STL [R1+0x106c], R59 ;  /* 0x00106c3b01007387 */ /* 0x000fe20000100800 */
[----:B------:R-:W-:Y:S01]  /*17f70*/  IMAD R5, R5, UR16, RZ ;  /* 0x0000001005057c24 */ /* 0x000fe2000f8e02ff */
[----:B------:R-:W-:Y:S01]  /*17f80*/  LEA.HI.X.SX32 R4, R4, R92, 0x1, P0 ;  /* 0x0000005c04047211 */ /* 0x000fe200000f0eff */
[----:B------:R-:W0:Y:S01]  /*17f90*/  LDCU UR16, c[0x0][0x3b0] ;  /* 0x00007600ff1077ac */ /* 0x000e220008000800 */
[----:B------:R-:W-:-:S02]  /*17fa0*/  SEL R2, R12, R15, !P3 ;  /* 0x0000000f0c027207 */ /* 0x000fc40005800000 */
[----:B------:R-:W4:Y:S04]  /*17fb0*/  LDL.LU R15, [R1+0xa20] ;  /* 0x000a2000010f7983 */ /* 0x000f280000300800 */
[----:B------:R-:W-:Y:S04]  /*17fc0*/  STL [R1+0x10b0], R22 ;  /* 0x0010b01601007387 */ /* 0x000fe80000100800 */
[----:B------:R2:W-:Y:S01]  /*17fd0*/  STL [R1+0x10ac], R3 ;  /* 0x0010ac0301007387 */ /* 0x0005e20000100800 */
[----:B------:R-:W-:Y:S01]  /*17fe0*/  IMAD R2, R2, UR17, RZ ;  /* 0x0000001102027c24 */ /* 0x000fe2000f8e02ff */
[----:B------:R-:W-:Y:S01]  /*17ff0*/  LEA R7, P0, R5, R91, 0x1 ;  /* 0x0000005b05077211 */ /* 0x000fe200078008ff */
[----:B------:R-:W0:Y:S01]  /*18000*/  LDCU UR17, c[0x0][0x3b0] ;  /* 0x00007600ff1177ac */ /* 0x000e220008000800 */
[----:B--2---:R-:W-:-:S02]  /*18010*/  SEL R3, R12, R11, !P3 ;  /* 0x0000000b0c037207 */ /* 0x004fc40005800000 */
[----:B------:R-:W2:Y:S01]  /*18020*/  LDL.LU R11, [R1+0xbc4] ;  /* 0x000bc400010b7983 */ /* 0x000ea20000300800 */
[----:B------:R-:W-:-:S03]  /*18030*/  LEA.HI.X.SX32 R5, R5, R92, 0x1, P0 ;  /* 0x0000005c05057211 */ /* 0x000fc600000f0eff */
[----:B------:R-:W-:Y:S01]  /*18040*/  STL [R1+0x10f0], R57 ;  /* 0x0010f03901007387 */ /* 0x000fe20000100800 */
[----:B------:R-:W-:-:S03]  /*18050*/  LEA R56, P0, R2, R91, 0x1 ;  /* 0x0000005b02387211 */ /* 0x000fc600078008ff */
        /* <DEDUP_REMOVED lines=12> */
[CC--:B------:R-:W-:Y:S01]  /*18120*/  LEA R31, P0, R3.reuse, R91.reuse, 0x1 ;  /* 0x0000005b031f7211 */ /* 0x0c0fe200078008ff */
[----:B------:R0:W-:Y:S03]  /*18130*/  STL [R1+0x116c], R2 ;  /* 0x00116c0201007387 */ /* 0x0001e60000100800 */
[----:B------:R-:W-:Y:S01]  /*18140*/  LEA.HI.X.SX32 R3, R3, R92, 0x1, P0 ;  /* 0x0000005c03037211 */ /* 0x000fe200000f0eff */
[----:B------:R-:W-:Y:S01]  /*18150*/  STL [R1+0x11b0], R31 ;  /* 0x0011b01f01007387 */ /* 0x000fe20000100800 */
[----:B------:R-:W-:Y:S01]  /*18160*/  LEA R41, P0, R4, R91, 0x1 ;  /* 0x0000005b04297211 */ /* 0x000fe200078008ff */
[----:B------:R-:W-:-:S03]  /*18170*/  IMAD R5, R5, UR22, RZ ;  /* 0x0000001605057c24 */ /* 0x000fc6000f8e02ff */
[----:B------:R-:W-:Y:S02]  /*18180*/  LEA.HI.X.SX32 R82, R4, R92, 0x1, P0 ;  /* 0x0000005c04527211 */ /* 0x000fe400000f0eff */
[----:B0-----:R-:W-:Y:S02]  /*18190*/  SEL R2, R12, R14, !P3 ;  /* 0x0000000e0c027207 */ /* 0x001fe40005800000 */
[----:B------:R-:W4:Y:S04]  /*181a0*/  LDL.LU R14, [R1+0xbd0] ;  /* 0x000bd000010e7983 */ /* 0x000f280000300800 */
[----:B------:R0:W-:Y:S04]  /*181b0*/  STL [R1+0x11ac], R3 ;  /* 0x0011ac0301007387 */ /* 0x0001e80000100800 */
[----:B------:R-:W-:Y:S01]  /*181c0*/  STL [R1+0x11f0], R41 ;  /* 0x0011f02901007387 */ /* 0x000fe20000100800 */
[----:B------:R-:W-:Y:S01]  /*181d0*/  IMAD R2, R2, UR23, RZ ;  /* 0x0000001702027c24 */ /* 0x000fe2000f8e02ff */
[----:B------:R-:W-:-:S04]  /*181e0*/  LEA R39, P0, R5, R91, 0x1 ;  /* 0x0000005b05277211 */ /* 0x000fc800078008ff */
[----:B------:R-:W-:Y:S02]  /*181f0*/  LEA.HI.X.SX32 R83, R5, R92, 0x1, P0 ;  /* 0x0000005c05537211 */ /* 0x000fe400000f0eff */
[----:B------:R-:W-:Y:S02]  /*18200*/  LEA R55, P0, R2, R91, 0x1 ;  /* 0x0000005b02377211 */ /* 0x000fe400078008ff */
[----:B--2---:R-:W-:Y:S02]  /*18210*/  SEL R4, R12, R11, !P3 ;  /* 0x0000000b0c047207 */ /* 0x004fe40005800000 */
[----:B------:R-:W2:Y:S04]  /*18220*/  LDL.LU R11, [R1+0xbf4] ;  /* 0x000bf400010b7983 */ /* 0x000ea80000300800 */
[----:B------:R-:W-:Y:S04]  /*18230*/  STL [R1+0x11ec], R82 ;  /* 0x0011ec5201007387 */ /* 0x000fe80000100800 */
[----:B------:R-:W-:Y:S01]  /*18240*/  STL [R1+0x1230], R39 ;  /* 0x0012302701007387 */ /* 0x000fe20000100800 */
[----:B------:R-:W-:Y:S01]  /*18250*/  IMAD R7, R4, UR7, RZ ;  /* 0x0000000704077c24 */ /* 0x000fe2000f8e02ff */
[----:B---3--:R-:W-:-:S02]  /*18260*/  SEL R5, R12, R10, !P3 ;  /* 0x0000000a0c057207 */ /* 0x008fc40005800000 */
[----:B------:R-:W3:Y:S04]  /*18270*/  LDL.LU R10, [R1+0xbf8] ;  /* 0x000bf800010a7983 */ /* 0x000ee80000300800 */
[----:B------:R-:W-:Y:S04]  /*18280*/  STL [R1+0x122c], R83 ;  /* 0x00122c5301007387 */ /* 0x000fe80000100800 */
[----:B------:R-:W-:Y:S01]  /*18290*/  STL [R1+0x1268], R55 ;  /* 0x0012683701007387 */ /* 0x000fe20000100800 */
[----:B----4-:R-:W-:-:S03]  /*182a0*/  SEL R4, R12, R13, !P3 ;  /* 0x0000000d0c047207 */ /* 0x010fc60005800000 */
[----:B------:R-:W4:Y:S01]  /*182b0*/  LDL.LU R13, [R1+0xc00] ;  /* 0x000c0000010d7983 */ /* 0x000f220000300800 */
[----:B0-----:R-:W-:-:S05]  /*182c0*/  SEL R3, R12, R15, !P3 ;  /* 0x0000000f0c037207 */ /* 0x001fca0005800000 */
[----:B------:R-:W-:Y:S01]  /*182d0*/  IMAD R3, R3, UR24, RZ ;  /* 0x0000001803037c24 */ /* 0x000fe2000f8e02ff */
[----:B------:R-:W-:-:S04]  /*182e0*/  LEA.HI.X.SX32 R2, R2, R92, 0x1, P0 ;  /* 0x0000005c02027211 */ /* 0x000fc800000f0eff */
[-C--:B------:R-:W-:Y:S01]  /*182f0*/  LEA R38, P0, R3, R91.reuse, 0x1 ;  /* 0x0000005b03267211 */ /* 0x080fe200078008ff */
[----:B------:R-:W-:Y:S01]  /*18300*/  STL [R1+0x1264], R2 ;  /* 0x0012640201007387 */ /* 0x000fe20000100800 */
[----:B------:R-:W-:Y:S02]  /*18310*/  IMAD R9, R5, UR7, RZ ;  /* 0x0000000705097c24 */ /* 0x000fe4000f8e02ff */
[----:B------:R-:W-:Y:S01]  /*18320*/  LEA.HI.X.SX32 R3, R3, R92, 0x1, P0 ;  /* 0x0000005c03037211 */ /* 0x000fe200000f0eff */
[----:B------:R-:W-:Y:S01]  /*18330*/  STL [R1+0x12a0], R38 ;  /* 0x0012a02601007387 */ /* 0x000fe20000100800 */
[C---:B------:R-:W-:Y:S01]  /*18340*/  LEA R36, P0, R7.reuse, R91, 0x1 ;  /* 0x0000005b07247211 */ /* 0x040fe200078008ff */
[----:B------:R-:W-:Y:S01]  /*18350*/  IMAD R4, R4, UR9, RZ ;  /* 0x0000000904047c24 */ /* 0x000fe2000f8e02ff */
[----:B------:R-:W0:Y:S01]  /*18360*/  LDCU UR9, c[0x0][0x3b0] ;  /* 0x00007600ff0977ac */ /* 0x000e220008000800 */
[----:B------:R-:W-:Y:S02]  /*18370*/  SEL R5, R12, R14, !P3 ;  /* 0x0000000e0c057207 */ /* 0x000fe40005800000 */
[----:B------:R-:W4:Y:S01]  /*18380*/  LDL.LU R14, [R1+0xc04] ;  /* 0x000c0400010e7983 */ /* 0x000f220000300800 */
[----:B------:R-:W-:-:S03]  /*18390*/  LEA.HI.X.SX32 R37, R7, R92, 0x1, P0 ;  /* 0x0000005c07257211 */ /* 0x000fc600000f0eff */
[----:B------:R-:W-:Y:S01]  /*183a0*/  STL [R1+0x129c], R3 ;  /* 0x00129c0301007387 */ /* 0x000fe20000100800 */
[----:B------:R-:W-:-:S03]  /*183b0*/  LEA R25, P0, R9, R91, 0x1 ;  /* 0x0000005b09197211 */ /* 0x000fc600078008ff */
[----:B------:R-:W-:Y:S01]  /*183c0*/  STL [R1+0xaf8], R36 ;  /* 0x000af82401007387 */ /* 0x000fe20000100800 */
[----:B------:R-:W-:Y:S02]  /*183d0*/  LEA.HI.X.SX32 R35, R9, R92, 0x1, P0 ;  /* 0x0000005c09237211 */ /* 0x000fe400000f0eff */
[----:B------:R-:W-:-:S04]  /*183e0*/  LEA R33, P0, R4, R91, 0x1 ;  /* 0x0000005b04217211 */ /* 0x000fc800078008ff */
[----:B------:R-:W-:Y:S02]  /*183f0*/  LEA.HI.X.SX32 R34, R4, R92, 0x1, P0 ;  /* 0x0000005c04227211 */ /* 0x000fe400000f0eff */
[C---:B--2---:R-:W-:Y:S02]  /*18400*/  SEL R7, R12.reuse, R11, !P3 ;  /* 0x0000000b0c077207 */ /* 0x044fe40005800000 */
[----:B------:R-:W2:Y:S04]  /*18410*/  LDL.LU R11, [R1+0xc08] ;  /* 0x000c0800010b7983 */ /* 0x000ea80000300800 */
[----:B------:R-:W-:Y:S04]  /*18420*/  STL [R1+0xaf4], R37 ;  /* 0x000af42501007387 */ /* 0x000fe80000100800 */
[----:B------:R-:W-:Y:S01]  /*18430*/  STL [R1+0xb38], R25 ;  /* 0x000b381901007387 */ /* 0x000fe20000100800 */
[----:B---3--:R-:W-:-:S03]  /*18440*/  SEL R9, R12, R10, !P3 ;  /* 0x0000000a0c097207 */ /* 0x008fc60005800000 */
[----:B------:R-:W3:Y:S04]  /*18450*/  LDL.LU R10, [R1+0xc0c] ;  /* 0x000c0c00010a7983 */ /* 0x000ee80000300800 */
[----:B------:R-:W-:Y:S04]  /*18460*/  STL [R1+0xb34], R35 ;  /* 0x000b342301007387 */ /* 0x000fe80000100800 */
[----:B------:R-:W-:Y:S04]  /*18470*/  STL [R1+0xb78], R33 ;  /* 0x000b782101007387 */ /* 0x000fe80000100800 */
[----:B------:R-:W-:Y:S01]  /*18480*/  STL [R1+0xb74], R34 ;  /* 0x000b742201007387 */ /* 0x000fe20000100800 */
[----:B----4-:R-:W-:-:S03]  /*18490*/  SEL R4, R12, R13, !P3 ;  /* 0x0000000d0c047207 */ /* 0x010fc60005800000 */
[----:B------:R-:W4:Y:S01]  /*184a0*/  LDL.LU R13, [R1+0xc3c] ;  /* 0x000c3c00010d7983 */ /* 0x000f220000300800 */
[----:B------:R-:W-:Y:S01]  /*184b0*/  IMAD R5, R5, UR10, RZ ;  /* 0x0000000a05057c24 */ /* 0x000fe2000f8e02ff */
[----:B------:R-:W0:Y:S01]  /*184c0*/  LDCU UR10, c[0x0][0x3b0] ;  /* 0x00007600ff0a77ac */ /* 0x000e220008000800 */
[----:B------:R-:W-:-:S03]  /*184d0*/  IMAD R7, R7, UR11, RZ ;  /* 0x0000000b07077c24 */ /* 0x000fc6000f8e02ff */
[-C--:B------:R-:W-:Y:S01]  /*184e0*/  LEA R27, P0, R5, R91.reuse, 0x1 ;  /* 0x0000005b051b7211 */ /* 0x080fe200078008ff */
[----:B-1----:R-:W-:Y:S01]  /*184f0*/  IMAD R9, R9, UR12, RZ ;  /* 0x0000000c09097c24 */ /* 0x002fe2000f8e02ff */
[----:B------:R-:W1:Y:S02]  /*18500*/  LDCU UR11, c[0x0][0x3b0] ;  /* 0x00007600ff0b77ac */ /* 0x000e640008000800 */
[-C--:B------:R-:W-:Y:S02]  /*18510*/  LEA.HI.X.SX32 R28, R5, R92.reuse, 0x1, P0 ;  /* 0x0000005c051c7211 */ /* 0x080fe400000f0eff */
[CC--:B------:R-:W-:Y:S01]  /*18520*/  LEA R79, P0, R7.reuse, R91.reuse, 0x1 ;  /* 0x0000005b074f7211 */ /* 0x0c0fe200078008ff */
[----:B------:R-:W-:Y:S01]  /*18530*/  STL [R1+0xbb8], R27 ;  /* 0x000bb81b01007387 */ /* 0x000fe20000100800 */
[----:B------:R-:W-:Y:S01]  /*18540*/  IMAD R4, R4, UR13, RZ ;  /* 0x0000000d04047c24 */ /* 0x000fe2000f8e02ff */
[----:B------:R-:W0:Y:S01]  /*18550*/  LDCU UR12, c[0x0][0x3b0] ;  /* 0x00007600ff0c77ac */ /* 0x000e220008000800 */
[----:B------:R-:W-:Y:S01]  /*18560*/  LEA.HI.X.SX32 R26, R7, R92, 0x1, P0 ;  /* 0x0000005c071a7211 */ /* 0x000fe200000f0eff */
[----:B------:R-:W-:Y:S01]  /*18570*/  STL [R1+0xbb4], R28 ;  /* 0x000bb41c01007387 */ /* 0x000fe20000100800 */
[----:B------:R-:W-:-:S02]  /*18580*/  LEA R77, P0, R9, R91, 0x1 ;  /* 0x0000005b094d7211 */ /* 0x000fc400078008ff */
[----:B------:R-:W-:Y:S02]  /*18590*/  SEL R5, R12, R14, !P3 ;  /* 0x0000000e0c057207 */ /* 0x000fe40005800000 */
[----:B------:R-:W4:Y:S04]  /*185a0*/  LDL.LU R14, [R1+0xc40] ;  /* 0x000c4000010e7983 */ /* 0x000f280000300800 */
[----:B------:R-:W-:Y:S01]  /*185b0*/  STL [R1+0xbf8], R79 ;  /* 0x000bf84f01007387 */ /* 0x000fe20000100800 */
[----:B------:R-:W-:-:S03]  /*185c0*/  LEA.HI.X.SX32 R78, R9, R92, 0x1, P0 ;  /* 0x0000005c094e7211 */ /* 0x000fc600000f0eff */
[----:B------:R-:W-:Y:S01]  /*185d0*/  STL [R1+0xbf4], R26 ;  /* 0x000bf41a01007387 */ /* 0x000fe20000100800 */
[----:B------:R-:W-:Y:S01]  /*185e0*/  LEA R75, P0, R4, R91, 0x1 ;  /* 0x0000005b044b7211 */ /* 0x000fe200078008ff */
[----:B------:R-:W-:-:S03]  /*185f0*/  IMAD R5, R5, UR14, RZ ;  /* 0x0000000e05057c24 */ /* 0x000fc6000f8e02ff */
[----:B------:R-:W-:Y:S01]  /*18600*/  LEA.HI.X.SX32 R76, R4, R92, 0x1, P0 ;  /* 0x0000005c044c7211 */ /* 0x000fe200000f0eff */
[----:B------:R-:W-:Y:S01]  /*18610*/  VIADD R4, R93, 0xb4 ;  /* 0x000000b45d047836 */ /* 0x000fe20000000000 */
[----:B------:R-:W-:Y:S02]  /*18620*/  LEA R73, P0, R5, R91, 0x1 ;  /* 0x0000005b05497211 */ /* 0x000fe400078008ff */
[C---:B--2---:R-:W-:Y:S02]  /*18630*/  SEL R7, R12.reuse, R11, !P3 ;  /* 0x0000000b0c077207 */ /* 0x044fe40005800000 */
[----:B------:R-:W2:Y:S04]  /*18640*/  LDL.LU R11, [R1+0xc44] ;  /* 0x000c4400010b7983 */ /* 0x000ea80000300800 */
[----:B------:R-:W-:Y:S04]  /*18650*/  STL [R1+0xc38], R77 ;  /* 0x000c384d01007387 */ /* 0x000fe80000100800 */
[----:B------:R-:W2:Y:S04]  /*18660*/  LDL.LU R16, [R1+0xc48] ;  /* 0x000c480001107983 */ /* 0x000ea80000300800 */
[----:B------:R-:W-:Y:S04]  /*18670*/  STL [R1+0xc34], R78 ;  /* 0x000c344e01007387 */ /* 0x000fe80000100800 */
[----:B------:R-:W-:Y:S01]  /*18680*/  STL [R1+0xc78], R75 ;  /* 0x000c784b01007387 */ /* 0x000fe20000100800 */
[----:B---3--:R-:W-:-:S03]  /*18690*/  SEL R9, R12, R10, !P3 ;  /* 0x0000000a0c097207 */ /* 0x008fc60005800000 */
[----:B------:R-:W3:Y:S04]  /*186a0*/  LDL.LU R10, [R1+0xc10] ;  /* 0x000c1000010a7983 */ /* 0x000ee80000300800 */
[----:B------:R-:W-:Y:S04]  /*186b0*/  STL [R1+0x15f4], R51 ;  /* 0x0015f43301007387 */ /* 0x000fe80000100800 */
[----:B------:R-:W-:Y:S04]  /*186c0*/  STL [R1+0xc74], R76 ;  /* 0x000c744c01007387 */ /* 0x000fe80000100800 */
[----:B------:R0:W-:Y:S04]  /*186d0*/  STL [R1+0x1600], R4 ;  /* 0x0016000401007387 */ /* 0x0001e80000100800 */
[----:B------:R-:W-:Y:S01]  /*186e0*/  STL [R1+0xcb8], R73 ;  /* 0x000cb84901007387 */ /* 0x000fe20000100800 */
[----:B----4-:R-:W-:-:S03]  /*186f0*/  SEL R15, R12, R13, !P3 ;  /* 0x0000000d0c0f7207 */ /* 0x010fc60005800000 */
[----:B------:R-:W4:Y:S01]  /*18700*/  LDL.LU R13, [R1+0xbfc] ;  /* 0x000bfc00010d7983 */ /* 0x000f220000300800 */
[----:B------:R-:W-:Y:S01]  /*18710*/  IMAD R7, R7, UR15, RZ ;  /* 0x0000000f07077c24 */ /* 0x000fe2000f8e02ff */
[----:B------:R-:W-:Y:S01]  /*18720*/  LEA.HI.X.SX32 R74, R5, R92, 0x1, P0 ;  /* 0x0000005c054a7211 */ /* 0x000fe200000f0eff */
[----:B------:R-:W-:-:S03]  /*18730*/  IMAD R9, R9, UR16, RZ ;  /* 0x0000001009097c24 */ /* 0x000fc6000f8e02ff */
[----:B------:R-:W-:Y:S01]  /*18740*/  LEA R47, P0, R7, R91, 0x1 ;  /* 0x0000005b072f7211 */ /* 0x000fe200078008ff */
[----:B------:R-:W-:-:S03]  /*18750*/  IMAD R15, R15, UR17, RZ ;  /* 0x000000110f0f7c24 */ /* 0x000fc6000f8e02ff */
[----:B------:R-:W-:Y:S02]  /*18760*/  LEA.HI.X.SX32 R72, R7, R92, 0x1, P0 ;  /* 0x0000005c07487211 */ /* 0x000fe400000f0eff */
[----:B------:R-:W-:-:S04]  /*18770*/  LEA R45, P0, R9, R91, 0x1 ;  /* 0x0000005b092d7211 */ /* 0x000fc800078008ff */
[----:B------:R-:W-:Y:S02]  /*18780*/  LEA.HI.X.SX32 R46, R9, R92, 0x1, P0 ;  /* 0x0000005c092e7211 */ /* 0x000fe400000f0eff */
[----:B------:R-:W-:Y:S02]  /*18790*/  LEA R43, P0, R15, R91, 0x1 ;  /* 0x0000005b0f2b7211 */ /* 0x000fe400078008ff */
[----:B------:R-:W-:-:S05]  /*187a0*/  SEL R14, R12, R14, !P3 ;  /* 0x0000000e0c0e7207 */ /* 0x000fca0005800000 */
[----:B------:R-:W-:Y:S01]  /*187b0*/  IMAD R14, R14, UR18, RZ ;  /* 0x000000120e0e7c24 */ /* 0x000fe2000f8e02ff */
[----:B------:R-:W-:Y:S02]  /*187c0*/  IABS R9, R4 ;  /* 0x0000000400097213 */ /* 0x000fe40000000000 */
[-C--:B------:R-:W-:Y:S02]  /*187d0*/  LEA.HI.X.SX32 R44, R15, R92.reuse, 0x1, P0 ;  /* 0x0000005c0f2c7211 */ /* 0x080fe400000f0eff */
[C---:B------:R-:W-:Y:S02]  /*187e0*/  LEA R40, P0, R14.reuse, R91, 0x1 ;  /* 0x0000005b0e287211 */ /* 0x040fe400078008ff */
[----:B------:R-:W-:Y:S02]  /*187f0*/  IABS R7, R51 ;  /* 0x0000003300077213 */ /* 0x000fe40000000000 */
[----:B------:R-:W-:Y:S01]  /*18800*/  LEA.HI.X.SX32 R42, R14, R92, 0x1, P0 ;  /* 0x0000005c0e2a7211 */ /* 0x000fe200000f0eff */
[----:B------:R-:W-:Y:S01]  /*18810*/  VIADD R5, R93, 0xb5 ;  /* 0x000000b55d057836 */ /* 0x000fe20000000000 */
[----:B------:R-:W-:Y:S01]  /*18820*/  STL [R1+0xcb4], R74 ;  /* 0x000cb44a01007387 */ /* 0x000fe20000100800 */
[----:B------:R-:W-:-:S03]  /*18830*/  IMAD.MOV.U32 R48, RZ, RZ, R7 ;  /* 0x000000ffff307224 */ /* 0x000fc600078e0007 */
[----:B------:R0:W-:Y:S01]  /*18840*/  STL [R1+0x1604], R5 ;  /* 0x0016040501007387 */ /* 0x0001e20000100800 */
[----:B--2---:R-:W-:-:S05]  /*18850*/  SEL R11, R12, R11, !P3 ;  /* 0x0000000b0c0b7207 */ /* 0x004fca0005800000 */
[----:B0-----:R-:W-:Y:S01]  /*18860*/  IMAD R11, R11, UR9, RZ ;  /* 0x000000090b0b7c24 */ /* 0x001fe2000f8e02ff */
[----:B------:R-:W-:Y:S01]  /*18870*/  SEL R4, R12, R16, !P3 ;  /* 0x000000100c047207 */ /* 0x000fe20005800000 */
[----:B------:R-:W-:Y:S03]  /*18880*/  STL [R1+0xcf8], R47 ;  /* 0x000cf82f01007387 */ /* 0x000fe60000100800 */
[C---:B------:R-:W-:Y:S01]  /*18890*/  LEA R16, P0, R11.reuse, R91, 0x1 ;  /* 0x0000005b0b107211 */ /* 0x040fe200078008ff */
[----:B------:R-:W-:Y:S01]  /*188a0*/  IMAD.HI.U32 R18, R0, R48, RZ ;  /* 0x0000003000127227 */ /* 0x000fe200078e00ff */
[----:B------:R-:W-:Y:S01]  /*188b0*/  IABS R5, R5 ;  /* 0x0000000500057213 */ /* 0x000fe20000000000 */
[----:B------:R-:W0:Y:S02]  /*188c0*/  LDCU UR9, c[0x0][0x3b0] ;  /* 0x00007600ff0977ac */ /* 0x000e240008000800 */
[----:B------:R-:W-:Y:S01]  /*188d0*/  IMAD R4, R4, UR10, RZ ;  /* 0x0000000a04047c24 */ /* 0x000fe2000f8e02ff */
[-C--:B------:R-:W-:Y:S01]  /*188e0*/  LEA.HI.X.SX32 R17, R11, R92.reuse, 0x1, P0 ;  /* 0x0000005c0b117211 */ /* 0x080fe200000f0eff */
[----:B------:R-:W-:Y:S01]  /*188f0*/  STL [R1+0xcf4], R72 ;  /* 0x000cf44801007387 */ /* 0x000fe20000100800 */
[----:B------:R-:W-:Y:S01]  /*18900*/  IMAD.MOV R18, RZ, RZ, -R18 ;  /* 0x000000ffff127224 */ /* 0x000fe200078e0a12 */
[C---:B------:R-:W-:Y:S01]  /*18910*/  IADD3 R80, PT, PT, R93.reuse, 0xb6, RZ ;  /* 0x000000b65d507810 */ /* 0x040fe20007ffe0ff */
[----:B------:R-:W-:Y:S01]  /*18920*/  VIADD R81, R93, 0xbe ;  /* 0x000000be5d517836 */ /* 0x000fe20000000000 */
[C---:B------:R-:W-:Y:S01]  /*18930*/  LEA R14, P0, R4.reuse, R91, 0x1 ;  /* 0x0000005b040e7211 */ /* 0x040fe200078008ff */
[----:B------:R-:W-:Y:S01]  /*18940*/  STL [R1+0xd38], R45 ;  /* 0x000d382d01007387 */ /* 0x000fe20000100800 */
[----:B------:R-:W-:Y:S01]  /*18950*/  VIADD R66, R49, 0x7f ;  /* 0x0000007f31427836 */ /* 0x000fe20000000000 */
[----:B------:R-:W-:Y:S01]  /*18960*/  PRMT R53, RZ, 0x7610, R53 ;  /* 0x00007610ff357816 */ /* 0x000fe20000000035 */
[----:B------:R-:W2:Y:S01]  /*18970*/  LDCU UR10, c[0x0][0x3b0] ;  /* 0x00007600ff0a77ac */ /* 0x000ea20008000800 */
[----:B------:R-:W-:Y:S01]  /*18980*/  LEA.HI.X.SX32 R15, R4, R92, 0x1, P0 ;  /* 0x0000005c040f7211 */ /* 0x000fe200000f0eff */
[----:B------:R-:W-:Y:S04]  /*18990*/  STL [R1+0xd34], R46 ;  /* 0x000d342e01007387 */ /* 0x000fe80000100800 */
[----:B------:R-:W-:Y:S04]  /*189a0*/  STL [R1+0xd78], R43 ;  /* 0x000d782b01007387 */ /* 0x000fe80000100800 */
[----:B------:R-:W-:Y:S04]  /*189b0*/  STL [R1+0xd74], R44 ;  /* 0x000d742c01007387 */ /* 0x000fe80000100800 */
[----:B------:R-:W-:Y:S04]  /*189c0*/  STL [R1+0xdb8], R40 ;  /* 0x000db82801007387 */ /* 0x000fe80000100800 */
[----:B------:R-:W-:Y:S04]  /*189d0*/  STL [R1+0xdb4], R42 ;  /* 0x000db42a01007387 */ /* 0x000fe80000100800 */
[----:B------:R-:W-:Y:S04]  /*189e0*/  STL [R1+0xdf8], R16 ;  /* 0x000df81001007387 */ /* 0x000fe80000100800 */
[----:B------:R-:W-:Y:S01]  /*189f0*/  STL [R1+0xdf4], R17 ;  /* 0x000df41101007387 */ /* 0x000fe20000100800 */
[----:B------:R-:W-:-:S03]  /*18a00*/  IMAD.HI.U32 R4, R0, R5, RZ ;  /* 0x0000000500047227 */ /* 0x000fc600078e00ff */
[----:B------:R-:W-:Y:S01]  /*18a10*/  STL [R1+0xe38], R14 ;  /* 0x000e380e01007387 */ /* 0x000fe20000100800 */
[----:B------:R-:W-:-:S03]  /*18a20*/  IMAD R18, R90, R18, R48 ;  /* 0x000000125a127224 */ /* 0x000fc600078e0230 */
[----:B------:R-:W-:Y:S01]  /*18a30*/  STL [R1+0xe34], R15 ;  /* 0x000e340f01007387 */ /* 0x000fe20000100800 */
[----:B------:R-:W-:-:S04]  /*18a40*/  IMAD.MOV R4, RZ, RZ, -R4 ;  /* 0x000000ffff047224 */ /* 0x000fc800078e0a04 */
[----:B------:R-:W-:Y:S02]  /*18a50*/  IMAD R48, R90, R4, R5 ;  /* 0x000000045a307224 */ /* 0x000fe400078e0205 */
[----:B------:R-:W-:Y:S01]  /*18a60*/  VIADD R5, R93, 0xbd ;  /* 0x000000bd5d057836 */ /* 0x000fe20000000000 */
[----:B---3--:R-:W-:-:S05]  /*18a70*/  SEL R10, R12, R10, !P3 ;  /* 0x0000000a0c0a7207 */ /* 0x008fca0005800000 */
[----:B-1----:R-:W-:Y:S01]  /*18a80*/  IMAD R10, R10, UR11, RZ ;  /* 0x0000000b0a0a7c24 */ /* 0x002fe2000f8e02ff */
[----:B----4-:R-:W-:Y:S01]  /*18a90*/  SEL R7, R12, R13, !P3 ;  /* 0x0000000d0c077207 */ /* 0x010fe20005800000 */
[----:B------:R-:W1:Y:S03]  /*18aa0*/  LDCU UR11, c[0x0][0x3b0] ;  /* 0x00007600ff0b77ac */ /* 0x000e660008000800 */
[----:B------:R-:W-:Y:S01]  /*18ab0*/  LEA R11, P0, R10, R91, 0x1 ;  /* 0x0000005b0a0b7211 */ /* 0x000fe200078008ff */
[----:B------:R-:W-:-:S03]  /*18ac0*/  IMAD R12, R7, UR12, RZ ;  /* 0x0000000c070c7c24 */ /* 0x000fc6000f8e02ff */
[-C--:B------:R-:W-:Y:S02]  /*18ad0*/  LEA.HI.X.SX32 R13, R10, R92.reuse, 0x1, P0 ;  /* 0x0000005c0a0d7211 */ /* 0x080fe400000f0eff */
[----:B------:R-:W-:Y:S01]  /*18ae0*/  LEA R10, P0, R12, R91, 0x1 ;  /* 0x0000005b0c0a7211 */ /* 0x000fe200078008ff */
[----:B------:R-:W-:Y:S01]  /*18af0*/  IMAD.HI.U32 R7, R0, R9, RZ ;  /* 0x0000000900077227 */ /* 0x000fe200078e00ff */
[----:B------:R-:W-:Y:S02]  /*18b00*/  STL [R1+0xe78], R11 ;  /* 0x000e780b01007387 */ /* 0x000fe40000100800 */
[----:B------:R-:W-:Y:S02]  /*18b10*/  LEA.HI.X.SX32 R12, R12, R92, 0x1, P0 ;  /* 0x0000005c0c0c7211 */ /* 0x000fe400000f0eff */
[----:B------:R-:W-:Y:S01]  /*18b20*/  STL [R1+0x1c64], R91 ;  /* 0x001c645b01007387 */ /* 0x000fe20000100800 */
[----:B------:R-:W-:-:S03]  /*18b30*/  IMAD.MOV R7, RZ, RZ, -R7 ;  /* 0x000000ffff077224 */ /* 0x000fc600078e0a07 */
[----:B------:R-:W-:Y:S04]  /*18b40*/  STL [R1+0xe74], R13 ;  /* 0x000e740d01007387 */ /* 0x000fe80000100800 */
[----:B------:R-:W-:Y:S04]  /*18b50*/  STL [R1+0xeb8], R10 ;  /* 0x000eb80a01007387 */ /* 0x000fe80000100800 */
[----:B------:R-:W-:Y:S04]  /*18b60*/  STL [R1+0x1c68], R92 ;  /* 0x001c685c01007387 */ /* 0x000fe80000100800 */
[----:B------:R-:W-:Y:S04]  /*18b70*/  STL [R1+0xeb4], R12 ;  /* 0x000eb40c01007387 */ /* 0x000fe80000100800 */
[----:B------:R-:W-:Y:S04]  /*18b80*/  STL [R1+0x1c6c], R51 ;  /* 0x001c6c3301007387 */ /* 0x000fe80000100800 */
[----:B------:R3:W-:Y:S02]  /*18b90*/  STL [R1+0x7bc], R18 ;  /* 0x0007bc1201007387 */ /* 0x0007e40000100800 */
[----:B---3--:R-:W-:-:S02]  /*18ba0*/  IMAD R18, R90, R7, R9 ;  /* 0x000000075a127224 */ /* 0x008fc400078e0209 */
[C---:B------:R-:W-:Y:S02]  /*18bb0*/  VIADD R9, R93.reuse, 0xb7 ;  /* 0x000000b75d097836 */ /* 0x040fe40000000000 */
[----:B------:R-:W-:Y:S01]  /*18bc0*/  VIADD R7, R93, 0xbc ;  /* 0x000000bc5d077836 */ /* 0x000fe20000000000 */
[----:B------:R-:W-:Y:S04]  /*18bd0*/  STL [R1+0x1c70], R18 ;  /* 0x001c701201007387 */ /* 0x000fe80000100800 */
[----:B------:R-:W-:Y:S04]  /*18be0*/  STL [R1+0x1c74], R48 ;  /* 0x001c743001007387 */ /* 0x000fe80000100800 */
[----:B------:R-:W-:Y:S04]  /*18bf0*/  STL [R1+0x15f8], R80 ;  /* 0x0015f85001007387 */ /* 0x000fe80000100800 */
[----:B------:R-:W-:Y:S04]  /*18c00*/  STL [R1+0x15fc], R9 ;  /* 0x0015fc0901007387 */ /* 0x000fe80000100800 */
[----:B------:R3:W-:Y:S04]  /*18c10*/  STL [R1+0x1608], R7 ;  /* 0x0016080701007387 */ /* 0x0007e80000100800 */
[----:B------:R4:W-:Y:S01]  /*18c20*/  STL [R1+0x160c], R5 ;  /* 0x00160c0501007387 */ /* 0x0009e20000100800 */
[----:B---3--:R-:W-:-:S03]  /*18c30*/  IABS R7, R7 ;  /* 0x0000000700077213 */ /* 0x008fc60000000000 */
[----:B------:R-:W-:Y:S02]  /*18c40*/  STL [R1+0x1610], R81 ;  /* 0x0016105101007387 */ /* 0x000fe40000100800 */
[----:B------:R-:W-:Y:S02]  /*18c50*/  IMAD.MOV.U32 R67, RZ, RZ, R7 ;  /* 0x000000ffff437224 */ /* 0x000fe400078e0007 */
[----:B------:R-:W3:Y:S04]  /*18c60*/  LDL R7, [R1+0x1554] ;  /* 0x0015540001077983 */ /* 0x000ee80000100800 */
[----:B------:R-:W3:Y:S04]  /*18c70*/  LDL.LU R87, [R1+0x820] ;  /* 0x0008200001577983 */ /* 0x000ee80000300800 */
[----:B------:R-:W2:Y:S04]  /*18c80*/  LDL R70, [R1+0xad4] ;  /* 0x000ad40001467983 */ /* 0x000ea80000100800 */
[----:B------:R-:W3:Y:S04]  /*18c90*/  LDL R88, [R1+0xad8] ;  /* 0x000ad80001587983 */ /* 0x000ee80000100800 */
[----:B------:R-:W3:Y:S04]  /*18ca0*/  LDL R84, [R1+0xb18] ;  /* 0x000b180001547983 */ /* 0x000ee80000100800 */
[----:B------:R-:W3:Y:S01]  /*18cb0*/  LDL R71, [R1+0xb14] ;  /* 0x000b140001477983 */ /* 0x000ee20000100800 */
[----:B------:R-:W-:-:S02]  /*18cc0*/  IABS R4, R80 ;  /* 0x0000005000047213 */ /* 0x000fc40000000000 */
[----:B------:R-:W-:Y:S01]  /*18cd0*/  IABS R9, R9 ;  /* 0x0000000900097213 */ /* 0x000fe20000000000 */
[----:B------:R-:W3:Y:S02]  /*18ce0*/  LDL R89, [R1+0xb58] ;  /* 0x000b580001597983 */ /* 0x000ee40000100800 */
[----:B------:R-:W-:Y:S01]  /*18cf0*/  IMAD.MOV.U32 R85, RZ, RZ, R4 ;  /* 0x000000ffff557224 */ /* 0x000fe200078e0004 */
[----:B------:R-:W-:Y:S01]  /*18d00*/  ISETP.GT.AND P0, PT, R66, 0x7f, PT ;  /* 0x0000007f4200780c */ /* 0x000fe20003f04270 */
[----:B------:R-:W-:Y:S01]  /*18d10*/  IMAD.MOV.U32 R69, RZ, RZ, R9 ;  /* 0x000000ffff457224 */ /* 0x000fe200078e0009 */
[----:B------:R-:W-:Y:S01]  /*18d20*/  IABS R4, R81 ;  /* 0x0000005100047213 */ /* 0x000fe20000000000 */
[C---:B------:R-:W-:Y:S01]  /*18d30*/  IMAD.HI.U32 R9, R0.reuse, R85, RZ ;  /* 0x0000005500097227 */ /* 0x040fe200078e00ff */
[----:B----4-:R-:W-:Y:S02]  /*18d40*/  IABS R5, R5 ;  /* 0x0000000500057213 */ /* 0x010fe40000000000 */
[----:B------:R-:W-:Y:S01]  /*18d50*/  ISETP.LT.AND P0, PT, R19, R49, P0 ;  /* 0x000000311300720c */ /* 0x000fe20000701270 */
[----:B------:R-:W-:-:S04]  /*18d60*/  IMAD.HI.U32 R68, R0, R69, RZ ;  /* 0x0000004500447227 */ /* 0x000fc800078e00ff */
[----:B------:R-:W-:-:S04]  /*18d70*/  IMAD.HI.U32 R19, R0, R67, RZ ;  /* 0x0000004300137227 */ /* 0x000fc800078e00ff */
[----:B------:R-:W-:Y:S02]  /*18d80*/  IMAD.MOV R9, RZ, RZ, -R9 ;  /* 0x000000ffff097224 */ /* 0x000fe400078e0a09 */
[----:B------:R-:W-:Y:S02]  /*18d90*/  IMAD.MOV.U32 R66, RZ, RZ, R4 ;  /* 0x000000ffff427224 */ /* 0x000fe400078e0004 */
[----:B------:R-:W-:-:S04]  /*18da0*/  IMAD.HI.U32 R4, R0, R5, RZ ;  /* 0x0000000500047227 */ /* 0x000fc800078e00ff */
[----:B------:R-:W-:Y:S02]  /*18db0*/  IMAD.MOV R68, RZ, RZ, -R68 ;  /* 0x000000ffff447224 */ /* 0x000fe400078e0a44 */
[----:B------:R-:W-:Y:S02]  /*18dc0*/  IMAD.MOV R19, RZ, RZ, -R19 ;  /* 0x000000ffff137224 */ /* 0x000fe400078e0a13 */
[----:B------:R-:W-:Y:S02]  /*18dd0*/  IMAD R85, R90, R9, R85 ;  /* 0x000000095a557224 */ /* 0x000fe400078e0255 */
[----:B------:R-:W-:Y:S01]  /*18de0*/  IMAD.MOV R4, RZ, RZ, -R4 ;  /* 0x000000ffff047224 */ /* 0x000fe200078e0a04 */
[----:B------:R-:W4:Y:S01]  /*18df0*/  LDL R9, [R1+0xb54] ;  /* 0x000b540001097983 */ /* 0x000f220000100800 */
[----:B------:R-:W-:-:S04]  /*18e00*/  IMAD.HI.U32 R49, R0, R66, RZ ;  /* 0x0000004200317227 */ /* 0x000fc800078e00ff */
[C---:B------:R-:W-:Y:S01]  /*18e10*/  IMAD R69, R90.reuse, R68, R69 ;  /* 0x000000445a457224 */ /* 0x040fe200078e0245 */
[----:B------:R0:W-:Y:S01]  /*18e20*/  STL [R1+0x7cc], R85 ;  /* 0x0007cc5501007387 */ /* 0x0001e20000100800 */
[C---:B------:R-:W-:Y:S02]  /*18e30*/  IMAD R19, R90.reuse, R19, R67 ;  /* 0x000000135a137224 */ /* 0x040fe400078e0243 */
[----:B------:R-:W-:Y:S01]  /*18e40*/  IMAD R67, R90, R4, R5 ;  /* 0x000000045a437224 */ /* 0x000fe200078e0205 */
[----:B------:R-:W-:Y:S01]  /*18e50*/  STL [R1+0x1b44], R80 ;  /* 0x001b445001007387 */ /* 0x000fe20000100800 */
[----:B------:R-:W-:-:S03]  /*18e60*/  IMAD.MOV R49, RZ, RZ, -R49 ;  /* 0x000000ffff317224 */ /* 0x000fc600078e0a31 */
[----:B------:R-:W4:Y:S04]  /*18e70*/  LDL R68, [R1+0xb94] ;  /* 0x000b940001447983 */ /* 0x000f280000100800 */
[----:B0-----:R-:W4:Y:S01]  /*18e80*/  LDL R85, [R1+0xb98] ;  /* 0x000b980001557983 */ /* 0x001f220000100800 */
[----:B------:R-:W-:-:S03]  /*18e90*/  IMAD R49, R90, R49, R66 ;  /* 0x000000315a317224 */ /* 0x000fc600078e0242 */
[----:B------:R0:W-:Y:S04]  /*18ea0*/  STL [R1+0x7d4], R69 ;  /* 0x0007d44501007387 */ /* 0x0001e80000100800 */
[----:B------:R-:W-:Y:S01]  /*18eb0*/  STL [R1+0x1c78], R19 ;  /* 0x001c781301007387 */ /* 0x000fe20000100800 */
[----:B------:R-:W-:-:S03]  /*18ec0*/  PRMT R8, RZ, 0x7610, R8 ;  /* 0x00007610ff087816 */ /* 0x000fc60000000008 */
[----:B------:R-:W4:Y:S04]  /*18ed0*/  LDL R4, [R1+0xbd4] ;  /* 0x000bd40001047983 */ /* 0x000f280000100800 */
[----:B------:R-:W4:Y:S04]  /*18ee0*/  LDL R5, [R1+0xbd8] ;  /* 0x000bd80001057983 */ /* 0x000f280000100800 */
[----:B------:R2:W-:Y:S04]  /*18ef0*/  STL [R1+0x7dc], R67 ;  /* 0x0007dc4301007387 */ /* 0x0005e80000100800 */
[----:B0-----:R-:W4:Y:S04]  /*18f00*/  LDL R69, [R1+0xc14] ;  /* 0x000c140001457983 */ /* 0x001f280000100800 */
[----:B------:R-:W4:Y:S04]  /*18f10*/  LDL R86, [R1+0xc18] ;  /* 0x000c180001567983 */ /* 0x000f280000100800 */
[----:B------:R-:W-:Y:S04]  /*18f20*/  STL [R1+0x1c80], R49 ;  /* 0x001c803101007387 */ /* 0x000fe80000100800 */
[----:B------:R-:W-:Y:S01]  /*18f30*/  STL [R1+0x1c7c], R81 ;  /* 0x001c7c5101007387 */ /* 0x000fe20000100800 */
[----:B--2---:R-:W-:-:S02]  /*18f40*/  @P0 IMAD.MOV.U32 R67, RZ, RZ, R70 ;  /* 0x000000ffff430224 */ /* 0x004fc400078e0046 */
[----:B---3--:R-:W-:Y:S01]  /*18f50*/  @P0 IMAD.MOV.U32 R66, RZ, RZ, R88 ;  /* 0x000000ffff420224 */ /* 0x008fe200078e0058 */
[----:B------:R0:W-:Y:S01]  /*18f60*/  STS.U16 [R7+UR4+0x8f00], R87 ;  /* 0x008f005707007988 */ /* 0x0001e20008000404 */
[----:B------:R-:W-:-:S03]  /*18f70*/  @P0 IMAD.MOV.U32 R70, RZ, RZ, R84 ;  /* 0x000000ffff460224 */ /* 0x000fc600078e0054 */
[----:B------:R-:W2:Y:S04]  /*18f80*/  @P0 LDG.E.U16 R53, desc[UR20][R66.64] ;  /* 0x0000001442350981 */ /* 0x000ea8000c1e1500 */
[----:B------:R-:W3:Y:S04]  /*18f90*/  @P0 LDG.E.U16 R8, desc[UR20][R70.64] ;  /* 0x0000001446080981 */ /* 0x000ee8000c1e1500 */
[----:B0-----:R-:W3:Y:S04]  /*18fa0*/  LDL R7, [R1+0xc54] ;  /* 0x000c540001077983 */ /* 0x001ee80000100800 */
[----:B------:R-:W3:Y:S04]  /*18fb0*/  LDL R87, [R1+0xc58] ;  /* 0x000c580001577983 */ /* 0x000ee80000100800 */
[----:B------:R-:W3:Y:S04]  /*18fc0*/  LDL.LU R66, [R1+0x1f78] ;  /* 0x001f780001427983 */ /* 0x000ee80000300800 */
[----:B--2---:R0:W-:Y:S04]  /*18fd0*/  STL [R1+0xa54], R53 ;  /* 0x000a543501007387 */ /* 0x0041e80000100800 */
[----:B------:R-:W2:Y:S04]  /*18fe0*/  LDL R88, [R1+0xc98] ;  /* 0x000c980001587983 */ /* 0x000ea80000100800 */
[----:B------:R-:W2:Y:S04]  /*18ff0*/  LDL R70, [R1+0xcd4] ;  /* 0x000cd40001467983 */ /* 0x000ea80000100800 */
[----:B0-----:R-:W2:Y:S04]  /*19000*/  LDL R53, [R1+0xc94] ;  /* 0x000c940001357983 */ /* 0x001ea80000100800 */
[----:B------:R-:W2:Y:S01]  /*19010*/  LDL R71, [R1+0xcd8] ;  /* 0x000cd80001477983 */ /* 0x000ea20000100800 */
[----:B---3--:R-:W-:-:S03]  /*19020*/  PRMT R66, RZ, 0x7610, R66 ;  /* 0x00007610ff427816 */ /* 0x008fc60000000042 */
[----:B------:R0:W-:Y:S02]  /*19030*/  STL [R1+0xa50], R8 ;  /* 0x000a500801007387 */ /* 0x0001e40000100800 */
[----:B0-----:R-:W-:-:S05]  /*19040*/  @P0 IMAD.MOV.U32 R8, RZ, RZ, R89 ;  /* 0x000000ffff080224 */ /* 0x001fca00078e0059 */
[----:B----4-:R0:W3:Y:S04]  /*19050*/  @P0 LDG.E.U16 R66, desc[UR20][R8.64] ;  /* 0x0000001408420981 */ /* 0x0100e8000c1e1500 */
[----:B------:R-:W0:Y:S01]  /*19060*/  LDL.LU.64 R8, [R1+0x1f70] ;  /* 0x001f700001087983 */ /* 0x000e220000300a00 */
[-C--:B------:R-:W-:Y:S01]  /*19070*/  @P0 LOP3.LUT R5, R5, R4.reuse, RZ, 0x3c, !PT ;  /* 0x0000000405050212 */ /* 0x080fe200078e3cff */
[----:B------:R-:W-:Y:S01]  /*19080*/  @P0 IMAD.MOV.U32 R67, RZ, RZ, R68 ;  /* 0x000000ffff430224 */ /* 0x000fe200078e0044 */
[----:B------:R-:W-:Y:S01]  /*19090*/  PRMT R6, RZ, 0x7610, R6 ;  /* 0x00007610ff067816 */ /* 0x000fe20000000006 */
[----:B------:R-:W4:Y:S01]  /*190a0*/  LDL R84, [R1+0xd14] ;  /* 0x000d140001547983 */ /* 0x000f220000100800 */
[C---:B------:R-:W-:Y:S01]  /*190b0*/  @P0 LOP3.LUT R4, R5.reuse, R4, RZ, 0x3c, !PT ;  /* 0x0000000405040212 */ /* 0x040fe200078e3cff */
[----:B------:R-:W-:Y:S01]  /*190c0*/  @P0 IMAD.MOV.U32 R68, RZ, RZ, R86 ;  /* 0x000000ffff440224 */ /* 0x000fe200078e0056 */
[----:B------:R-:W-:Y:S01]  /*190d0*/  PRMT R65, RZ, 0x7610, R65 ;  /* 0x00007610ff417816 */ /* 0x000fe20000000041 */
[----:B------:R-:W2:Y:S01]  /*190e0*/  LDL R89, [R1+0xd18] ;  /* 0x000d180001597983 */ /* 0x000ea20000100800 */
[----:B------:R-:W-:-:S03]  /*190f0*/  @P0 LOP3.LUT R5, R5, R4, RZ, 0x3c, !PT ;  /* 0x0000000405050212 */ /* 0x000fc600078e3cff */
[----:B------:R-:W2:Y:S01]  /*19100*/  @P0 LDG.E.U16 R6, desc[UR20][R68.64] ;  /* 0x0000001444060981 */ /* 0x000ea2000c1e1500 */
[----:B0-----:R-:W-:-:S06]  /*19110*/  PRMT R9, RZ, 0x7610, R9 ;  /* 0x00007610ff097816 */ /* 0x001fcc0000000009 */
[----:B------:R-:W2:Y:S04]  /*19120*/  @P0 LDG.E.U16 R9, desc[UR20][R4.64] ;  /* 0x0000001404090981 */ /* 0x000ea8000c1e1500 */
[----:B---3--:R0:W-:Y:S02]  /*19130*/  STL [R1+0xa4c], R66 ;  /* 0x000a4c4201007387 */ /* 0x0081e40000100800 */
[----:B0-----:R-:W-:Y:S02]  /*19140*/  @P0 IMAD.MOV.U32 R66, RZ, RZ, R85 ;  /* 0x000000ffff420224 */ /* 0x001fe400078e0055 */
[----:B------:R-:W3:Y:S04]  /*19150*/  LDL R85, [R1+0xd58] ;  /* 0x000d580001557983 */ /* 0x000ee80000100800 */
[----:B------:R-:W3:Y:S01]  /*19160*/  @P0 LDG.E.U16 R65, desc[UR20][R66.64] ;  /* 0x0000001442410981 */ /* 0x000ee2000c1e1500 */
[----:B------:R-:W-:-:S03]  /*19170*/  PRMT R52, RZ, 0x7610, R52 ;  /* 0x00007610ff347816 */ /* 0x000fc60000000034 */
[----:B------:R-:W3:Y:S04]  /*19180*/  LDL R66, [R1+0xd54] ;  /* 0x000d540001427983 */ /* 0x000ee80000100800 */
[----:B------:R-:W3:Y:S04]  /*19190*/  LDL.LU.64 R4, [R1+0x1f68] ;  /* 0x001f680001047983 */ /* 0x000ee80000300a00 */
[----:B------:R-:W4:Y:S04]  /*191a0*/  LDL R67, [R1+0xd94] ;  /* 0x000d940001437983 */ /* 0x000f280000100800 */
[----:B--2---:R0:W-:Y:S04]  /*191b0*/  STL [R1+0xa44], R9 ;  /* 0x000a440901007387 */ /* 0x0041e80000100800 */
[----:B------:R-:W2:Y:S04]  /*191c0*/  LDL R68, [R1+0xdd4] ;  /* 0x000dd40001447983 */ /* 0x000ea80000100800 */
[----:B------:R-:W2:Y:S04]  /*191d0*/  LDL R86, [R1+0xdd8] ;  /* 0x000dd80001567983 */ /* 0x000ea80000100800 */
[----:B0-----:R-:W2:Y:S04]  /*191e0*/  LDL R9, [R1+0xd98] ;  /* 0x000d980001097983 */ /* 0x001ea80000100800 */
[----:B------:R0:W-:Y:S02]  /*191f0*/  STL [R1+0xa40], R6 ;  /* 0x000a400601007387 */ /* 0x0001e40000100800 */
[----:B0-----:R-:W-:-:S05]  /*19200*/  @P0 IMAD.MOV.U32 R6, RZ, RZ, R87 ;  /* 0x000000ffff060224 */ /* 0x001fca00078e0057 */
[----:B------:R-:W2:Y:S01]  /*19210*/  @P0 LDG.E.U16 R52, desc[UR20][R6.64] ;  /* 0x0000001406340981 */ /* 0x000ea2000c1e1500 */
[----:B---3--:R-:W-:-:S03]  /*19220*/  PRMT R5, RZ, 0x7610, R5 ;  /* 0x00007610ff057816 */ /* 0x008fc60000000005 */
[----:B------:R-:W3:Y:S04]  /*19230*/  LDL.LU.64 R6, [R1+0x1f60] ;  /* 0x001f600001067983 */ /* 0x000ee80000300a00 */
[----:B------:R-:W3:Y:S04]  /*19240*/  LDL R69, [R1+0xe14] ;  /* 0x000e140001457983 */ /* 0x000ee80000100800 */
[----:B------:R-:W3:Y:S01]  /*19250*/  LDL R87, [R1+0xe18] ;  /* 0x000e180001577983 */ /* 0x000ee20000100800 */
[----:B------:R-:W-:Y:S02]  /*19260*/  PRMT R21, RZ, 0x7610, R21 ;  /* 0x00007610ff157816 */ /* 0x000fe40000000015 */
[----:B------:R-:W-:Y:S01]  /*19270*/  PRMT R20, RZ, 0x7610, R20 ;  /* 0x00007610ff147816 */ /* 0x000fe20000000014 */
[----:B--2---:R0:W-:Y:S02]  /*19280*/  STL [R1+0xa3c], R52 ;  /* 0x000a3c3401007387 */ /* 0x0041e40000100800 */
[----:B0-----:R-:W-:-:S05]  /*19290*/  @P0 IMAD.MOV.U32 R52, RZ, RZ, R88 ;  /* 0x000000ffff340224 */ /* 0x001fca00078e0058 */
[----:B------:R0:W2:Y:S02]  /*192a0*/  @P0 LDG.E.U16 R5, desc[UR20][R52.64] ;  /* 0x0000001434050981 */ /* 0x0000a4000c1e1500 */
[----:B0-----:R-:W-:Y:S02]  /*192b0*/  @P0 IMAD.MOV.U32 R52, RZ, RZ, R71 ;  /* 0x000000ffff340224 */ /* 0x001fe400078e0047 */
[----:B------:R-:W-:-:S05]  /*192c0*/  @P0 IMAD.MOV.U32 R53, RZ, RZ, R70 ;  /* 0x000000ffff350224 */ /* 0x000fca00078e0046 */
[----:B------:R0:W2:Y:S02]  /*192d0*/  @P0 LDG.E.U16 R21, desc[UR20][R52.64] ;  /* 0x0000001434150981 */ /* 0x0000a4000c1e1500 */
[----:B0-----:R-:W-:Y:S02]  /*192e0*/  @P0 IMAD.MOV.U32 R52, RZ, RZ, R89 ;  /* 0x000000ffff340224 */ /* 0x001fe400078e0059 */
[----:B----4-:R-:W-:-:S05]  /*192f0*/  @P0 IMAD.MOV.U32 R53, RZ, RZ, R84 ;  /* 0x000000ffff350224 */ /* 0x010fca00078e0054 */
[----:B------:R-:W4:Y:S01]  /*19300*/  @P0 LDG.E.U16 R20, desc[UR20][R52.64] ;  /* 0x0000001434140981 */ /* 0x000f22000c1e1500 */
[----:B---3--:R-:W-:Y:S02]  /*19310*/  PRMT R6, RZ, 0x7610, R6 ;  /* 0x00007610ff067816 */ /* 0x008fe40000000006 */
[----:B------:R-:W-:Y:S02]  /*19320*/  PRMT R8, RZ, 0x7610, R8 ;  /* 0x00007610ff087816 */ /* 0x000fe40000000008 */
[----:B------:R-:W-:Y:S02]  /*19330*/  PRMT R7, RZ, 0x7610, R7 ;  /* 0x00007610ff077816 */ /* 0x000fe40000000007 */
[----:B------:R-:W-:Y:S01]  /*19340*/  PRMT R4, RZ, 0x7610, R4 ;  /* 0x00007610ff047816 */ /* 0x000fe20000000004 */
[----:B--2---:R0:W-:Y:S04]  /*19350*/  STL [R1+0xa38], R5 ;  /* 0x000a380501007387 */ /* 0x0041e80000100800 */
[----:B------:R-:W2:Y:S04]  /*19360*/  LDL R88, [R1+0xe58] ;  /* 0x000e580001587983 */ /* 0x000ea80000100800 */
[----:B0-----:R-:W3:Y:S04]  /*19370*/  LDL R5, [R1+0xe54] ;  /* 0x000e540001057983 */ /* 0x001ee80000100800 */
[----:B------:R-:W-:Y:S04]  /*19380*/  STL [R1+0xa48], R65 ;  /* 0x000a484101007387 */ /* 0x000fe80000100800 */
[----:B------:R-:W2:Y:S04]  /*19390*/  LDL R70, [R1+0xe94] ;  /* 0x000e940001467983 */ /* 0x000ea80000100800 */
[----:B------:R-:W2:Y:S04]  /*193a0*/  LDL R71, [R1+0xe98] ;  /* 0x000e980001477983 */ /* 0x000ea80000100800 */
[----:B------:R-:W2:Y:S04]  /*193b0*/  LDL.LU.64 R52, [R1+0x1f58] ;  /* 0x001f580001347983 */ /* 0x000ea80000300a00 */
[----:B------:R-:W3:Y:S04]  /*193c0*/  LDL R84, [R1+0xed4] ;  /* 0x000ed40001547983 */ /* 0x000ee80000100800 */
[----:B------:R-:W3:Y:S04]  /*193d0*/  LDL R89, [R1+0xed8] ;  /* 0x000ed80001597983 */ /* 0x000ee80000100800 */
[----:B----4-:R0:W-:Y:S04]  /*193e0*/  STL [R1+0xa30], R20 ;  /* 0x000a301401007387 */ /* 0x0101e80000100800 */
[----:B------:R4:W-:Y:S01]  /*193f0*/  STL [R1+0xa34], R21 ;  /* 0x000a341501007387 */ /* 0x0009e20000100800 */
[----:B0-----:R-:W-:-:S02]  /*19400*/  @P0 IMAD.MOV.U32 R20, RZ, RZ, R85 ;  /* 0x000000ffff140224 */ /* 0x001fc400078e0055 */
[----:B----4-:R-:W-:Y:S02]  /*19410*/  @P0 IMAD.MOV.U32 R21, RZ, RZ, R66 ;  /* 0x000000ffff150224 */ /* 0x010fe400078e0042 */
[----:B------:R-:W-:-:S03]  /*19420*/  @P0 IMAD.MOV.U32 R66, RZ, RZ, R9 ;  /* 0x000000ffff420224 */ /* 0x000fc600078e0009 */
[----:B------:R-:W4:Y:S04]  /*19430*/  @P0 LDG.E.U16 R6, desc[UR20][R20.64] ;  /* 0x0000001414060981 */ /* 0x000f28000c1e1500 */
[----:B------:R0:W3:Y:S04]  /*19440*/  @P0 LDG.E.U16 R8, desc[UR20][R66.64] ;  /* 0x0000001442080981 */ /* 0x0000e8000c1e1500 */
[----:B------:R-:W3:Y:S01]  /*19450*/  LDL.LU.64 R20, [R1+0x1f50] ;  /* 0x001f500001147983 */ /* 0x000ee20000300a00 */
[----:B0-----:R-:W-:-:S03]  /*19460*/  @P0 IMAD.MOV.U32 R66, RZ, RZ, R86 ;  /* 0x000000ffff420224 */ /* 0x001fc600078e0056 */
[----:B------:R-:W3:Y:S01]  /*19470*/  LDL R85, [R1+0xf14] ;  /* 0x000f140001557983 */ /* 0x000ee20000100800 */
[----:B------:R-:W-:Y:S02]  /*19480*/  @P0 IMAD.MOV.U32 R67, RZ, RZ, R68 ;  /* 0x000000ffff430224 */ /* 0x000fe400078e0044 */
[----:B------:R-:W-:-:S03]  /*19490*/  @P0 IMAD.MOV.U32 R68, RZ, RZ, R87 ;  /* 0x000000ffff440224 */ /* 0x000fc600078e0057 */
[----:B------:R-:W3:Y:S04]  /*194a0*/  @P0 LDG.E.U16 R7, desc[UR20][R66.64] ;  /* 0x0000001442070981 */ /* 0x000ee8000c1e1500 */
[----:B------:R-:W3:Y:S01]  /*194b0*/  @P0 LDG.E.U16 R4, desc[UR20][R68.64] ;  /* 0x0000001444040981 */ /* 0x000ee2000c1e1500 */
[----:B--2---:R-:W-:-:S03]  /*194c0*/  PRMT R53, RZ, 0x7610, R53 ;  /* 0x00007610ff357816 */ /* 0x004fc60000000035 */
[----:B----4-:R0:W-:Y:S04]  /*194d0*/  STL [R1+0xa2c], R6 ;  /* 0x000a2c0601007387 */ /* 0x0101e80000100800 */
[----:B0-----:R-:W2:Y:S04]  /*194e0*/  LDL R6, [R1+0xf18] ;  /* 0x000f180001067983 */ /* 0x001ea80000100800 */
[----:B---3--:R0:W-:Y:S04]  /*194f0*/  STL [R1+0xa28], R8 ;  /* 0x000a280801007387 */ /* 0x0081e80000100800 */
[----:B------:R-:W3:Y:S04]  /*19500*/  LDL R9, [R1+0xf58] ;  /* 0x000f580001097983 */ /* 0x000ee80000100800 */
[----:B0-----:R-:W3:Y:S04]  /*19510*/  LDL R8, [R1+0xf54] ;  /* 0x000f540001087983 */ /* 0x001ee80000100800 */
[----:B------:R-:W4:Y:S04]  /*19520*/  LDL.LU R66, [R1+0x1f48] ;  /* 0x001f480001427983 */ /* 0x000f280000300800 */
[----:B------:R0:W-:Y:S04]  /*19530*/  STL [R1+0xa24], R7 ;  /* 0x000a240701007387 */ /* 0x0001e80000100800 */
[----:B------:R-:W2:Y:S04]  /*19540*/  LDL R86, [R1+0xf98] ;  /* 0x000f980001567983 */ /* 0x000ea80000100800 */
[----:B0-----:R-:W2:Y:S04]  /*19550*/  LDL R7, [R1+0xf94] ;  /* 0x000f940001077983 */ /* 0x001ea80000100800 */
[----:B------:R-:W2:Y:S04]  /*19560*/  LDL.LU.64 R68, [R1+0x1f40] ;  /* 0x001f400001447983 */ /* 0x000ea80000300a00 */
[----:B------:R-:W2:Y:S04]  /*19570*/  LDL R65, [R1+0xfd4] ;  /* 0x000fd40001417983 */ /* 0x000ea80000100800 */
[----:B------:R-:W2:Y:S04]  /*19580*/  LDL R87, [R1+0xfd8] ;  /* 0x000fd80001577983 */ /* 0x000ea80000100800 */
[----:B------:R0:W-:Y:S02]  /*19590*/  STL [R1+0xa20], R4 ;  /* 0x000a200401007387 */ /* 0x0001e40000100800 */
[----:B0-----:R-:W-:-:S05]  /*195a0*/  @P0 IMAD.MOV.U32 R4, RZ, RZ, R88 ;  /* 0x000000ffff040224 */ /* 0x001fca00078e0058 */
[----:B------:R-:W2:Y:S04]  /*195b0*/  @P0 LDG.E.U16 R53, desc[UR20][R4.64] ;  /* 0x0000001404350981 */ /* 0x000ea8000c1e1500 */
[----:B------:R-:W2:Y:S01]  /*195c0*/  LDL.LU.64 R4, [R1+0x1f38] ;  /* 0x001f380001047983 */ /* 0x000ea20000300a00 */
[----:B------:R-:W-:-:S04]  /*195d0*/  @P0 LOP3.LUT R71, R71, R70, RZ, 0x3c, !PT ;  /* 0x0000004647470212 */ /* 0x000fc800078e3cff */
[----:B------:R-:W-:-:S04]  /*195e0*/  @P0 LOP3.LUT R70, R71, R70, RZ, 0x3c, !PT ;  /* 0x0000004647460212 */ /* 0x000fc800078e3cff */
[----:B------:R-:W-:Y:S02]  /*195f0*/  @P0 LOP3.LUT R71, R71, R70, RZ, 0x3c, !PT ;  /* 0x0000004647470212 */ /* 0x000fe400078e3cff */
[----:B----4-:R-:W-:Y:S02]  /*19600*/  PRMT R66, RZ, 0x7610, R66 ;  /* 0x00007610ff427816 */ /* 0x010fe40000000042 */
[----:B---3--:R-:W-:-:S04]  /*19610*/  @P0 LOP3.LUT R9, R9, R8, RZ, 0x3c, !PT ;  /* 0x0000000809090212 */ /* 0x008fc800078e3cff */
[----:B------:R0:W3:Y:S01]  /*19620*/  @P0 LDG.E.U16 R66, desc[UR20][R70.64] ;  /* 0x0000001446420981 */ /* 0x0000e2000c1e1500 */
[----:B------:R-:W-:Y:S01]  /*19630*/  @P0 LOP3.LUT R8, R9, R8, RZ, 0x3c, !PT ;  /* 0x0000000809080212 */ /* 0x000fe200078e3cff */
[----:B0-----:R-:W-:Y:S01]  /*19640*/  @P0 IMAD.MOV.U32 R70, RZ, RZ, R89 ;  /* 0x000000ffff460224 */ /* 0x001fe200078e0059 */
[----:B--2---:R-:W-:Y:S01]  /*19650*/  PRMT R69, RZ, 0x7610, R69 ;  /* 0x00007610ff457816 */ /* 0x004fe20000000045 */
[----:B------:R-:W-:-:S05]  /*19660*/  @P0 IMAD.MOV.U32 R71, RZ, RZ, R84 ;  /* 0x000000ffff470224 */ /* 0x000fca00078e0054 */
[----:B------:R-:W2:Y:S01]  /*19670*/  @P0 LDG.E.U16 R69, desc[UR20][R70.64] ;  /* 0x0000001446450981 */ /* 0x000ea2000c1e1500 */
[----:B------:R-:W-:Y:S01]  /*19680*/  @P0 LOP3.LUT R9, R9, R8, RZ, 0x3c, !PT ;  /* 0x0000000809090212 */ /* 0x000fe200078e3cff */
[----:B------:R-:W-:Y:S01]  /*19690*/  @P0 IMAD.MOV.U32 R84, RZ, RZ, R6 ;  /* 0x000000ffff540224 */ /* 0x000fe200078e0006 */
[----:B------:R-:W-:Y:S02]  /*196a0*/  PRMT R4, RZ, 0x7610, R4 ;  /* 0x00007610ff047816 */ /* 0x000fe40000000004 */
[----:B------:R-:W-:-:S04]  /*196b0*/  PRMT R5, RZ, 0x7610, R5 ;  /* 0x00007610ff057816 */ /* 0x000fc80000000005 */
[----:B------:R-:W4:Y:S04]  /*196c0*/  @P0 LDG.E.U16 R4, desc[UR20][R8.64] ;  /* 0x0000001408040981 */ /* 0x000f28000c1e1500 */
[----:B------:R-:W4:Y:S01]  /*196d0*/  @P0 LDG.E.U16 R5, desc[UR20][R84.64] ;  /* 0x0000001454050981 */ /* 0x000f22000c1e1500 */
[----:B------:R-:W-:Y:S01]  /*196e0*/  PRMT R64, RZ, 0x7610, R64 ;  /* 0x00007610ff407816 */ /* 0x000fe20000000040 */
[----:B------:R-:W-:Y:S02]  /*196f0*/  @P0 IMAD.MOV.U32 R6, RZ, RZ, R86 ;  /* 0x000000ffff060224 */ /* 0x000fe400078e0056 */
[----:B------:R0:W-:Y:S04]  /*19700*/  STL [R1+0xa1c], R53 ;  /* 0x000a1c3501007387 */ /* 0x0001e80000100800 */
[----:B------:R-:W4:Y:S04]  /*19710*/  LDL R88, [R1+0x1018] ;  /* 0x0010180001587983 */ /* 0x000f280000100800 */
[----:B------:R-:W4:Y:S04]  /*19720*/  @P0 LDG.E.U16 R64, desc[UR20][R6.64] ;  /* 0x0000001406400981 */ /* 0x000f28000c1e1500 */
[----:B0-----:R-:W4:Y:S04]  /*19730*/  LDL R53, [R1+0x1014] ;  /* 0x0010140001357983 */ /* 0x001f280000100800 */
[----:B---3--:R0:W-:Y:S04]  /*19740*/  STL [R1+0xa18], R66 ;  /* 0x000a184201007387 */ /* 0x0081e80000100800 */
[----:B------:R-:W3:Y:S04]  /*19750*/  LDL R67, [R1+0x1058] ;  /* 0x0010580001437983 */ /* 0x000ee80000100800 */
[----:B0-----:R-:W3:Y:S04]  /*19760*/  LDL R66, [R1+0x1054] ;  /* 0x0010540001427983 */ /* 0x001ee80000100800 */
[----:B------:R-:W3:Y:S04]  /*19770*/  LDL.LU R70, [R1+0x1f30] ;  /* 0x001f300001467983 */ /* 0x000ee80000300800 */
[----:B--2---:R0:W-:Y:S04]  /*19780*/  STL [R1+0xa14], R69 ;  /* 0x000a144501007387 */ /* 0x0041e80000100800 */
[----:B------:R-:W2:Y:S04]  /*19790*/  LDL R89, [R1+0x1098] ;  /* 0x0010980001597983 */ /* 0x000ea80000100800 */
[----:B------:R-:W2:Y:S04]  /*197a0*/  LDL R71, [R1+0x10d4] ;  /* 0x0010d40001477983 */ /* 0x000ea80000100800 */
[----:B0-----:R-:W2:Y:S04]  /*197b0*/  LDL R69, [R1+0x1094] ;  /* 0x0010940001457983 */ /* 0x001ea80000100800 */
[----:B------:R-:W2:Y:S04]  /*197c0*/  LDL R84, [R1+0x10d8] ;  /* 0x0010d80001547983 */ /* 0x000ea80000100800 */
[----:B------:R-:W2:Y:S04]  /*197d0*/  LDL.LU.64 R8, [R1+0x1f28] ;  /* 0x001f280001087983 */ /* 0x000ea80000300a00 */
[----:B----4-:R0:W-:Y:S04]  /*197e0*/  STL [R1+0xa0c], R4 ;  /* 0x000a0c0401007387 */ /* 0x0101e80000100800 */
[----:B0-----:R-:W4:Y:S04]  /*197f0*/  LDL R4, [R1+0x1114] ;  /* 0x0011140001047983 */ /* 0x001f280000100800 */
[----:B------:R0:W-:Y:S04]  /*19800*/  STL [R1+0xa10], R5 ;  /* 0x000a100501007387 */ /* 0x0001e80000100800 */
[----:B0-----:R-:W4:Y:S04]  /*19810*/  LDL R5, [R1+0x1118] ;  /* 0x0011180001057983 */ /* 0x001f280000100800 */
[----:B------:R-:W4:Y:S04]  /*19820*/  LDL.LU.64 R6, [R1+0x1f20] ;  /* 0x001f200001067983 */ /* 0x000f280000300a00 */
[----:B------:R-:W4:Y:S04]  /*19830*/  LDL R85, [R1+0x1154] ;  /* 0x0011540001557983 */ /* 0x000f280000100800 */
[----:B------:R-:W4:Y:S04]  /*19840*/  LDL R86, [R1+0x1158] ;  /* 0x0011580001567983 */ /* 0x000f280000100800 */
[----:B------:R0:W-:Y:S01]  /*19850*/  STL [R1+0xa08], R64 ;  /* 0x000a084001007387 */ /* 0x0001e20000100800 */
[----:B------:R-:W-:Y:S01]  /*19860*/  PRMT R21, RZ, 0x7610, R21 ;  /* 0x00007610ff157816 */ /* 0x000fe20000000015 */
[----:B0-----:R-:W-:Y:S01]  /*19870*/  @P0 IMAD.MOV.U32 R64, RZ, RZ, R87 ;  /* 0x000000ffff400224 */ /* 0x001fe200078e0057 */
[----:B------:R-:W-:-:S02]  /*19880*/  PRMT R52, RZ, 0x7610, R52 ;  /* 0x00007610ff347816 */ /* 0x000fc40000000034 */
[----:B--2---:R-:W-:-:S06]  /*19890*/  PRMT R9, RZ, 0x7610, R9 ;  /* 0x00007610ff097816 */ /* 0x004fcc0000000009 */
[----:B------:R0:W2:Y:S02]  /*198a0*/  @P0 LDG.E.U16 R9, desc[UR20][R64.64] ;  /* 0x0000001440090981 */ /* 0x0000a4000c1e1500 */
[----:B0-----:R-:W-:Y:S02]  /*198b0*/  @P0 IMAD.MOV.U32 R64, RZ, RZ, R88 ;  /* 0x000000ffff400224 */ /* 0x001fe400078e0058 */
[----:B------:R-:W-:-:S05]  /*198c0*/  @P0 IMAD.MOV.U32 R65, RZ, RZ, R53 ;  /* 0x000000ffff410224 */ /* 0x000fca00078e0035 */
[----:B------:R3:W2:Y:S02]  /*198d0*/  @P0 LDG.E.U16 R21, desc[UR20][R64.64] ;  /* 0x0000001440150981 */ /* 0x0006a4000c1e1500 */
[----:B---3--:R-:W-:Y:S02]  /*198e0*/  @P0 IMAD.MOV.U32 R64, RZ, RZ, R67 ;  /* 0x000000ffff400224 */ /* 0x008fe400078e0043 */
[----:B------:R-:W-:Y:S01]  /*198f0*/  @P0 IMAD.MOV.U32 R65, RZ, RZ, R66 ;  /* 0x000000ffff410224 */ /* 0x000fe200078e0042 */
[----:B----4-:R-:W-:-:S06]  /*19900*/  PRMT R7, RZ, 0x7610, R7 ;  /* 0x00007610ff077816 */ /* 0x010fcc0000000007 */
[----:B------:R0:W3:Y:S02]  /*19910*/  @P0 LDG.E.U16 R7, desc[UR20][R64.64] ;  /* 0x0000001440070981 */ /* 0x0000e4000c1e1500 */
[----:B0-----:R-:W-:Y:S02]  /*19920*/  @P0 IMAD.MOV.U32 R64, RZ, RZ, R89 ;  /* 0x000000ffff400224 */ /* 0x001fe400078e0059 */
[----:B------:R-:W-:-:S05]  /*19930*/  @P0 IMAD.MOV.U32 R65, RZ, RZ, R69 ;  /* 0x000000ffff410224 */ /* 0x000fca00078e0045 */
[----:B------:R-:W4:Y:S01]  /*19940*/  @P0 LDG.E.U16 R52, desc[UR20][R64.64] ;  /* 0x0000001440340981 */ /* 0x000f22000c1e1500 */
[-C--:B------:R-:W-:Y:S01]  /*19950*/  @P0 LOP3.LUT R5, R5, R4.reuse, RZ, 0x3c, !PT ;  /* 0x0000000405050212 */ /* 0x080fe200078e3cff */
[----:B------:R-:W-:Y:S01]  /*19960*/  @P0 IMAD.MOV.U32 R53, RZ, RZ, R71 ;  /* 0x000000ffff350224 */ /* 0x000fe200078e0047 */
[----:B------:R-:W-:Y:S02]  /*19970*/  PRMT R68, RZ, 0x7610, R68 ;  /* 0x00007610ff447816 */ /* 0x000fe40000000044 */
[C---:B------:R-:W-:Y:S02]  /*19980*/  @P0 LOP3.LUT R4, R5.reuse, R4, RZ, 0x3c, !PT ;  /* 0x0000000405040212 */ /* 0x040fe400078e3cff */
[----:B------:R-:W-:Y:S02]  /*19990*/  PRMT R70, RZ, 0x7610, R70 ;  /* 0x00007610ff467816 */ /* 0x000fe40000000046 */
[----:B------:R-:W-:Y:S02]  /*199a0*/  @P0 LOP3.LUT R5, R5, R4, RZ, 0x3c, !PT ;  /* 0x0000000405050212 */ /* 0x000fe400078e3cff */
[----:B------:R-:W-:-:S03]  /*199b0*/  PRMT R8, RZ, 0x7610, R8 ;  /* 0x00007610ff087816 */ /* 0x000fc60000000008 */
[----:B------:R-:W4:Y:S04]  /*199c0*/  @P0 LDG.E.U16 R70, desc[UR20][R4.64] ;  /* 0x0000001404460981 */ /* 0x000f28000c1e1500 */
[----:B--2---:R0:W-:Y:S04]  /*199d0*/  STL [R1+0xa04], R9 ;  /* 0x000a040901007387 */ /* 0x0041e80000100800 */
[----:B------:R-:W2:Y:S04]  /*199e0*/  LDL R87, [R1+0x1198] ;  /* 0x0011980001577983 */ /* 0x000ea80000100800 */
[----:B0-----:R-:W2:Y:S04]  /*199f0*/  LDL R9, [R1+0x1194] ;  /* 0x0011940001097983 */ /* 0x001ea80000100800 */
[----:B------:R0:W-:Y:S04]  /*19a00*/  STL [R1+0xa00], R21 ;  /* 0x000a001501007387 */ /* 0x0001e80000100800 */
[----:B------:R-:W2:Y:S04]  /*19a10*/  LDL R88, [R1+0x11d8] ;  /* 0x0011d80001587983 */ /* 0x000ea80000100800 */
[----:B------:R-:W2:Y:S04]  /*19a20*/  LDL R66, [R1+0x1214] ;  /* 0x0012140001427983 */ /* 0x000ea80000100800 */
[----:B0-----:R-:W2:Y:S04]  /*19a30*/  LDL R21, [R1+0x11d4] ;  /* 0x0011d40001157983 */ /* 0x001ea80000100800 */
[----:B---3--:R0:W-:Y:S04]  /*19a40*/  STL [R1+0x9fc], R7 ;  /* 0x0009fc0701007387 */ /* 0x0081e80000100800 */
[----:B0-----:R-:W3:Y:S04]  /*19a50*/  LDL R7, [R1+0x1218] ;  /* 0x0012180001077983 */ /* 0x001ee80000100800 */
[----:B------:R-:W2:Y:S04]  /*19a60*/  LDL.LU.64 R64, [R1+0x1f18] ;  /* 0x001f180001407983 */ /* 0x000ea80000300a00 */
[----:B------:R-:W2:Y:S04]  /*19a70*/  LDL R67, [R1+0x124c] ;  /* 0x00124c0001437983 */ /* 0x000ea80000100800 */
[----:B------:R-:W2:Y:S04]  /*19a80*/  LDL R89, [R1+0x1250] ;  /* 0x0012500001597983 */ /* 0x000ea80000100800 */
[----:B----4-:R0:W-:Y:S02]  /*19a90*/  STL [R1+0x9f8], R52 ;  /* 0x0009f83401007387 */ /* 0x0101e40000100800 */
[----:B0-----:R-:W-:Y:S01]  /*19aa0*/  @P0 IMAD.MOV.U32 R52, RZ, RZ, R84 ;  /* 0x000000ffff340224 */ /* 0x001fe200078e0054 */
[----:B------:R-:W-:-:S04]  /*19ab0*/  @P0 MOV R84, R86 ;  /* 0x0000005600540202 */ /* 0x000fc80000000f00 */
[----:B------:R-:W4:Y:S04]  /*19ac0*/  @P0 LDG.E.U16 R68, desc[UR20][R52.64] ;  /* 0x0000001434440981 */ /* 0x000f28000c1e1500 */
[----:B------:R-:W2:Y:S04]  /*19ad0*/  @P0 LDG.E.U16 R8, desc[UR20][R84.64] ;  /* 0x0000001454080981 */ /* 0x000ea8000c1e1500 */
[----:B------:R-:W2:Y:S01]  /*19ae0*/  LDL.LU.64 R52, [R1+0x1f10] ;  /* 0x001f100001347983 */ /* 0x000ea20000300a00 */
[----:B------:R-:W-:-:S03]  /*19af0*/  PRMT R20, RZ, 0x7610, R20 ;  /* 0x00007610ff147816 */ /* 0x000fc60000000014 */
[----:B----4-:R0:W-:Y:S04]  /*19b00*/  STL [R1+0x9f4], R68 ;  /* 0x0009f44401007387 */ /* 0x0101e80000100800 */
[----:B------:R-:W4:Y:S04]  /*19b10*/  LDL R69, [R1+0x1288] ;  /* 0x0012880001457983 */ /* 0x000f280000100800 */
[----:B0-----:R-:W4:Y:S04]  /*19b20*/  LDL R68, [R1+0x1284] ;  /* 0x0012840001447983 */ /* 0x001f280000100800 */
[----:B------:R-:W3:Y:S04]  /*19b30*/  LDL.LU.64 R4, [R1+0x1f08] ;  /* 0x001f080001047983 */ /* 0x000ee80000300a00 */
[----:B------:R-:W4:Y:S04]  /*19b40*/  LDL R71, [R1+0xadc] ;  /* 0x000adc0001477983 */ /* 0x000f280000100800 */
[----:B------:R0:W-:Y:S04]  /*19b50*/  STL [R1+0x9f0], R70 ;  /* 0x0009f04601007387 */ /* 0x0001e80000100800 */
[----:B------:R-:W4:Y:S04]  /*19b60*/  LDL R85, [R1+0xb1c] ;  /* 0x000b1c0001557983 */ /* 0x000f280000100800 */
[----:B------:R-:W4:Y:S04]  /*19b70*/  LDL R86, [R1+0xb20] ;  /* 0x000b200001567983 */ /* 0x000f280000100800 */
[----:B0-----:R-:W4:Y:S04]  /*19b80*/  LDL R70, [R1+0xae0] ;  /* 0x000ae00001467983 */ /* 0x001f280000100800 */
[----:B--2---:R0:W-:Y:S02]  /*19b90*/  STL [R1+0x9ec], R8 ;  /* 0x0009ec0801007387 */ /* 0x0041e40000100800 */
[----:B0-----:R-:W-:-:S05]  /*19ba0*/  @P0 IMAD.MOV.U32 R8, RZ, RZ, R87 ;  /* 0x000000ffff080224 */ /* 0x001fca00078e0057 */
[----:B------:R-:W2:Y:S04]  /*19bb0*/  @P0 LDG.E.U16 R20, desc[UR20][R8.64] ;  /* 0x0000001408140981 */ /* 0x000ea8000c1e1500 */
[----:B------:R-:W4:Y:S04]  /*19bc0*/  LDL.LU.64 R8, [R1+0x1f00] ;  /* 0x001f000001087983 */ /* 0x000f280000300a00 */
[----:B------:R-:W4:Y:S04]  /*19bd0*/  LDL R84, [R1+0xb5c] ;  /* 0x000b5c0001547983 */ /* 0x000f280000100800 */
[----:B------:R-:W4:Y:S01]  /*19be0*/  LDL R87, [R1+0xb60] ;  /* 0x000b600001577983 */ /* 0x000f220000100800 */
[----:B---3--:R-:W-:-:S03]  /*19bf0*/  PRMT R5, RZ, 0x7610, R5 ;  /* 0x00007610ff057816 */ /* 0x008fc60000000005 */
[----:B--2---:R0:W-:Y:S02]  /*19c00*/  STL [R1+0x9e8], R20 ;  /* 0x0009e81401007387 */ /* 0x0041e40000100800 */
[----:B0-----:R-:W-:-:S05]  /*19c10*/  @P0 IMAD.MOV.U32 R20, RZ, RZ, R88 ;  /* 0x000000ffff140224 */ /* 0x001fca00078e0058 */
[----:B------:R0:W2:Y:S01]  /*19c20*/  @P0 LDG.E.U16 R5, desc[UR20][R20.64] ;  /* 0x0000001414050981 */ /* 0x0000a2000c1e1500 */
[----:B------:R-:W-:Y:S01]  /*19c30*/  PRMT R6, RZ, 0x7610, R6 ;  /* 0x00007610ff067816 */ /* 0x000fe20000000006 */
[----:B0-----:R-:W-:Y:S02]  /*19c40*/  @P0 IMAD.MOV.U32 R20, RZ, RZ, R7 ;  /* 0x000000ffff140224 */ /* 0x001fe400078e0007 */
[----:B------:R-:W-:-:S05]  /*19c50*/  @P0 IMAD.MOV.U32 R21, RZ, RZ, R66 ;  /* 0x000000ffff150224 */ /* 0x000fca00078e0042 */
[----:B------:R-:W3:Y:S04]  /*19c60*/  @P0 LDG.E.U16 R6, desc[UR20][R20.64] ;  /* 0x0000001414060981 */ /* 0x000ee8000c1e1500 */
[----:B--2---:R0:W-:Y:S04]  /*19c70*/  STL [R1+0x9e4], R5 ;  /* 0x0009e40501007387 */ /* 0x0041e80000100800 */
[----:B------:R-:W2:Y:S04]  /*19c80*/  LDL R88, [R1+0xba0] ;  /* 0x000ba00001587983 */ /* 0x000ea80000100800 */
[----:B0-----:R-:W2:Y:S04]  /*19c90*/  LDL R5, [R1+0xb9c] ;  /* 0x000b9c0001057983 */ /* 0x001ea80000100800 */
[----:B------:R-:W2:Y:S01]  /*19ca0*/  LDL.LU.64 R20, [R1+0x1ef8] ;  /* 0x001ef80001147983 */ /* 0x000ea20000300a00 */
[----:B----4-:R-:W-:-:S04]  /*19cb0*/  @P0 LOP3.LUT R69, R69, R68, RZ, 0x3c, !PT ;  /* 0x0000004445450212 */ /* 0x010fc800078e3cff */
[C---:B------:R-:W-:Y:S02]  /*19cc0*/  @P0 LOP3.LUT R68, R69.reuse, R68, RZ, 0x3c, !PT ;  /* 0x0000004445440212 */ /* 0x040fe400078e3cff */
[----:B------:R-:W-:Y:S02]  /*19cd0*/  PRMT R65, RZ, 0x7610, R65 ;  /* 0x00007610ff417816 */ /* 0x000fe40000000041 */
[----:B------:R-:W-:Y:S01]  /*19ce0*/  @P0 LOP3.LUT R69, R69, R68, RZ, 0x3c, !PT ;  /* 0x0000004445450212 */ /* 0x000fe200078e3cff */
[----:B------:R-:W-:Y:S01]  /*19cf0*/  @P0 IMAD.MOV.U32 R66, RZ, RZ, R89 ;  /* 0x000000ffff420224 */ /* 0x000fe200078e0059 */
[----:B------:R-:W-:-:S03]  /*19d00*/  PRMT R9, RZ, 0x7610, R9 ;  /* 0x00007610ff097816 */ /* 0x000fc60000000009 */
[----:B------:R0:W4:Y:S01]  /*19d10*/  @P0 LDG.E.U16 R65, desc[UR20][R68.64] ;  /* 0x0000001444410981 */ /* 0x000122000c1e1500 */
[----:B------:R-:W-:-:S03]  /*19d20*/  PRMT R52, RZ, 0x7610, R52 ;  /* 0x00007610ff347816 */ /* 0x000fc60000000034 */
[----:B------:R-:W4:Y:S01]  /*19d30*/  @P0 LDG.E.U16 R9, desc[UR20][R66.64] ;  /* 0x0000001442090981 */ /* 0x000f22000c1e1500 */
[----:B0-----:R-:W-:Y:S02]  /*19d40*/  @P0 IMAD.MOV.U32 R68, RZ, RZ, R70 ;  /* 0x000000ffff440224 */ /* 0x001fe400078e0046 */
[----:B------:R-:W-:Y:S02]  /*19d50*/  @P0 IMAD.MOV.U32 R69, RZ, RZ, R71 ;  /* 0x000000ffff450224 */ /* 0x000fe400078e0047 */
[----:B------:R-:W-:Y:S02]  /*19d60*/  @P0 IMAD.MOV.U32 R70, RZ, RZ, R86 ;  /* 0x000000ffff460224 */ /* 0x000fe400078e0056 */
[----:B------:R-:W-:Y:S01]  /*19d70*/  @P0 IMAD.MOV.U32 R71, RZ, RZ, R85 ;  /* 0x000000ffff470224 */ /* 0x000fe200078e0055 */
[----:B------:R-:W-:Y:S01]  /*19d80*/  PRMT R4, RZ, 0x7610, R4 ;  /* 0x00007610ff047816 */ /* 0x000fe20000000004 */
[----:B------:R-:W4:Y:S04]  /*19d90*/  @P0 LDG.E.U16 R52, desc[UR20][R68.64] ;  /* 0x0000001444340981 */ /* 0x000f28000c1e1500 */
[----:B---3--:R0:W-:Y:S04]  /*19da0*/  STL [R1+0x9e0], R6 ;  /* 0x0009e00601007387 */ /* 0x0081e80000100800 */
[----:B------:R-:W3:Y:S04]  /*19db0*/  LDL R7, [R1+0xbe0] ;  /* 0x000be00001077983 */ /* 0x000ee80000100800 */
[----:B0-----:R-:W3:Y:S04]  /*19dc0*/  LDL R6, [R1+0xbdc] ;  /* 0x000bdc0001067983 */ /* 0x001ee80000100800 */
[----:B------:R-:W3:Y:S01]  /*19dd0*/  LDL.LU R66, [R1+0x1ef4] ;  /* 0x001ef40001427983 */ /* 0x000ee20000300800 */
[----:B--2---:R-:W-:-:S06]  /*19de0*/  PRMT R21, RZ, 0x7610, R21 ;  /* 0x00007610ff157816 */ /* 0x004fcc0000000015 */
[----:B------:R0:W2:Y:S02]  /*19df0*/  @P0 LDG.E.U16 R21, desc[UR20][R70.64] ;  /* 0x0000001446150981 */ /* 0x0000a4000c1e1500 */
[----:B0-----:R-:W-:Y:S02]  /*19e00*/  @P0 IMAD.MOV.U32 R70, RZ, RZ, R87 ;  /* 0x000000ffff460224 */ /* 0x001fe400078e0057 */
[----:B------:R-:W-:-:S05]  /*19e10*/  @P0 IMAD.MOV.U32 R71, RZ, RZ, R84 ;  /* 0x000000ffff470224 */ /* 0x000fca00078e0054 */
[----:B------:R-:W2:Y:S04]  /*19e20*/  @P0 LDG.E.U16 R4, desc[UR20][R70.64] ;  /* 0x0000001446040981 */ /* 0x000ea8000c1e1500 */
[----:B----4-:R0:W-:Y:S04]  /*19e30*/  STL [R1+0x9dc], R9 ;  /* 0x0009dc0901007387 */ /* 0x0101e80000100800 */
[----:B------:R-:W4:Y:S04]  /*19e40*/  LDL R89, [R1+0xc20] ;  /* 0x000c200001597983 */ /* 0x000f280000100800 */
[----:B0-----:R-:W4:Y:S04]  /*19e50*/  LDL R9, [R1+0xc1c] ;  /* 0x000c1c0001097983 */ /* 0x001f280000100800 */
[----:B------:R0:W-:Y:S04]  /*19e60*/  STL [R1+0x9d8], R65 ;  /* 0x0009d84101007387 */ /* 0x0001e80000100800 */
[----:B------:R-:W4:Y:S01]  /*19e70*/  LDL R67, [R1+0xc60] ;  /* 0x000c600001437983 */ /* 0x000f220000100800 */
[----:B---3--:R-:W-:-:S03]  /*19e80*/  @P0 LOP3.LUT R7, R7, R6, RZ, 0x3c, !PT ;  /* 0x0000000607070212 */ /* 0x008fc600078e3cff */
[----:B0-----:R-:W3:Y:S04]  /*19e90*/  LDL R65, [R1+0xc5c] ;  /* 0x000c5c0001417983 */ /* 0x001ee80000100800 */
[----:B------:R0:W-:Y:S04]  /*19ea0*/  STL [R1+0x9d4], R52 ;  /* 0x0009d43401007387 */ /* 0x0001e80000100800 */
[----:B------:R-:W3:Y:S04]  /*19eb0*/  LDL R68, [R1+0xca0] ;  /* 0x000ca00001447983 */ /* 0x000ee80000100800 */
[----:B------:R-:W3:Y:S04]  /*19ec0*/  LDL R85, [R1+0xcdc] ;  /* 0x000cdc0001557983 */ /* 0x000ee80000100800 */
[----:B0-----:R-:W3:Y:S04]  /*19ed0*/  LDL R52, [R1+0xc9c] ;  /* 0x000c9c0001347983 */ /* 0x001ee80000100800 */
[----:B------:R-:W3:Y:S01]  /*19ee0*/  LDL R86, [R1+0xce0] ;  /* 0x000ce00001567983 */ /* 0x000ee20000100800 */
[----:B------:R-:W-:-:S03]  /*19ef0*/  PRMT R53, RZ, 0x7610, R53 ;  /* 0x00007610ff357816 */ /* 0x000fc60000000035 */
[----:B------:R-:W3:Y:S01]  /*19f00*/  LDL.LU R71, [R1+0x1ef0] ;  /* 0x001ef00001477983 */ /* 0x000ee20000300800 */
[C---:B------:R-:W-:Y:S02]  /*19f10*/  @P0 LOP3.LUT R6, R7.reuse, R6, RZ, 0x3c, !PT ;  /* 0x0000000607060212 */ /* 0x040fe400078e3cff */
[----:B------:R-:W-:Y:S02]  /*19f20*/  PRMT R8, RZ, 0x7610, R8 ;  /* 0x00007610ff087816 */ /* 0x000fe40000000008 */
[----:B------:R-:W-:-:S05]  /*19f30*/  @P0 LOP3.LUT R7, R7, R6, RZ, 0x3c, !PT ;  /* 0x0000000607070212 */ /* 0x000fca00078e3cff */
[----:B------:R-:W3:Y:S04]  /*19f40*/  @P0 LDG.E.U16 R8, desc[UR20][R6.64] ;  /* 0x0000001406080981 */ /* 0x000ee8000c1e1500 */
[----:B--2---:R0:W-:Y:S04]  /*19f50*/  STL [R1+0x9d0], R21 ;  /* 0x0009d01501007387 */ /* 0x0041e80000100800 */
[----:B------:R-:W2:Y:S04]  /*19f60*/  LDL R87, [R1+0xd20] ;  /* 0x000d200001577983 */ /* 0x000ea80000100800 */
[----:B0-----:R-:W2:Y:S04]  /*19f70*/  LDL R21, [R1+0xd1c] ;  /* 0x000d1c0001157983 */ /* 0x001ea80000100800 */
[----:B------:R0:W-:Y:S02]  /*19f80*/  STL [R1+0x9cc], R4 ;  /* 0x0009cc0401007387 */ /* 0x0001e40000100800 */
[----:B0-----:R-:W-:-:S05]  /*19f90*/  @P0 IMAD.MOV.U32 R4, RZ, RZ, R88 ;  /* 0x000000ffff040224 */ /* 0x001fca00078e0058 */
[----:B------:R-:W2:Y:S01]  /*19fa0*/  @P0 LDG.E.U16 R53, desc[UR20][R4.64] ;  /* 0x0000001404350981 */ /* 0x000ea2000c1e1500 */
[----:B------:R-:W-:-:S03]  /*19fb0*/  PRMT R64, RZ, 0x7610, R64 ;  /* 0x00007610ff407816 */ /* 0x000fc60000000040 */
[----:B------:R-:W3:Y:S04]  /*19fc0*/  LDL.LU.64 R4, [R1+0x1ee8] ;  /* 0x001ee80001047983 */ /* 0x000ee80000300a00 */
[----:B--2---:R0:W-:Y:S04]  /*19fd0*/  STL [R1+0x9c8], R53 ;  /* 0x0009c83501007387 */ /* 0x0041e80000100800 */
[----:B------:R-:W2:Y:S04]  /*19fe0*/  LDL R88, [R1+0xd60] ;  /* 0x000d600001587983 */ /* 0x000ea80000100800 */
[----:B0-----:R-:W2:Y:S04]  /*19ff0*/  LDL R53, [R1+0xd5c] ;  /* 0x000d5c0001357983 */ /* 0x001ea80000100800 */
[----:B------:R-:W2:Y:S04]  /*1a000*/  LDL.LU.64 R6, [R1+0x1ee0] ;  /* 0x001ee00001067983 */ /* 0x000ea80000300a00 */
[----:B------:R-:W2:Y:S04]  /*1a010*/  LDL R69, [R1+0xd9c] ;  /* 0x000d9c0001457983 */ /* 0x000ea80000100800 */
[----:B------:R-:W2:Y:S04]  /*1a020*/  LDL R70, [R1+0xda0] ;  /* 0x000da00001467983 */ /* 0x000ea80000100800 */
[----:B---3--:R4:W-:Y:S02]  /*1a030*/  STL [R1+0x9c4], R8 ;  /* 0x0009c40801007387 */ /* 0x0089e40000100800 */
[----:B----4-:R-:W-:-:S05]  /*1a040*/  @P0 IMAD.MOV.U32 R8, RZ, RZ, R89 ;  /* 0x000000ffff080224 */ /* 0x010fca00078e0059 */
[----:B------:R-:W3:Y:S01]  /*1a050*/  @P0 LDG.E.U16 R64, desc[UR20][R8.64] ;  /* 0x0000001408400981 */ /* 0x000ee2000c1e1500 */
[----:B------:R-:W-:-:S03]  /*1a060*/  PRMT R5, RZ, 0x7610, R5 ;  /* 0x00007610ff057816 */ /* 0x000fc60000000005 */
[----:B------:R-:W4:Y:S04]  /*1a070*/  LDL.LU.64 R8, [R1+0x1ed8] ;  /* 0x001ed80001087983 */ /* 0x000f280000300a00 */
[----:B------:R-:W4:Y:S04]  /*1a080*/  LDL R84, [R1+0xddc] ;  /* 0x000ddc0001547983 */ /* 0x000f280000100800 */
[----:B------:R-:W4:Y:S01]  /*1a090*/  LDL R89, [R1+0xde0] ;  /* 0x000de00001597983 */ /* 0x000f220000100800 */
[----:B------:R-:W-:Y:S02]  /*1a0a0*/  PRMT R20, RZ, 0x7610, R20 ;  /* 0x00007610ff147816 */ /* 0x000fe40000000014 */
[----:B--2---:R-:W-:Y:S01]  /*1a0b0*/  PRMT R7, RZ, 0x7610, R7 ;  /* 0x00007610ff077816 */ /* 0x004fe20000000007 */
[----:B---3--:R0:W-:Y:S02]  /*1a0c0*/  STL [R1+0x9c0], R64 ;  /* 0x0009c04001007387 */ /* 0x0081e40000100800 */
[----:B0-----:R-:W-:-:S02]  /*1a0d0*/  @P0 IMAD.MOV.U32 R64, RZ, RZ, R67 ;  /* 0x000000ffff400224 */ /* 0x001fc400078e0043 */
[----:B------:R-:W2:Y:S04]  /*1a0e0*/  LDL R67, [R1+0xe1c] ;  /* 0x000e1c0001437983 */ /* 0x000ea80000100800 */
[----:B------:R0:W3:Y:S02]  /*1a0f0*/  @P0 LDG.E.U16 R5, desc[UR20][R64.64] ;  /* 0x0000001440050981 */ /* 0x0000e4000c1e1500 */
[----:B0-----:R-:W-:Y:S02]  /*1a100*/  @P0 IMAD.MOV.U32 R64, RZ, RZ, R68 ;  /* 0x000000ffff400224 */ /* 0x001fe400078e0044 */
[----:B------:R-:W-:-:S05]  /*1a110*/  @P0 IMAD.MOV.U32 R65, RZ, RZ, R52 ;  /* 0x000000ffff410224 */ /* 0x000fca00078e0034 */
[----:B------:R0:W2:Y:S02]  /*1a120*/  @P0 LDG.E.U16 R7, desc[UR20][R64.64] ;  /* 0x0000001440070981 */ /* 0x0000a4000c1e1500 */
[----:B0-----:R-:W-:Y:S02]  /*1a130*/  @P0 IMAD.MOV.U32 R64, RZ, RZ, R86 ;  /* 0x000000ffff400224 */ /* 0x001fe400078e0056 */
[----:B------:R-:W-:-:S05]  /*1a140*/  @P0 IMAD.MOV.U32 R65, RZ, RZ, R85 ;  /* 0x000000ffff410224 */ /* 0x000fca00078e0055 */
[----:B------:R-:W2:Y:S01]  /*1a150*/  @P0 LDG.E.U16 R20, desc[UR20][R64.64] ;  /* 0x0000001440140981 */ /* 0x000ea2000c1e1500 */
[----:B----4-:R-:W-:-:S03]  /*1a160*/  PRMT R8, RZ, 0x7610, R8 ;  /* 0x00007610ff087816 */ /* 0x010fc60000000008 */
[----:B---3--:R0:W-:Y:S04]  /*1a170*/  STL [R1+0x9bc], R5 ;  /* 0x0009bc0501007387 */ /* 0x0081e80000100800 */
[----:B------:R-:W3:Y:S04]  /*1a180*/  LDL R68, [R1+0xe5c] ;  /* 0x000e5c0001447983 */ /* 0x000ee80000100800 */
[----:B0-----:R-:W4:Y:S04]  /*1a190*/  LDL R5, [R1+0xe20] ;  /* 0x000e200001057983 */ /* 0x001f280000100800 */
[----:B--2---:R0:W-:Y:S04]  /*1a1a0*/  STL [R1+0x9b8], R7 ;  /* 0x0009b80701007387 */ /* 0x0041e80000100800 */
        /* <DEDUP_REMOVED lines=8> */
[----:B------:R-:W-:Y:S01]  /*1a230*/  PRMT R9, RZ, 0x7610, R9 ;  /* 0x00007610ff097816 */ /* 0x000fe20000000009 */
[----:B------:R-:W-:-:S05]  /*1a240*/  @P0 IMAD.MOV.U32 R52, RZ, RZ, R88 ;  /* 0x000000ffff340224 */ /* 0x000fca00078e0058 */
[----:B------:R0:W3:Y:S02]  /*1a250*/  @P0 LDG.E.U16 R9, desc[UR20][R52.64] ;  /* 0x0000001434090981 */ /* 0x0000e4000c1e1500 */
[----:B0-----:R-:W-:Y:S02]  /*1a260*/  @P0 IMAD.MOV.U32 R52, RZ, RZ, R70 ;  /* 0x000000ffff340224 */ /* 0x001fe400078e0046 */
[----:B------:R-:W-:Y:S01]  /*1a270*/  @P0 IMAD.MOV.U32 R53, RZ, RZ, R69 ;  /* 0x000000ffff350224 */ /* 0x000fe200078e0045 */
[----:B--2---:R-:W-:Y:S02]  /*1a280*/  PRMT R21, RZ, 0x7610, R21 ;  /* 0x00007610ff157816 */ /* 0x004fe40000000015 */
[----:B------:R-:W-:-:S04]  /*1a290*/  PRMT R20, RZ, 0x7610, R20 ;  /* 0x00007610ff147816 */ /* 0x000fc80000000014 */
[----:B------:R0:W2:Y:S02]  /*1a2a0*/  @P0 LDG.E.U16 R21, desc[UR20][R52.64] ;  /* 0x0000001434150981 */ /* 0x0000a4000c1e1500 */
[----:B0-----:R-:W-:Y:S02]  /*1a2b0*/  @P0 IMAD.MOV.U32 R52, RZ, RZ, R89 ;  /* 0x000000ffff340224 */ /* 0x001fe400078e0059 */
[----:B------:R-:W-:-:S05]  /*1a2c0*/  @P0 IMAD.MOV.U32 R53, RZ, RZ, R84 ;  /* 0x000000ffff350224 */ /* 0x000fca00078e0054 */
[----:B------:R-:W2:Y:S04]  /*1a2d0*/  @P0 LDG.E.U16 R20, desc[UR20][R52.64] ;  /* 0x0000001434140981 */ /* 0x000ea8000c1e1500 */
[----:B------:R0:W-:Y:S04]  /*1a2e0*/  STL [R1+0x9b0], R8 ;  /* 0x0009b00801007387 */ /* 0x0001e80000100800 */
[----:B------:R-:W4:Y:S04]  /*1a2f0*/  LDL R87, [R1+0xee0] ;  /* 0x000ee00001577983 */ /* 0x000f280000100800 */
[----:B0-----:R-:W4:Y:S04]  /*1a300*/  LDL R8, [R1+0xedc] ;  /* 0x000edc0001087983 */ /* 0x001f280000100800 */
[----:B---3--:R0:W-:Y:S04]  /*1a310*/  STL [R1+0x9ac], R9 ;  /* 0x0009ac0901007387 */ /* 0x0081e80000100800 */
[----:B------:R-:W3:Y:S04]  /*1a320*/  LDL R88, [R1+0xf20] ;  /* 0x000f200001587983 */ /* 0x000ee80000100800 */
[----:B------:R-:W3:Y:S04]  /*1a330*/  LDL R69, [R1+0xf5c] ;  /* 0x000f5c0001457983 */ /* 0x000ee80000100800 */
[----:B0-----:R-:W3:Y:S04]  /*1a340*/  LDL R9, [R1+0xf1c] ;  /* 0x000f1c0001097983 */ /* 0x001ee80000100800 */
[----:B------:R-:W3:Y:S01]  /*1a350*/  LDL R70, [R1+0xf60] ;  /* 0x000f600001467983 */ /* 0x000ee20000100800 */
[----:B------:R-:W-:-:S03]  /*1a360*/  PRMT R4, RZ, 0x7610, R4 ;  /* 0x00007610ff047816 */ /* 0x000fc60000000004 */
[----:B------:R-:W3:Y:S04]  /*1a370*/  LDL.LU.64 R52, [R1+0x1ec0] ;  /* 0x001ec00001347983 */ /* 0x000ee80000300a00 */
[----:B------:R-:W3:Y:S04]  /*1a380*/  LDL R84, [R1+0xf9c] ;  /* 0x000f9c0001547983 */ /* 0x000ee80000100800 */
[----:B------:R-:W3:Y:S01]  /*1a390*/  LDL R89, [R1+0xfa0] ;  /* 0x000fa00001597983 */ /* 0x000ee20000100800 */
[----:B------:R-:W-:Y:S02]  /*1a3a0*/  PRMT R6, RZ, 0x7610, R6 ;  /* 0x00007610ff067816 */ /* 0x000fe40000000006 */
[----:B------:R-:W-:Y:S01]  /*1a3b0*/  PRMT R66, RZ, 0x7610, R66 ;  /* 0x00007610ff427816 */ /* 0x000fe20000000042 */
[----:B--2---:R4:W-:Y:S04]  /*1a3c0*/  STL [R1+0x9a4], R20 ;  /* 0x0009a41401007387 */ /* 0x0049e80000100800 */
[----:B------:R0:W-:Y:S01]  /*1a3d0*/  STL [R1+0x9a8], R21 ;  /* 0x0009a81501007387 */ /* 0x0001e20000100800 */
[----:B----4-:R-:W-:-:S02]  /*1a3e0*/  @P0 IMAD.MOV.U32 R20, RZ, RZ, R5 ;  /* 0x000000ffff140224 */ /* 0x010fc400078e0005 */
[----:B0-----:R-:W-:-:S05]  /*1a3f0*/  @P0 IMAD.MOV.U32 R21, RZ, RZ, R67 ;  /* 0x000000ffff150224 */ /* 0x001fca00078e0043 */
[----:B------:R0:W2:Y:S02]  /*1a400*/  @P0 LDG.E.U16 R4, desc[UR20][R20.64] ;  /* 0x0000001414040981 */ /* 0x0000a4000c1e1500 */
[----:B0-----:R-:W-:Y:S02]  /*1a410*/  @P0 IMAD.MOV.U32 R20, RZ, RZ, R7 ;  /* 0x000000ffff140224 */ /* 0x001fe400078e0007 */
[----:B------:R-:W-:-:S05]  /*1a420*/  @P0 IMAD.MOV.U32 R21, RZ, RZ, R68 ;  /* 0x000000ffff150224 */ /* 0x000fca00078e0044 */
[----:B------:R0:W4:Y:S02]  /*1a430*/  @P0 LDG.E.U16 R6, desc[UR20][R20.64] ;  /* 0x0000001414060981 */ /* 0x000124000c1e1500 */
[----:B0-----:R-:W-:Y:S02]  /*1a440*/  @P0 IMAD.MOV.U32 R20, RZ, RZ, R86 ;  /* 0x000000ffff140224 */ /* 0x001fe400078e0056 */
[----:B------:R-:W-:-:S05]  /*1a450*/  @P0 IMAD.MOV.U32 R21, RZ, RZ, R85 ;  /* 0x000000ffff150224 */ /* 0x000fca00078e0055 */
[----:B------:R-:W4:Y:S01]  /*1a460*/  @P0 LDG.E.U16 R66, desc[UR20][R20.64] ;  /* 0x0000001414420981 */ /* 0x000f22000c1e1500 */
[----:B---3--:R-:W-:Y:S01]  /*1a470*/  PRMT R53, RZ, 0x7610, R53 ;  /* 0x00007610ff357816 */ /* 0x008fe20000000035 */
[----:B------:R-:W-:Y:S01]  /*1a480*/  @P0 IMAD.MOV.U32 R67, RZ, RZ, R8 ;  /* 0x000000ffff430224 */ /* 0x000fe200078e0008 */
[----:B------:R-:W-:Y:S01]  /*1a490*/  PRMT R52, RZ, 0x7610, R52 ;  /* 0x00007610ff347816 */ /* 0x000fe20000000034 */
[----:B--2---:R0:W-:Y:S04]  /*1a4a0*/  STL [R1+0x9a0], R4 ;  /* 0x0009a00401007387 */ /* 0x0041e80000100800 */
[----:B------:R-:W2:Y:S04]  /*1a4b0*/  LDL R5, [R1+0xfe0] ;  /* 0x000fe00001057983 */ /* 0x000ea80000100800 */
[----:B0-----:R-:W3:Y:S04]  /*1a4c0*/  LDL R4, [R1+0xfdc] ;  /* 0x000fdc0001047983 */ /* 0x001ee80000100800 */
[----:B----4-:R0:W-:Y:S04]  /*1a4d0*/  STL [R1+0x99c], R6 ;  /* 0x00099c0601007387 */ /* 0x0101e80000100800 */
[----:B------:R-:W4:Y:S04]  /*1a4e0*/  LDL R7, [R1+0x1020] ;  /* 0x0010200001077983 */ /* 0x000f280000100800 */
[----:B------:R-:W2:Y:S04]  /*1a4f0*/  LDL R85, [R1+0x105c] ;  /* 0x00105c0001557983 */ /* 0x000ea80000100800 */
[----:B0-----:R-:W4:Y:S04]  /*1a500*/  LDL R6, [R1+0x101c] ;  /* 0x00101c0001067983 */ /* 0x001f280000100800 */
[----:B------:R-:W2:Y:S04]  /*1a510*/  LDL R86, [R1+0x1060] ;  /* 0x0010600001567983 */ /* 0x000ea80000100800 */
[----:B------:R-:W2:Y:S04]  /*1a520*/  LDL.LU.64 R20, [R1+0x1eb8] ;  /* 0x001eb80001147983 */ /* 0x000ea80000300a00 */
[----:B------:R0:W-:Y:S04]  /*1a530*/  STL [R1+0x998], R66 ;  /* 0x0009984201007387 */ /* 0x0001e80000100800 */
[----:B------:R-:W3:Y:S01]  /*1a540*/  LDL R8, [R1+0x109c] ;  /* 0x00109c0001087983 */ /* 0x000ee20000100800 */
[----:B0-----:R-:W-:-:S03]  /*1a550*/  @P0 IMAD.MOV.U32 R66, RZ, RZ, R87 ;  /* 0x000000ffff420224 */ /* 0x001fc600078e0057 */
[----:B------:R-:W3:Y:S04]  /*1a560*/  LDL R87, [R1+0x10a0] ;  /* 0x0010a00001577983 */ /* 0x000ee80000100800 */
[----:B------:R0:W3:Y:S02]  /*1a570*/  @P0 LDG.E.U16 R53, desc[UR20][R66.64] ;  /* 0x0000001442350981 */ /* 0x0000e4000c1e1500 */
[----:B0-----:R-:W-:Y:S02]  /*1a580*/  @P0 IMAD.MOV.U32 R66, RZ, RZ, R88 ;  /* 0x000000ffff420224 */ /* 0x001fe400078e0058 */
[----:B------:R-:W-:Y:S01]  /*1a590*/  @P0 IMAD.MOV.U32 R67, RZ, RZ, R9 ;  /* 0x000000ffff430224 */ /* 0x000fe200078e0009 */
[----:B------:R-:W3:Y:S04]  /*1a5a0*/  LDL R88, [R1+0x10e0] ;  /* 0x0010e00001587983 */ /* 0x000ee80000100800 */
[----:B------:R-:W3:Y:S04]  /*1a5b0*/  @P0 LDG.E.U16 R52, desc[UR20][R66.64] ;  /* 0x0000001442340981 */ /* 0x000ee8000c1e1500 */
[----:B------:R-:W4:Y:S04]  /*1a5c0*/  LDL R9, [R1+0x10dc] ;  /* 0x0010dc0001097983 */ /* 0x000f280000100800 */
[----:B------:R-:W4:Y:S01]  /*1a5d0*/  LDL.LU.64 R66, [R1+0x1eb0] ;  /* 0x001eb00001427983 */ /* 0x000f220000300a00 */
[----:B--2---:R-:W-:-:S02]  /*1a5e0*/  PRMT R21, RZ, 0x7610, R21 ;  /* 0x00007610ff157816 */ /* 0x004fc40000000015 */
[----:B------:R-:W-:Y:S01]  /*1a5f0*/  PRMT R20, RZ, 0x7610, R20 ;  /* 0x00007610ff147816 */ /* 0x000fe20000000014 */
[----:B---3--:R0:W-:Y:S04]  /*1a600*/  STL [R1+0x990], R52 ;  /* 0x0009903401007387 */ /* 0x0081e80000100800 */
[----:B------:R2:W-:Y:S01]  /*1a610*/  STL [R1+0x994], R53 ;  /* 0x0009943501007387 */ /* 0x0005e20000100800 */
[----:B----4-:R-:W-:-:S03]  /*1a620*/  @P0 LOP3.LUT R7, R7, R6, RZ, 0x3c, !PT ;  /* 0x0000000607070212 */ /* 0x010fc600078e3cff */
[----:B------:R-:W3:Y:S01]  /*1a630*/  LDL R68, [R1+0x111c] ;  /* 0x00111c0001447983 */ /* 0x000ee20000100800 */
[----:B0-----:R-:W-:Y:S02]  /*1a640*/  @P0 IMAD.MOV.U32 R52, RZ, RZ, R70 ;  /* 0x000000ffff340224 */ /* 0x001fe400078e0046 */
[----:B--2---:R-:W-:Y:S01]  /*1a650*/  @P0 IMAD.MOV.U32 R53, RZ, RZ, R69 ;  /* 0x000000ffff350224 */ /* 0x004fe200078e0045 */
[----:B------:R-:W-:Y:S01]  /*1a660*/  @P0 LOP3.LUT R6, R7, R6, RZ, 0x3c, !PT ;  /* 0x0000000607060212 */ /* 0x000fe200078e3cff */
[----:B------:R-:W2:Y:S04]  /*1a670*/  LDL R69, [R1+0x1120] ;  /* 0x0011200001457983 */ /* 0x000ea80000100800 */
[----:B------:R0:W4:Y:S01]  /*1a680*/  @P0 LDG.E.U16 R21, desc[UR20][R52.64] ;  /* 0x0000001434150981 */ /* 0x000122000c1e1500 */
[----:B------:R-:W-:-:S03]  /*1a690*/  PRMT R66, RZ, 0x7610, R66 ;  /* 0x00007610ff427816 */ /* 0x000fc60000000042 */
[----:B------:R-:W2:Y:S01]  /*1a6a0*/  LDL R70, [R1+0x115c] ;  /* 0x00115c0001467983 */ /* 0x000ea20000100800 */
[----:B0-----:R-:W-:Y:S02]  /*1a6b0*/  @P0 IMAD.MOV.U32 R52, RZ, RZ, R89 ;  /* 0x000000ffff340224 */ /* 0x001fe400078e0059 */
[----:B------:R-:W-:Y:S01]  /*1a6c0*/  @P0 IMAD.MOV.U32 R53, RZ, RZ, R84 ;  /* 0x000000ffff350224 */ /* 0x000fe200078e0054 */
[----:B------:R-:W2:Y:S04]  /*1a6d0*/  LDL R89, [R1+0x1160] ;  /* 0x0011600001597983 */ /* 0x000ea80000100800 */
[----:B------:R-:W2:Y:S01]  /*1a6e0*/  @P0 LDG.E.U16 R20, desc[UR20][R52.64] ;  /* 0x0000001434140981 */ /* 0x000ea2000c1e1500 */
[----:B------:R-:W-:Y:S02]  /*1a6f0*/  PRMT R67, RZ, 0x7610, R67 ;  /* 0x00007610ff437816 */ /* 0x000fe40000000043 */
[----:B------:R-:W-:-:S05]  /*1a700*/  @P0 LOP3.LUT R7, R7, R6, RZ, 0x3c, !PT ;  /* 0x0000000607070212 */ /* 0x000fca00078e3cff */
[----:B------:R-:W3:Y:S04]  /*1a710*/  @P0 LDG.E.U16 R66, desc[UR20][R6.64] ;  /* 0x0000001406420981 */ /* 0x000ee8000c1e1500 */
[----:B------:R-:W3:Y:S04]  /*1a720*/  LDL.LU.64 R52, [R1+0x1ea8] ;  /* 0x001ea80001347983 */ /* 0x000ee80000300a00 */
[----:B--2---:R0:W-:Y:S04]  /*1a730*/  STL [R1+0x988], R20 ;  /* 0x0009881401007387 */ /* 0x0041e80000100800 */
[----:B----4-:R2:W-:Y:S01]  /*1a740*/  STL [R1+0x98c], R21 ;  /* 0x00098c1501007387 */ /* 0x0105e20000100800 */
[----:B0-----:R-:W-:-:S03]  /*1a750*/  @P0 IMAD.MOV.U32 R20, RZ, RZ, R5 ;  /* 0x000000ffff140224 */ /* 0x001fc600078e0005 */
[----:B------:R-:W4:Y:S01]  /*1a760*/  LDL R5, [R1+0x11a0] ;  /* 0x0011a00001057983 */ /* 0x000f220000100800 */
[----:B--2---:R-:W-:-:S03]  /*1a770*/  @P0 IMAD.MOV.U32 R21, RZ, RZ, R4 ;  /* 0x000000ffff150224 */ /* 0x004fc600078e0004 */
[----:B------:R-:W2:Y:S04]  /*1a780*/  LDL R4, [R1+0x119c] ;  /* 0x00119c0001047983 */ /* 0x000ea80000100800 */
[----:B------:R-:W2:Y:S04]  /*1a790*/  @P0 LDG.E.U16 R67, desc[UR20][R20.64] ;  /* 0x0000001414430981 */ /* 0x000ea8000c1e1500 */
[----:B------:R-:W4:Y:S04]  /*1a7a0*/  LDL.LU.64 R20, [R1+0x1ea0] ;  /* 0x001ea00001147983 */ /* 0x000f280000300a00 */
[----:B------:R-:W4:Y:S01]  /*1a7b0*/  LDL.LU.64 R6, [R1+0x1e98] ;  /* 0x001e980001067983 */ /* 0x000f220000300a00 */
[----:B------:R-:W-:-:S03]  /*1a7c0*/  PRMT R65, RZ, 0x7610, R65 ;  /* 0x00007610ff417816 */ /* 0x000fc60000000041 */
[----:B---3--:R0:W-:Y:S01]  /*1a7d0*/  STL [R1+0x980], R66 ;  /* 0x0009804201007387 */ /* 0x0081e20000100800 */
[----:B------:R-:W-:Y:S01]  /*1a7e0*/  PRMT R64, RZ, 0x7610, R64 ;  /* 0x00007610ff407816 */ /* 0x000fe20000000040 */
[----:B0-----:R-:W-:Y:S02]  /*1a7f0*/  @P0 IMAD.MOV.U32 R66, RZ, RZ, R86 ;  /* 0x000000ffff420224 */ /* 0x001fe400078e0056 */
[----:B--2---:R0:W-:Y:S04]  /*1a800*/  STL [R1+0x984], R67 ;  /* 0x0009844301007387 */ /* 0x0041e80000100800 */
[----:B------:R-:W2:Y:S04]  /*1a810*/  LDL R84, [R1+0x11dc] ;  /* 0x0011dc0001547983 */ /* 0x000ea80000100800 */
[----:B------:R-:W3:Y:S01]  /*1a820*/  LDL R86, [R1+0x11e0] ;  /* 0x0011e00001567983 */ /* 0x000ee20000100800 */
[----:B0-----:R-:W-:-:S03]  /*1a830*/  @P0 IMAD.MOV.U32 R67, RZ, RZ, R85 ;  /* 0x000000ffff430224 */ /* 0x001fc600078e0055 */
[----:B------:R-:W2:Y:S01]  /*1a840*/  LDL R85, [R1+0x121c] ;  /* 0x00121c0001557983 */ /* 0x000ea20000100800 */
[----:B----4-:R-:W-:-:S03]  /*1a850*/  PRMT R7, RZ, 0x7610, R7 ;  /* 0x00007610ff077816 */ /* 0x010fc60000000007 */
[----:B------:R0:W4:Y:S02]  /*1a860*/  @P0 LDG.E.U16 R65, desc[UR20][R66.64] ;  /* 0x0000001442410981 */ /* 0x000124000c1e1500 */
[----:B0-----:R-:W-:Y:S02]  /*1a870*/  @P0 IMAD.MOV.U32 R66, RZ, RZ, R87 ;  /* 0x000000ffff420224 */ /* 0x001fe400078e0057 */
[----:B------:R-:W-:Y:S01]  /*1a880*/  @P0 IMAD.MOV.U32 R67, RZ, RZ, R8 ;  /* 0x000000ffff430224 */ /* 0x000fe200078e0008 */
[----:B------:R-:W2:Y:S01]  /*1a890*/  LDL R87, [R1+0x1220] ;  /* 0x0012200001577983 */ /* 0x000ea20000100800 */
[----:B------:R-:W-:-:S03]  /*1a8a0*/  @P0 IMAD.MOV.U32 R8, RZ, RZ, R88 ;  /* 0x000000ffff080224 */ /* 0x000fc600078e0058 */
[----:B------:R-:W2:Y:S04]  /*1a8b0*/  @P0 LDG.E.U16 R7, desc[UR20][R66.64] ;  /* 0x0000001442070981 */ /* 0x000ea8000c1e1500 */
[----:B------:R-:W3:Y:S01]  /*1a8c0*/  @P0 LDG.E.U16 R64, desc[UR20][R8.64] ;  /* 0x0000001408400981 */ /* 0x000ee2000c1e1500 */
[----:B------:R-:W-:-:S03]  /*1a8d0*/  PRMT R21, RZ, 0x7610, R21 ;  /* 0x00007610ff157816 */ /* 0x000fc60000000015 */
[----:B------:R-:W3:Y:S01]  /*1a8e0*/  LDL.LU R66, [R1+0x1e90] ;  /* 0x001e900001427983 */ /* 0x000ee20000300800 */
[----:B------:R-:W-:-:S03]  /*1a8f0*/  PRMT R20, RZ, 0x7610, R20 ;  /* 0x00007610ff147816 */ /* 0x000fc60000000014 */
[----:B--2---:R0:W-:Y:S04]  /*1a900*/  STL [R1+0x978], R7 ;  /* 0x0009780701007387 */ /* 0x0041e80000100800 */
[----:B------:R-:W2:Y:S04]  /*1a910*/  LDL R88, [R1+0x1258] ;  /* 0x0012580001587983 */ /* 0x000ea80000100800 */
[----:B0-----:R-:W2:Y:S04]  /*1a920*/  LDL R7, [R1+0x1254] ;  /* 0x0012540001077983 */ /* 0x001ea80000100800 */
[----:B------:R-:W2:Y:S04]  /*1a930*/  LDL.LU.64 R8, [R1+0x1e88] ;  /* 0x001e880001087983 */ /* 0x000ea80000300a00 */
[----:B---3--:R0:W-:Y:S04]  /*1a940*/  STL [R1+0x974], R64 ;  /* 0x0009744001007387 */ /* 0x0081e80000100800 */
[----:B----4-:R3:W-:Y:S01]  /*1a950*/  STL [R1+0x97c], R65 ;  /* 0x00097c4101007387 */ /* 0x0107e20000100800 */
[----:B0-----:R-:W-:-:S03]  /*1a960*/  @P0 IMAD.MOV.U32 R64, RZ, RZ, R69 ;  /* 0x000000ffff400224 */ /* 0x001fc600078e0045 */
[----:B------:R-:W4:Y:S01]  /*1a970*/  LDL R69, [R1+0x1290] ;  /* 0x0012900001457983 */ /* 0x000f220000100800 */
[----:B---3--:R-:W-:-:S03]  /*1a980*/  @P0 MOV R65, R68 ;  /* 0x0000004400410202 */ /* 0x008fc60000000f00 */
[----:B------:R-:W4:Y:S04]  /*1a990*/  LDL R68, [R1+0x128c] ;  /* 0x00128c0001447983 */ /* 0x000f280000100800 */
[----:B------:R0:W3:Y:S02]  /*1a9a0*/  @P0 LDG.E.U16 R21, desc[UR20][R64.64] ;  /* 0x0000001440150981 */ /* 0x0000e4000c1e1500 */
[----:B0-----:R-:W-:Y:S02]  /*1a9b0*/  @P0 IMAD.MOV.U32 R64, RZ, RZ, R89 ;  /* 0x000000ffff400224 */ /* 0x001fe400078e0059 */
[----:B------:R-:W-:Y:S01]  /*1a9c0*/  @P0 IMAD.MOV.U32 R65, RZ, RZ, R70 ;  /* 0x000000ffff410224 */ /* 0x000fe200078e0046 */
[----:B------:R-:W3:Y:S04]  /*1a9d0*/  LDL R89, [R1+0xae8] ;  /* 0x000ae80001597983 */ /* 0x000ee80000100800 */
[----:B------:R-:W3:Y:S04]  /*1a9e0*/  @P0 LDG.E.U16 R20, desc[UR20][R64.64] ;  /* 0x0000001440140981 */ /* 0x000ee8000c1e1500 */
[----:B------:R-:W4:Y:S01]  /*1a9f0*/  LDL R70, [R1+0xae4] ;  /* 0x000ae40001467983 */ /* 0x000f220000100800 */
[----:B------:R-:W-:-:S02]  /*1aa00*/  PRMT R66, RZ, 0x7610, R66 ;  /* 0x00007610ff427816 */ /* 0x000fc40000000042 */
[----:B--2---:R-:W-:Y:S01]  /*1aa10*/  PRMT R9, RZ, 0x7610, R9 ;  /* 0x00007610ff097816 */ /* 0x004fe20000000009 */
[----:B---3--:R0:W-:Y:S04]  /*1aa20*/  STL [R1+0x96c], R20 ;  /* 0x00096c1401007387 */ /* 0x0081e80000100800 */
[----:B------:R2:W-:Y:S04]  /*1aa30*/  STL [R1+0x970], R21 ;  /* 0x0009701501007387 */ /* 0x0005e80000100800 */
[----:B------:R-:W3:Y:S01]  /*1aa40*/  LDL R64, [R1+0xb64] ;  /* 0x000b640001407983 */ /* 0x000ee20000100800 */
[----:B0-----:R-:W-:-:S03]  /*1aa50*/  @P0 IMAD.MOV.U32 R20, RZ, RZ, R5 ;  /* 0x000000ffff140224 */ /* 0x001fc600078e0005 */
[----:B------:R-:W3:Y:S01]  /*1aa60*/  LDL R5, [R1+0xb28] ;  /* 0x000b280001057983 */ /* 0x000ee20000100800 */
[----:B--2---:R-:W-:-:S03]  /*1aa70*/  @P0 IMAD.MOV.U32 R21, RZ, RZ, R4 ;  /* 0x000000ffff150224 */ /* 0x004fc600078e0004 */
[----:B------:R-:W2:Y:S04]  /*1aa80*/  LDL R4, [R1+0xb24] ;  /* 0x000b240001047983 */ /* 0x000ea80000100800 */
[----:B------:R0:W2:Y:S04]  /*1aa90*/  @P0 LDG.E.U16 R9, desc[UR20][R20.64] ;  /* 0x0000001414090981 */ /* 0x0000a8000c1e1500 */
[----:B------:R-:W3:Y:S01]  /*1aaa0*/  LDL R65, [R1+0xb68] ;  /* 0x000b680001417983 */ /* 0x000ee20000100800 */
[----:B0-----:R-:W-:Y:S02]  /*1aab0*/  @P0 IMAD.MOV.U32 R20, RZ, RZ, R86 ;  /* 0x000000ffff140224 */ /* 0x001fe400078e0056 */
[----:B------:R-:W-:-:S05]  /*1aac0*/  @P0 IMAD.MOV.U32 R21, RZ, RZ, R84 ;  /* 0x000000ffff150224 */ /* 0x000fca00078e0054 */
[----:B------:R-:W3:Y:S01]  /*1aad0*/  @P0 LDG.E.U16 R66, desc[UR20][R20.64] ;  /* 0x0000001414420981 */ /* 0x000ee2000c1e1500 */
[----:B------:R-:W-:Y:S01]  /*1aae0*/  PRMT R6, RZ, 0x7610, R6 ;  /* 0x00007610ff067816 */ /* 0x000fe20000000006 */
[----:B------:R-:W-:Y:S02]  /*1aaf0*/  @P0 IMAD.MOV.U32 R67, RZ, RZ, R85 ;  /* 0x000000ffff430224 */ /* 0x000fe400078e0055 */
[----:B--2---:R-:W-:Y:S04]  /*1ab00*/  STL [R1+0x1cd8], R9 ;  /* 0x001cd80901007387 */ /* 0x004fe80000100800 */
[----:B------:R-:W2:Y:S04]  /*1ab10*/  LDL R84, [R1+0xba4] ;  /* 0x000ba40001547983 */ /* 0x000ea80000100800 */
[----:B------:R-:W2:Y:S04]  /*1ab20*/  LDL R86, [R1+0xba8] ;  /* 0x000ba80001567983 */ /* 0x000ea80000100800 */
[----:B------:R-:W2:Y:S04]  /*1ab30*/  LDL.LU.64 R20, [R1+0x1e80] ;  /* 0x001e800001147983 */ /* 0x000ea80000300a00 */
[----:B---3--:R0:W-:Y:S02]  /*1ab40*/  STL [R1+0x964], R66 ;  /* 0x0009644201007387 */ /* 0x0081e40000100800 */
[----:B0-----:R-:W-:-:S05]  /*1ab50*/  @P0 IMAD.MOV.U32 R66, RZ, RZ, R87 ;  /* 0x000000ffff420224 */ /* 0x001fca00078e0057 */
[----:B------:R-:W3:Y:S01]  /*1ab60*/  @P0 LDG.E.U16 R6, desc[UR20][R66.64] ;  /* 0x0000001442060981 */ /* 0x000ee2000c1e1500 */
[----:B----4-:R-:W-:-:S04]  /*1ab70*/  @P0 LOP3.LUT R69, R69, R68, RZ, 0x3c, !PT ;  /* 0x0000004445450212 */ /* 0x010fc800078e3cff */
[C---:B------:R-:W-:Y:S01]  /*1ab80*/  @P0 LOP3.LUT R68, R69.reuse, R68, RZ, 0x3c, !PT ;  /* 0x0000004445440212 */ /* 0x040fe200078e3cff */
[----:B------:R-:W4:Y:S03]  /*1ab90*/  LDL.LU R66, [R1+0x1e78] ;  /* 0x001e780001427983 */ /* 0x000f260000300800 */
[----:B------:R-:W-:Y:S01]  /*1aba0*/  @P0 LOP3.LUT R69, R69, R68, RZ, 0x3c, !PT ;  /* 0x0000004445450212 */ /* 0x000fe200078e3cff */
[----:B------:R-:W4:Y:S04]  /*1abb0*/  LDL R85, [R1+0xbe4] ;  /* 0x000be40001557983 */ /* 0x000f280000100800 */
[----:B------:R-:W4:Y:S01]  /*1abc0*/  LDL R87, [R1+0xbe8] ;  /* 0x000be80001577983 */ /* 0x000f220000100800 */
[----:B--2---:R-:W-:-:S02]  /*1abd0*/  PRMT R20, RZ, 0x7610, R20 ;  /* 0x00007610ff147816 */ /* 0x004fc40000000014 */
[----:B------:R-:W-:-:S04]  /*1abe0*/  PRMT R21, RZ, 0x7610, R21 ;  /* 0x00007610ff157816 */ /* 0x000fc80000000015 */
[----:B------:R-:W2:Y:S04]  /*1abf0*/  @P0 LDG.E.U16 R20, desc[UR20][R68.64] ;  /* 0x0000001444140981 */ /* 0x000ea8000c1e1500 */
[----:B---3--:R0:W-:Y:S02]  /*1ac00*/  STL [R1+0x960], R6 ;  /* 0x0009600601007387 */ /* 0x0081e40000100800 */
[----:B0-----:R-:W-:-:S05]  /*1ac10*/  @P0 IMAD.MOV.U32 R6, RZ, RZ, R88 ;  /* 0x000000ffff060224 */ /* 0x001fca00078e0058 */
[----:B------:R-:W3:Y:S01]  /*1ac20*/  @P0 LDG.E.U16 R21, desc[UR20][R6.64] ;  /* 0x0000001406150981 */ /* 0x000ee2000c1e1500 */
[----:B------:R-:W-:-:S03]  /*1ac30*/  PRMT R71, RZ, 0x7610, R71 ;  /* 0x00007610ff477816 */ /* 0x000fc60000000047 */
[----:B------:R-:W4:Y:S04]  /*1ac40*/  LDL.LU.64 R6, [R1+0x1e70] ;  /* 0x001e700001067983 */ /* 0x000f280000300a00 */
[----:B------:R-:W4:Y:S04]  /*1ac50*/  LDL R67, [R1+0xc24] ;  /* 0x000c240001437983 */ /* 0x000f280000100800 */
[----:B------:R-:W4:Y:S04]  /*1ac60*/  LDL R88, [R1+0xc28] ;  /* 0x000c280001587983 */ /* 0x000f280000100800 */
[----:B------:R-:W4:Y:S04]  /*1ac70*/  LDL R68, [R1+0xc64] ;  /* 0x000c640001447983 */ /* 0x000f280000100800 */
[----:B------:R-:W4:Y:S04]  /*1ac80*/  LDL R69, [R1+0xc68] ;  /* 0x000c680001457983 */ /* 0x000f280000100800 */
[----:B--2---:R0:W-:Y:S02]  /*1ac90*/  STL [R1+0x958], R20 ;  /* 0x0009581401007387 */ /* 0x0041e40000100800 */
[----:B0-----:R-:W-:-:S02]  /*1aca0*/  @P0 IMAD.MOV.U32 R20, RZ, RZ, R89 ;  /* 0x000000ffff140224 */ /* 0x001fc400078e0059 */
[----:B---3--:R0:W-:Y:S04]  /*1acb0*/  STL [R1+0x95c], R21 ;  /* 0x00095c1501007387 */ /* 0x0081e80000100800 */
[----:B------:R-:W2:Y:S01]  /*1acc0*/  LDL R89, [R1+0xca8] ;  /* 0x000ca80001597983 */ /* 0x000ea20000100800 */
[----:B0-----:R-:W-:-:S03]  /*1acd0*/  @P0 IMAD.MOV.U32 R21, RZ, RZ, R70 ;  /* 0x000000ffff150224 */ /* 0x001fc600078e0046 */
[----:B------:R-:W3:Y:S04]  /*1ace0*/  LDL R70, [R1+0xca4] ;  /* 0x000ca40001467983 */ /* 0x000ee80000100800 */
[----:B------:R0:W2:Y:S04]  /*1acf0*/  @P0 LDG.E.U16 R71, desc[UR20][R20.64] ;  /* 0x0000001414470981 */ /* 0x0000a8000c1e1500 */
[----:B------:R-:W0:Y:S01]  /*1ad00*/  LDL.LU.64 R20, [R1+0x1e68] ;  /* 0x001e680001147983 */ /* 0x000e220000300a00 */
[----:B------:R-:W-:Y:S02]  /*1ad10*/  @P0 LOP3.LUT R65, R65, R64, RZ, 0x3c, !PT ;  /* 0x0000004041410212 */ /* 0x000fe400078e3cff */
[----:B------:R-:W-:-:S02]  /*1ad20*/  @P0 LOP3.LUT R5, R5, R4, RZ, 0x3c, !PT ;  /* 0x0000000405050212 */ /* 0x000fc400078e3cff */
[----:B------:R-:W-:Y:S02]  /*1ad30*/  @P0 LOP3.LUT R64, R65, R64, RZ, 0x3c, !PT ;  /* 0x0000004041400212 */ /* 0x000fe400078e3cff */
[----:B------:R-:W-:Y:S02]  /*1ad40*/  @P0 LOP3.LUT R4, R5, R4, RZ, 0x3c, !PT ;  /* 0x0000000405040212 */ /* 0x000fe400078e3cff */
[----:B------:R-:W-:Y:S02]  /*1ad50*/  @P0 LOP3.LUT R65, R65, R64, RZ, 0x3c, !PT ;  /* 0x0000004041410212 */ /* 0x000fe400078e3cff */
[----:B----4-:R-:W-:Y:S02]  /*1ad60*/  PRMT R7, RZ, 0x7610, R7 ;  /* 0x00007610ff077816 */ /* 0x010fe40000000007 */
[----:B------:R-:W-:-:S05]  /*1ad70*/  @P0 LOP3.LUT R5, R5, R4, RZ, 0x3c, !PT ;  /* 0x0000000405050212 */ /* 0x000fca00078e3cff */
[----:B------:R-:W4:Y:S01]  /*1ad80*/  @P0 LDG.E.U16 R7, desc[UR20][R4.64] ;  /* 0x0000001404070981 */ /* 0x000f22000c1e1500 */
[----:B------:R-:W-:-:S03]  /*1ad90*/  PRMT R66, RZ, 0x7610, R66 ;  /* 0x00007610ff427816 */ /* 0x000fc60000000042 */
[----:B------:R-:W3:Y:S01]  /*1ada0*/  LDL.LU.64 R4, [R1+0x1e60] ;  /* 0x001e600001047983 */ /* 0x000ee20000300a00 */
[----:B0-----:R-:W-:Y:S02]  /*1adb0*/  PRMT R21, RZ, 0x7610, R21 ;  /* 0x00007610ff157816 */ /* 0x001fe40000000015 */
[----:B------:R-:W-:-:S04]  /*1adc0*/  PRMT R20, RZ, 0x7610, R20 ;  /* 0x00007610ff147816 */ /* 0x000fc80000000014 */
[----:B------:R0:W3:Y:S02]  /*1add0*/  @P0 LDG.E.U16 R21, desc[UR20][R64.64] ;  /* 0x0000001440150981 */ /* 0x0000e4000c1e1500 */
[----:B0-----:R-:W-:Y:S02]  /*1ade0*/  @P0 IMAD.MOV.U32 R64, RZ, RZ, R86 ;  /* 0x000000ffff400224 */ /* 0x001fe400078e0056 */
[----:B------:R-:W-:-:S05]  /*1adf0*/  @P0 IMAD.MOV.U32 R65, RZ, RZ, R84 ;  /* 0x000000ffff410224 */ /* 0x000fca00078e0054 */
[----:B------:R-:W3:Y:S04]  /*1ae00*/  @P0 LDG.E.U16 R20, desc[UR20][R64.64] ;  /* 0x0000001440140981 */ /* 0x000ee8000c1e1500 */
[----:B--2---:R0:W-:Y:S04]  /*1ae10*/  STL [R1+0x954], R71 ;  /* 0x0009544701007387 */ /* 0x0041e80000100800 */
[----:B0-----:R-:W2:Y:S04]  /*1ae20*/  LDL R71, [R1+0xce4] ;  /* 0x000ce40001477983 */ /* 0x001ea80000100800 */
[----:B----4-:R0:W-:Y:S04]  /*1ae30*/  STL [R1+0x950], R7 ;  /* 0x0009500701007387 */ /* 0x0101e80000100800 */
[----:B------:R-:W4:Y:S04]  /*1ae40*/  LDL R64, [R1+0xd24] ;  /* 0x000d240001407983 */ /* 0x000f280000100800 */
[----:B------:R-:W4:Y:S04]  /*1ae50*/  LDL R65, [R1+0xd28] ;  /* 0x000d280001417983 */ /* 0x000f280000100800 */
[----:B0-----:R-:W2:Y:S04]  /*1ae60*/  LDL R7, [R1+0xce8] ;  /* 0x000ce80001077983 */ /* 0x001ea80000100800 */
[----:B------:R-:W2:Y:S04]  /*1ae70*/  LDL R84, [R1+0xd64] ;  /* 0x000d640001547983 */ /* 0x000ea80000100800 */
[----:B------:R-:W2:Y:S04]  /*1ae80*/  LDL R86, [R1+0xd68] ;  /* 0x000d680001567983 */ /* 0x000ea80000100800 */
[----:B---3--:R0:W-:Y:S04]  /*1ae90*/  STL [R1+0x948], R20 ;  /* 0x0009481401007387 */ /* 0x0081e80000100800 */
[----:B------:R3:W-:Y:S01]  /*1aea0*/  STL [R1+0x94c], R21 ;  /* 0x00094c1501007387 */ /* 0x0007e20000100800 */
[----:B0-----:R-:W-:-:S02]  /*1aeb0*/  @P0 IMAD.MOV.U32 R20, RZ, RZ, R87 ;  /* 0x000000ffff140224 */ /* 0x001fc400078e0057 */
[----:B---3--:R-:W-:-:S05]  /*1aec0*/  @P0 IMAD.MOV.U32 R21, RZ, RZ, R85 ;  /* 0x000000ffff150224 */ /* 0x008fca00078e0055 */
[----:B------:R-:W3:Y:S04]  /*1aed0*/  @P0 LDG.E.U16 R66, desc[UR20][R20.64] ;  /* 0x0000001414420981 */ /* 0x000ee8000c1e1500 */
[----:B------:R-:W2:Y:S01]  /*1aee0*/  LDL.LU.64 R20, [R1+0x1e58] ;  /* 0x001e580001147983 */ /* 0x000ea20000300a00 */
[-C--:B------:R-:W-:Y:S02]  /*1aef0*/  @P0 LOP3.LUT R69, R69, R68.reuse, RZ, 0x3c, !PT ;  /* 0x0000004445450212 */ /* 0x080fe400078e3cff */
[----:B------:R-:W-:Y:S01]  /*1af00*/  PRMT R5, RZ, 0x7610, R5 ;  /* 0x00007610ff057816 */ /* 0x000fe20000000005 */
[----:B------:R-:W4:Y:S01]  /*1af10*/  LDL R85, [R1+0xda4] ;  /* 0x000da40001557983 */ /* 0x000f220000100800 */
[----:B------:R-:W-:-:S03]  /*1af20*/  @P0 LOP3.LUT R68, R69, R68, RZ, 0x3c, !PT ;  /* 0x0000004445440212 */ /* 0x000fc600078e3cff */
[----:B------:R-:W4:Y:S01]  /*1af30*/  LDL R87, [R1+0xda8] ;  /* 0x000da80001577983 */ /* 0x000f220000100800 */
[----:B------:R-:W-:-:S03]  /*1af40*/  @P0 LOP3.LUT R69, R69, R68, RZ, 0x3c, !PT ;  /* 0x0000004445450212 */ /* 0x000fc600078e3cff */
[----:B---3--:R0:W-:Y:S01]  /*1af50*/  STL [R1+0x944], R66 ;  /* 0x0009444201007387 */ /* 0x0081e20000100800 */
[----:B--2---:R-:W-:Y:S01]  /*1af60*/  PRMT R21, RZ, 0x7610, R21 ;  /* 0x00007610ff157816 */ /* 0x004fe20000000015 */
[----:B0-----:R-:W-:Y:S01]  /*1af70*/  @P0 IMAD.MOV.U32 R66, RZ, RZ, R88 ;  /* 0x000000ffff420224 */ /* 0x001fe200078e0058 */
[----:B------:R-:W-:-:S04]  /*1af80*/  PRMT R20, RZ, 0x7610, R20 ;  /* 0x00007610ff147816 */ /* 0x000fc80000000014 */
[----:B------:R0:W2:Y:S04]  /*1af90*/  @P0 LDG.E.U16 R21, desc[UR20][R68.64] ;  /* 0x0000001444150981 */ /* 0x0000a8000c1e1500 */
[----:B------:R-:W3:Y:S01]  /*1afa0*/  @P0 LDG.E.U16 R5, desc[UR20][R66.64] ;  /* 0x0000001442050981 */ /* 0x000ee2000c1e1500 */
[----:B0-----:R-:W-:Y:S02]  /*1afb0*/  @P0 IMAD.MOV.U32 R68, RZ, RZ, R89 ;  /* 0x000000ffff440224 */ /* 0x001fe400078e0059 */
[----:B------:R-:W-:Y:S01]  /*1afc0*/  @P0 IMAD.MOV.U32 R69, RZ, RZ, R70 ;  /* 0x000000ffff450224 */ /* 0x000fe200078e0046 */
[-C--:B----4-:R-:W-:Y:S01]  /*1afd0*/  @P0 LOP3.LUT R65, R65, R64.reuse, RZ, 0x3c, !PT ;  /* 0x0000004041410212 */ /* 0x090fe200078e3cff */
[----:B------:R-:W4:Y:S04]  /*1afe0*/  LDL.LU R66, [R1+0x1e50] ;  /* 0x001e500001427983 */ /* 0x000f280000300800 */
[----:B------:R-:W2:Y:S01]  /*1aff0*/  @P0 LDG.E.U16 R20, desc[UR20][R68.64] ;  /* 0x0000001444140981 */ /* 0x000ea2000c1e1500 */
[----:B------:R-:W-:-:S02]  /*1b000*/  @P0 LOP3.LUT R64, R65, R64, RZ, 0x3c, !PT ;  /* 0x0000004041400212 */ /* 0x000fc400078e3cff */
[----:B------:R-:W-:Y:S02]  /*1b010*/  PRMT R53, RZ, 0x7610, R53 ;  /* 0x00007610ff357816 */ /* 0x000fe40000000035 */
[----:B------:R-:W-:Y:S01]  /*1b020*/  @P0 LOP3.LUT R65, R65, R64, RZ, 0x3c, !PT ;  /* 0x0000004041410212 */ /* 0x000fe200078e3cff */
[----:B------:R-:W-:Y:S01]  /*1b030*/  @P0 IMAD.MOV.U32 R70, RZ, RZ, R7 ;  /* 0x000000ffff460224 */ /* 0x000fe200078e0007 */
[----:B------:R-:W-:Y:S02]  /*1b040*/  PRMT R6, RZ, 0x7610, R6 ;  /* 0x00007610ff067816 */ /* 0x000fe40000000006 */
[----:B------:R-:W-:Y:S01]  /*1b050*/  PRMT R52, RZ, 0x7610, R52 ;  /* 0x00007610ff347816 */ /* 0x000fe20000000034 */
[----:B------:R0:W4:Y:S04]  /*1b060*/  @P0 LDG.E.U16 R53, desc[UR20][R64.64] ;  /* 0x0000001440350981 */ /* 0x000128000c1e1500 */
[----:B------:R-:W4:Y:S01]  /*1b070*/  @P0 LDG.E.U16 R6, desc[UR20][R70.64] ;  /* 0x0000001446060981 */ /* 0x000f22000c1e1500 */
[----:B0-----:R-:W-:-:S02]  /*1b080*/  @P0 IMAD.MOV.U32 R64, RZ, RZ, R86 ;  /* 0x000000ffff400224 */ /* 0x001fc400078e0056 */
[----:B------:R-:W-:-:S05]  /*1b090*/  @P0 IMAD.MOV.U32 R65, RZ, RZ, R84 ;  /* 0x000000ffff410224 */ /* 0x000fca00078e0054 */
[----:B------:R-:W4:Y:S04]  /*1b0a0*/  @P0 LDG.E.U16 R52, desc[UR20][R64.64] ;  /* 0x0000001440340981 */ /* 0x000f28000c1e1500 */
[----:B---3--:R0:W-:Y:S04]  /*1b0b0*/  STL [R1+0x940], R5 ;  /* 0x0009400501007387 */ /* 0x0081e80000100800 */
[----:B------:R-:W3:Y:S04]  /*1b0c0*/  LDL R88, [R1+0xde8] ;  /* 0x000de80001587983 */ /* 0x000ee80000100800 */
[----:B0-----:R-:W3:Y:S04]  /*1b0d0*/  LDL R5, [R1+0xde4] ;  /* 0x000de40001057983 */ /* 0x001ee80000100800 */
[----:B------:R-:W3:Y:S04]  /*1b0e0*/  LDL.LU R68, [R1+0x1e4c] ;  /* 0x001e4c0001447983 */ /* 0x000ee80000300800 */
[----:B--2---:R0:W-:Y:S04]  /*1b0f0*/  STL [R1+0x938], R20 ;  /* 0x0009381401007387 */ /* 0x0041e80000100800 */
[----:B0-----:R-:W2:Y:S04]  /*1b100*/  LDL R20, [R1+0xe24] ;  /* 0x000e240001147983 */ /* 0x001ea80000100800 */
[----:B------:R0:W-:Y:S04]  /*1b110*/  STL [R1+0x93c], R21 ;  /* 0x00093c1501007387 */ /* 0x0001e80000100800 */
[----:B------:R-:W2:Y:S04]  /*1b120*/  LDL R67, [R1+0xe64] ;  /* 0x000e640001437983 */ /* 0x000ea80000100800 */
[----:B------:R-:W2:Y:S04]  /*1b130*/  LDL R89, [R1+0xe68] ;  /* 0x000e680001597983 */ /* 0x000ea80000100800 */
[----:B0-----:R-:W2:Y:S04]  /*1b140*/  LDL R21, [R1+0xe28] ;  /* 0x000e280001157983 */ /* 0x001ea80000100800 */
[----:B------:R-:W2:Y:S04]  /*1b150*/  LDL.LU R70, [R1+0x1e48] ;  /* 0x001e480001467983 */ /* 0x000ea80000300800 */
[----:B------:R-:W2:Y:S04]  /*1b160*/  LDL R69, [R1+0xea4] ;  /* 0x000ea40001457983 */ /* 0x000ea80000100800 */
[----:B------:R-:W2:Y:S04]  /*1b170*/  LDL R71, [R1+0xea8] ;  /* 0x000ea80001477983 */ /* 0x000ea80000100800 */
[----:B----4-:R0:W-:Y:S01]  /*1b180*/  STL [R1+0x934], R6 ;  /* 0x0009340601007387 */ /* 0x0101e20000100800 */
[----:B------:R-:W-:-:S03]  /*1b190*/  PRMT R4, RZ, 0x7610, R4 ;  /* 0x00007610ff047816 */ /* 0x000fc60000000004 */
[----:B------:R-:W4:Y:S04]  /*1b1a0*/  LDL R7, [R1+0xee8] ;  /* 0x000ee80001077983 */ /* 0x000f280000100800 */
[----:B------:R-:W4:Y:S04]  /*1b1b0*/  LDL R84, [R1+0xf24] ;  /* 0x000f240001547983 */ /* 0x000f280000100800 */
[----:B0-----:R-:W4:Y:S04]  /*1b1c0*/  LDL R6, [R1+0xee4] ;  /* 0x000ee40001067983 */ /* 0x001f280000100800 */
[----:B------:R-:W4:Y:S04]  /*1b1d0*/  LDL R86, [R1+0xf28] ;  /* 0x000f280001567983 */ /* 0x000f280000100800 */
[----:B------:R-:W4:Y:S04]  /*1b1e0*/  LDL.LU.64 R64, [R1+0x1e40] ;  /* 0x001e400001407983 */ /* 0x000f280000300a00 */
[----:B------:R0:W-:Y:S04]  /*1b1f0*/  STL [R1+0x92c], R52 ;  /* 0x00092c3401007387 */ /* 0x0001e80000100800 */
[----:B------:R1:W-:Y:S01]  /*1b200*/  STL [R1+0x930], R53 ;  /* 0x0009303501007387 */ /* 0x0003e20000100800 */
[----:B------:R-:W-:Y:S01]  /*1b210*/  PRMT R9, RZ, 0x7610, R9 ;  /* 0x00007610ff097816 */ /* 0x000fe20000000009 */
[----:B0-----:R-:W-:Y:S01]  /*1b220*/  @P0 IMAD.MOV.U32 R52, RZ, RZ, R87 ;  /* 0x000000ffff340224 */ /* 0x001fe200078e0057 */
[----:B------:R-:W-:Y:S01]  /*1b230*/  PRMT R66, RZ, 0x7610, R66 ;  /* 0x00007610ff427816 */ /* 0x000fe20000000042 */
[----:B------:R-:W4:Y:S01]  /*1b240*/  LDL R87, [R1+0xf68] ;  /* 0x000f680001577983 */ /* 0x000f220000100800 */
[----:B-1----:R-:W-:-:S03]  /*1b250*/  @P0 IMAD.MOV.U32 R53, RZ, RZ, R85 ;  /* 0x000000ffff350224 */ /* 0x002fc600078e0055 */
[----:B------:R-:W4:Y:S04]  /*1b260*/  LDL R85, [R1+0xf64] ;  /* 0x000f640001557983 */ /* 0x000f280000100800 */
[----:B------:R3:W4:Y:S02]  /*1b270*/  @P0 LDG.E.U16 R4, desc[UR20][R52.64] ;  /* 0x0000001434040981 */ /* 0x000724000c1e1500 */
[----:B---3--:R-:W-:Y:S02]  /*1b280*/  @P0 IMAD.MOV.U32 R52, RZ, RZ, R88 ;  /* 0x000000ffff340224 */ /* 0x008fe400078e0058 */
[----:B------:R-:W-:-:S05]  /*1b290*/  @P0 IMAD.MOV.U32 R53, RZ, RZ, R5 ;  /* 0x000000ffff350224 */ /* 0x000fca00078e0005 */
[----:B------:R-:W3:Y:S01]  /*1b2a0*/  @P0 LDG.E.U16 R9, desc[UR20][R52.64] ;  /* 0x0000001434090981 */ /* 0x000ee2000c1e1500 */
[----:B--2---:R-:W-:-:S04]  /*1b2b0*/  @P0 LOP3.LUT R21, R21, R20, RZ, 0x3c, !PT ;  /* 0x0000001415150212 */ /* 0x004fc800078e3cff */
[----:B------:R-:W-:-:S04]  /*1b2c0*/  @P0 LOP3.LUT R20, R21, R20, RZ, 0x3c, !PT ;  /* 0x0000001415140212 */ /* 0x000fc800078e3cff */
[----:B------:R-:W-:-:S05]  /*1b2d0*/  @P0 LOP3.LUT R21, R21, R20, RZ, 0x3c, !PT ;  /* 0x0000001415150212 */ /* 0x000fca00078e3cff */
[----:B------:R-:W2:Y:S01]  /*1b2e0*/  @P0 LDG.E.U16 R66, desc[UR20][R20.64] ;  /* 0x0000001414420981 */ /* 0x000ea2000c1e1500 */
[----:B------:R-:W-:-:S03]  /*1b2f0*/  PRMT R68, RZ, 0x7610, R68 ;  /* 0x00007610ff447816 */ /* 0x000fc60000000044 */
[----:B----4-:R0:W-:Y:S04]  /*1b300*/  STL [R1+0x928], R4 ;  /* 0x0009280401007387 */ /* 0x0101e80000100800 */
[----:B------:R-:W4:Y:S04]  /*1b310*/  LDL R5, [R1+0xfa8] ;  /* 0x000fa80001057983 */ /* 0x000f280000100800 */
[----:B0-----:R-:W4:Y:S04]  /*1b320*/  LDL R4, [R1+0xfa4] ;  /* 0x000fa40001047983 */ /* 0x001f280000100800 */
[----:B------:R-:W4:Y:S04]  /*1b330*/  LDL.LU.64 R52, [R1+0x1e38] ;  /* 0x001e380001347983 */ /* 0x000f280000300a00 */
[----:B---3--:R0:W-:Y:S04]  /*1b340*/  STL [R1+0x924], R9 ;  /* 0x0009240901007387 */ /* 0x0081e80000100800 */
[----:B------:R-:W3:Y:S04]  /*1b350*/  LDL R88, [R1+0xfe8] ;  /* 0x000fe80001587983 */ /* 0x000ee80000100800 */
[----:B0-----:R-:W3:Y:S04]  /*1b360*/  LDL R9, [R1+0xfe4] ;  /* 0x000fe40001097983 */ /* 0x001ee80000100800 */
[----:B------:R-:W3:Y:S04]  /*1b370*/  LDL.LU.64 R20, [R1+0x1e30] ;  /* 0x001e300001147983 */ /* 0x000ee80000300a00 */
[----:B--2---:R0:W-:Y:S02]  /*1b380*/  STL [R1+0x920], R66 ;  /* 0x0009204201007387 */ /* 0x0041e40000100800 */
[----:B0-----:R-:W-:-:S05]  /*1b390*/  @P0 IMAD.MOV.U32 R66, RZ, RZ, R89 ;  /* 0x000000ffff420224 */ /* 0x001fca00078e0059 */
[----:B------:R-:W2:Y:S01]  /*1b3a0*/  @P0 LDG.E.U16 R68, desc[UR20][R66.64] ;  /* 0x0000001442440981 */ /* 0x000ea2000c1e1500 */
[----:B------:R-:W-:-:S04]  /*1b3b0*/  @P0 LOP3.LUT R7, R7, R6, RZ, 0x3c, !PT ;  /* 0x0000000607070212 */ /* 0x000fc800078e3cff */
[C---:B------:R-:W-:Y:S02]  /*1b3c0*/  @P0 LOP3.LUT R6, R7.reuse, R6, RZ, 0x3c, !PT ;  /* 0x0000000607060212 */ /* 0x040fe400078e3cff */
[----:B------:R-:W-:Y:S01]  /*1b3d0*/  PRMT R49, RZ, 0x7610, R49 ;  /* 0x00007610ff317816 */ /* 0x000fe20000000031 */
[----:B------:R-:W3:Y:S01]  /*1b3e0*/  LDL.LU.64 R66, [R1+0x1e28] ;  /* 0x001e280001427983 */ /* 0x000ee20000300a00 */
[----:B------:R-:W-:Y:S02]  /*1b3f0*/  PRMT R70, RZ, 0x7610, R70 ;  /* 0x00007610ff467816 */ /* 0x000fe40000000046 */
[----:B------:R-:W-:Y:S01]  /*1b400*/  @P0 LOP3.LUT R7, R7, R6, RZ, 0x3c, !PT ;  /* 0x0000000607070212 */ /* 0x000fe200078e3cff */
[----:B------:R-:W3:Y:S04]  /*1b410*/  LDL R89, [R1+0x1024] ;  /* 0x0010240001597983 */ /* 0x000ee80000100800 */
[----:B------:R-:W3:Y:S04]  /*1b420*/  @P0 LDG.E.U16 R49, desc[UR20][R6.64] ;  /* 0x0000001406310981 */ /* 0x000ee8000c1e1500 */
[----:B--2---:R0:W-:Y:S02]  /*1b430*/  STL [R1+0x91c], R68 ;  /* 0x00091c4401007387 */ /* 0x0041e40000100800 */
[----:B0-----:R-:W-:-:S05]  /*1b440*/  @P0 IMAD.MOV.U32 R68, RZ, RZ, R71 ;  /* 0x000000ffff440224 */ /* 0x001fca00078e0047 */
[----:B------:R-:W2:Y:S01]  /*1b450*/  @P0 LDG.E.U16 R70, desc[UR20][R68.64] ;  /* 0x0000001444460981 */ /* 0x000ea2000c1e1500 */
[-C--:B----4-:R-:W-:Y:S01]  /*1b460*/  @P0 LOP3.LUT R5, R5, R4.reuse, RZ, 0x3c, !PT ;  /* 0x0000000405050212 */ /* 0x090fe200078e3cff */
[----:B------:R-:W-:Y:S01]  /*1b470*/  @P0 IMAD.MOV.U32 R71, RZ, RZ, R84 ;  /* 0x000000ffff470224 */ /* 0x000fe200078e0054 */
[----:B------:R-:W-:Y:S02]  /*1b480*/  PRMT R81, RZ, 0x7610, R81 ;  /* 0x00007610ff517816 */ /* 0x000fe40000000051 */
[----:B------:R-:W-:Y:S01]  /*1b490*/  @P0 LOP3.LUT R4, R5, R4, RZ, 0x3c, !PT ;  /* 0x0000000405040212 */ /* 0x000fe200078e3cff */
[----:B------:R-:W4:Y:S04]  /*1b4a0*/  LDL.LU.64 R68, [R1+0x1e20] ;  /* 0x001e200001447983 */ /* 0x000f280000300a00 */
[----:B------:R-:W4:Y:S04]  /*1b4b0*/  LDL R6, [R1+0x10a4] ;  /* 0x0010a40001067983 */ /* 0x000f280000100800 */
[----:B------:R-:W4:Y:S04]  /*1b4c0*/  LDL R7, [R1+0x10a8] ;  /* 0x0010a80001077983 */ /* 0x000f280000100800 */
[----:B---3--:R-:W-:Y:S01]  /*1b4d0*/  STL [R1+0x1c84], R49 ;  /* 0x001c843101007387 */ /* 0x008fe20000100800 */
[----:B------:R-:W-:Y:S01]  /*1b4e0*/  PRMT R19, RZ, 0x7610, R19 ;  /* 0x00007610ff137816 */ /* 0x000fe20000000013 */
[----:B------:R-:W-:Y:S01]  /*1b4f0*/  @P0 IMAD.MOV.U32 R84, RZ, RZ, R87 ;  /* 0x000000ffff540224 */ /* 0x000fe200078e0057 */
[----:B------:R-:W-:-:S02]  /*1b500*/  PRMT R48, RZ, 0x7610, R48 ;  /* 0x00007610ff307816 */ /* 0x000fc40000000030 */
[----:B------:R-:W-:Y:S02]  /*1b510*/  @P0 LOP3.LUT R5, R5, R4, RZ, 0x3c, !PT ;  /* 0x0000000405050212 */ /* 0x000fe400078e3cff */
[----:B------:R-:W3:Y:S04]  /*1b520*/  @P0 LDG.E.U16 R19, desc[UR20][R84.64] ;  /* 0x0000001454130981 */ /* 0x000ee8000c1e1500 */
[----:B------:R-:W3:Y:S04]  /*1b530*/  @P0 LDG.E.U16 R48, desc[UR20][R4.64] ;  /* 0x0000001404300981 */ /* 0x000ee8000c1e1500 */
[----:B--2---:R0:W-:Y:S02]  /*1b540*/  STL [R1+0x918], R70 ;  /* 0x0009184601007387 */ /* 0x0041e40000100800 */
[----:B0-----:R-:W-:-:S05]  /*1b550*/  @P0 IMAD.MOV.U32 R70, RZ, RZ, R86 ;  /* 0x000000ffff460224 */ /* 0x001fca00078e0056 */
[----:B------:R-:W2:Y:S01]  /*1b560*/  @P0 LDG.E.U16 R81, desc[UR20][R70.64] ;  /* 0x0000001446510981 */ /* 0x000ea2000c1e1500 */
[----:B------:R-:W-:Y:S01]  /*1b570*/  PRMT R18, RZ, 0x7610, R18 ;  /* 0x00007610ff127816 */ /* 0x000fe20000000012 */
[----:B------:R-:W-:Y:S02]  /*1b580*/  @P0 IMAD.MOV.U32 R49, RZ, RZ, R9 ;  /* 0x000000ffff310224 */ /* 0x000fe400078e0009 */
[----:B------:R-:W3:Y:S04]  /*1b590*/  LDL.LU.64 R70, [R1+0x1e18] ;  /* 0x001e180001467983 */ /* 0x000ee80000300a00 */
[----:B------:R-:W4:Y:S04]  /*1b5a0*/  LDL R86, [R1+0x10e4] ;  /* 0x0010e40001567983 */ /* 0x000f280000100800 */
[----:B--2---:R-:W-:Y:S04]  /*1b5b0*/  STL [R1+0x1c88], R81 ;  /* 0x001c885101007387 */ /* 0x004fe80000100800 */
[----:B------:R-:W2:Y:S04]  /*1b5c0*/  LDL.LU.64 R84, [R1+0x1e10] ;  /* 0x001e100001547983 */ /* 0x000ea80000300a00 */
[----:B------:R-:W2:Y:S04]  /*1b5d0*/  LDL R87, [R1+0x1124] ;  /* 0x0011240001577983 */ /* 0x000ea80000100800 */
[----:B---3--:R0:W-:Y:S04]  /*1b5e0*/  STL [R1+0x1c8c], R19 ;  /* 0x001c8c1301007387 */ /* 0x0081e80000100800 */
[----:B------:R-:W3:Y:S04]  /*1b5f0*/  LDL.LU.64 R4, [R1+0x1e08] ;  /* 0x001e080001047983 */ /* 0x000ee80000300a00 */
[----:B------:R1:W-:Y:S01]  /*1b600*/  STL [R1+0x1c90], R48 ;  /* 0x001c903001007387 */ /* 0x0003e20000100800 */
[----:B------:R-:W-:-:S03]  /*1b610*/  PRMT R51, RZ, 0x7610, R51 ;  /* 0x00007610ff337816 */ /* 0x000fc60000000033 */
[----:B0-----:R-:W2:Y:S01]  /*1b620*/  LDL R19, [R1+0x11a8] ;  /* 0x0011a80001137983 */ /* 0x001ea20000100800 */
[----:B-1----:R-:W-:-:S05]  /*1b630*/  @P0 IMAD.MOV.U32 R48, RZ, RZ, R88 ;  /* 0x000000ffff300224 */ /* 0x002fca00078e0058 */
[----:B------:R-:W2:Y:S01]  /*1b640*/  @P0 LDG.E.U16 R18, desc[UR20][R48.64] ;  /* 0x0000001430120981 */ /* 0x000ea2000c1e1500 */
[----:B------:R-:W-:-:S05]  /*1b650*/  @P0 IMAD.MOV.U32 R88, RZ, RZ, R32 ;  /* 0x000000ffff580224 */ /* 0x000fca00078e0020 */
[----:B------:R-:W3:Y:S04]  /*1b660*/  @P0 LDG.E.U16 R51, desc[UR20][R88.64] ;  /* 0x0000001458330981 */ /* 0x000ee8000c1e1500 */
[----:B------:R-:W3:Y:S04]  /*1b670*/  LDL R48, [R1+0x11a4] ;  /* 0x0011a40001307983 */ /* 0x000ee80000100800 */
[----:B--2---:R-:W-:Y:S04]  /*1b680*/  STL [R1+0x1c94], R18 ;  /* 0x001c941201007387 */ /* 0x004fe80000100800 */
[----:B------:R-:W2:Y:S04]  /*1b690*/  LDL.LU R32, [R1+0x1e00] ;  /* 0x001e000001207983 */ /* 0x000ea80000300800 */
[----:B------:R-:W2:Y:S01]  /*1b6a0*/  LDL.LU.64 R88, [R1+0x1df8] ;  /* 0x001df80001587983 */ /* 0x000ea20000300a00 */
[----:B------:R-:W-:-:S03]  /*1b6b0*/  PRMT R92, RZ, 0x7610, R92 ;  /* 0x00007610ff5c7816 */ /* 0x000fc6000000005c */
[----:B------:R-:W2:Y:S04]  /*1b6c0*/  LDL R81, [R1+0x11e4] ;  /* 0x0011e40001517983 */ /* 0x000ea80000100800 */
[----:B---3--:R-:W-:Y:S01]  /*1b6d0*/  STL [R1+0x1c98], R51 ;  /* 0x001c983301007387 */ /* 0x008fe20000100800 */
[----:B----4-:R-:W-:-:S03]  /*1b6e0*/  @P0 LOP3.LUT R7, R7, R6, RZ, 0x3c, !PT ;  /* 0x0000000607070212 */ /* 0x010fc600078e3cff */
[----:B--2---:R-:W2:Y:S04]  /*1b6f0*/  @P0 LDG.E.U16 R92, desc[UR20][R88.64] ;  /* 0x00000014585c0981 */ /* 0x004ea8000c1e1500 */
[----:B------:R-:W3:Y:S01]  /*1b700*/  LDL.LU.64 R88, [R1+0x1df0] ;  /* 0x001df00001587983 */ /* 0x000ee20000300a00 */
[C---:B------:R-:W-:Y:S02]  /*1b710*/  @P0 LOP3.LUT R6, R7.reuse, R6, RZ, 0x3c, !PT ;  /* 0x0000000607060212 */ /* 0x040fe400078e3cff */
[----:B------:R-:W-:Y:S02]  /*1b720*/  PRMT R91, RZ, 0x7610, R91 ;  /* 0x00007610ff5b7816 */ /* 0x000fe4000000005b */
[----:B------:R-:W-:-:S05]  /*1b730*/  @P0 LOP3.LUT R7, R7, R6, RZ, 0x3c, !PT ;  /* 0x0000000607070212 */ /* 0x000fca00078e3cff */
[----:B------:R0:W4:Y:S02]  /*1b740*/  @P0 LDG.E.U16 R91, desc[UR20][R6.64] ;  /* 0x00000014065b0981 */ /* 0x000124000c1e1500 */
[----:B0-----:R-:W-:Y:S02]  /*1b750*/  @P0 IMAD.MOV.U32 R6, RZ, RZ, R54 ;  /* 0x000000ffff060224 */ /* 0x001fe400078e0036 */
[----:B------:R-:W-:Y:S01]  /*1b760*/  @P0 IMAD.MOV.U32 R7, RZ, RZ, R86 ;  /* 0x000000ffff070224 */ /* 0x000fe200078e0056 */
[----:B---3--:R-:W-:-:S06]  /*1b770*/  PRMT R89, RZ, 0x7610, R89 ;  /* 0x00007610ff597816 */ /* 0x008fcc0000000059 */
[----:B------:R-:W3:Y:S01]  /*1b780*/  @P0 LDG.E.U16 R89, desc[UR20][R6.64] ;  /* 0x0000001406590981 */ /* 0x000ee2000c1e1500 */
[----:B------:R-:W-:Y:S01]  /*1b790*/  PRMT R32, RZ, 0x7610, R32 ;  /* 0x00007610ff207816 */ /* 0x000fe20000000020 */
[----:B------:R-:W-:Y:S02]  /*1b7a0*/  @P0 IMAD.MOV.U32 R86, RZ, RZ, R5 ;  /* 0x000000ffff560224 */ /* 0x000fe400078e0005 */
[----:B--2---:R0:W-:Y:S04]  /*1b7b0*/  STL [R1+0x1c9c], R92 ;  /* 0x001c9c5c01007387 */ /* 0x0041e80000100800 */
[----:B----4-:R-:W-:Y:S04]  /*1b7c0*/  STL [R1+0x1ca0], R91 ;  /* 0x001ca05b01007387 */ /* 0x010fe80000100800 */
[----:B------:R-:W2:Y:S04]  /*1b7d0*/  LDL.LU R54, [R1+0x1de8] ;  /* 0x001de80001367983 */ /* 0x000ea80000300800 */
[----:B------:R-:W4:Y:S04]  /*1b7e0*/  LDL R49, [R1+0x125c] ;  /* 0x00125c0001317983 */ /* 0x000f280000100800 */
[----:B------:R-:W2:Y:S04]  /*1b7f0*/  LDL.LU.64 R6, [R1+0x1de0] ;  /* 0x001de00001067983 */ /* 0x000ea80000300a00 */
[----:B------:R-:W2:Y:S04]  /*1b800*/  @P0 LDG.E.U16 R32, desc[UR20][R86.64] ;  /* 0x0000001456200981 */ /* 0x000ea8000c1e1500 */
[----:B---3--:R1:W-:Y:S04]  /*1b810*/  STL [R1+0x1ca4], R89 ;  /* 0x001ca45901007387 */ /* 0x0083e80000100800 */
[----:B------:R-:W3:Y:S04]  /*1b820*/  LDL.LU R5, [R1+0x1dd8] ;  /* 0x001dd80001057983 */ /* 0x000ee80000300800 */
[----:B0-----:R-:W3:Y:S04]  /*1b830*/  LDL R92, [R1+0x1294] ;  /* 0x00129400015c7983 */ /* 0x001ee80000100800 */
[----:B------:R-:W3:Y:S01]  /*1b840*/  LDL.LU.64 R86, [R1+0x1dd0] ;  /* 0x001dd00001567983 */ /* 0x000ee20000300a00 */
[----:B------:R-:W-:-:S03]  /*1b850*/  PRMT R88, RZ, 0x7610, R88 ;  /* 0x00007610ff587816 */ /* 0x000fc60000000058 */
[----:B------:R-:W4:Y:S04]  /*1b860*/  LDL R51, [R1+0xaec] ;  /* 0x000aec0001337983 */ /* 0x000f280000100800 */
[----:B------:R-:W4:Y:S04]  /*1b870*/  LDL R18, [R1+0xaf0] ;  /* 0x000af00001127983 */ /* 0x000f280000100800 */
[----:B--2---:R-:W-:Y:S04]  /*1b880*/  STL [R1+0x1ca8], R32 ;  /* 0x001ca82001007387 */ /* 0x004fe80000100800 */
[----:B---3--:R-:W2:Y:S04]  /*1b890*/  @P0 LDG.E.U16 R88, desc[UR20][R86.64] ;  /* 0x0000001456580981 */ /* 0x008ea8000c1e1500 */
[----:B------:R-:W3:Y:S01]  /*1b8a0*/  LDL.LU.64 R86, [R1+0x1dc8] ;  /* 0x001dc80001567983 */ /* 0x000ee20000300a00 */
[----:B------:R-:W-:Y:S01]  /*1b8b0*/  PRMT R54, RZ, 0x7610, R54 ;  /* 0x00007610ff367816 */ /* 0x000fe20000000036 */
[----:B-1----:R-:W-:-:S02]  /*1b8c0*/  @P0 IMAD.MOV.U32 R89, RZ, RZ, R48 ;  /* 0x000000ffff590224 */ /* 0x002fc400078e0030 */
[----:B------:R-:W4:Y:S04]  /*1b8d0*/  LDL R9, [R1+0xb2c] ;  /* 0x000b2c0001097983 */ /* 0x000f280000100800 */
[----:B--2---:R0:W-:Y:S02]  /*1b8e0*/  STL [R1+0x1cac], R88 ;  /* 0x001cac5801007387 */ /* 0x0041e40000100800 */
[----:B0-----:R-:W-:Y:S01]  /*1b8f0*/  @P0 IMAD.MOV.U32 R88, RZ, RZ, R19 ;  /* 0x000000ffff580224 */ /* 0x001fe200078e0013 */
[----:B---3--:R-:W-:-:S04]  /*1b900*/  PRMT R87, RZ, 0x7610, R87 ;  /* 0x00007610ff577816 */ /* 0x008fc80000000057 */
[----:B------:R0:W2:Y:S02]  /*1b910*/  @P0 LDG.E.U16 R54, desc[UR20][R88.64] ;  /* 0x0000001458360981 */ /* 0x0000a4000c1e1500 */
[----:B0-----:R-:W-:Y:S02]  /*1b920*/  @P0 IMAD.MOV.U32 R88, RZ, RZ, R8 ;  /* 0x000000ffff580224 */ /* 0x001fe400078e0008 */
[----:B------:R-:W-:-:S05]  /*1b930*/  @P0 IMAD.MOV.U32 R89, RZ, RZ, R81 ;  /* 0x000000ffff590224 */ /* 0x000fca00078e0051 */
[----:B------:R0:W3:Y:S01]  /*1b940*/  @P0 LDG.E.U16 R87, desc[UR20][R88.64] ;  /* 0x0000001458570981 */ /* 0x0000e2000c1e1500 */
[----:B------:R-:W-:Y:S01]  /*1b950*/  PRMT R86, RZ, 0x7610, R86 ;  /* 0x00007610ff567816 */ /* 0x000fe20000000056 */
[----:B0-----:R-:W-:Y:S02]  /*1b960*/  @P0 IMAD.MOV.U32 R88, RZ, RZ, R6 ;  /* 0x000000ffff580224 */ /* 0x001fe400078e0006 */
[----:B------:R-:W-:-:S05]  /*1b970*/  @P0 IMAD.MOV.U32 R89, RZ, RZ, R7 ;  /* 0x000000ffff590224 */ /* 0x000fca00078e0007 */
[----:B------:R-:W4:Y:S04]  /*1b980*/  @P0 LDG.E.U16 R86, desc[UR20][R88.64] ;  /* 0x0000001458560981 */ /* 0x000f28000c1e1500 */
[----:B--2---:R-:W-:Y:S04]  /*1b990*/  STL [R1+0x1cb0], R54 ;  /* 0x001cb03601007387 */ /* 0x004fe80000100800 */
[----:B------:R-:W2:Y:S04]  /*1b9a0*/  LDL.LU R8, [R1+0x1dc4] ;  /* 0x001dc40001087983 */ /* 0x000ea80000300800 */
[----:B---3--:R0:W-:Y:S04]  /*1b9b0*/  STL [R1+0x1cb4], R87 ;  /* 0x001cb45701007387 */ /* 0x0081e80000100800 */
[----:B------:R-:W3:Y:S04]  /*1b9c0*/  LDL.LU R7, [R1+0x1dc0] ;  /* 0x001dc00001077983 */ /* 0x000ee80000300800 */
[----:B------:R-:W3:Y:S01]  /*1b9d0*/  LDL.LU R6, [R1+0x1dbc] ;  /* 0x001dbc0001067983 */ /* 0x000ee20000300800 */
[----:B0-----:R-:W-:-:S03]  /*1b9e0*/  @P0 IMAD.MOV.U32 R87, RZ, RZ, R92 ;  /* 0x000000ffff570224 */ /* 0x001fc600078e005c */
[----:B------:R-:W3:Y:S04]  /*1b9f0*/  LDL R48, [R1+0xbac] ;  /* 0x000bac0001307983 */ /* 0x000ee80000100800 */
[----:B------:R-:W3:Y:S04]  /*1ba00*/  LDL R19, [R1+0xbec] ;  /* 0x000bec0001137983 */ /* 0x000ee80000100800 */
[----:B------:R-:W3:Y:S01]  /*1ba10*/  LDL R81, [R1+0xbf0] ;  /* 0x000bf00001517983 */ /* 0x000ee20000100800 */
[----:B------:R-:W-:-:S03]  /*1ba20*/  PRMT R5, RZ, 0x7610, R5 ;  /* 0x00007610ff057816 */ /* 0x000fc60000000005 */
[----:B----4-:R0:W-:Y:S01]  /*1ba30*/  STL [R1+0x1cb8], R86 ;  /* 0x001cb85601007387 */ /* 0x0101e20000100800 */
[----:B------:R-:W-:Y:S02]  /*1ba40*/  @P0 IMAD.MOV.U32 R88, RZ, RZ, R4 ;  /* 0x000000ffff580224 */ /* 0x000fe400078e0004 */
[----:B------:R-:W-:Y:S01]  /*1ba50*/  @P0 IMAD.MOV.U32 R89, RZ, RZ, R49 ;  /* 0x000000ffff590224 */ /* 0x000fe200078e0031 */
[----:B------:R-:W4:Y:S04]  /*1ba60*/  LDL.LU R4, [R1+0x1db8] ;  /* 0x001db80001047983 */ /* 0x000f280000300800 */
[----:B------:R-:W4:Y:S01]  /*1ba70*/  @P0 LDG.E.U16 R5, desc[UR20][R88.64] ;  /* 0x0000001458050981 */ /* 0x000f22000c1e1500 */
[----:B0-----:R-:W-:-:S03]  /*1ba80*/  @P0 IMAD.MOV.U32 R86, RZ, RZ, R85 ;  /* 0x000000ffff560224 */ /* 0x001fc600078e0055 */
[----:B------:R-:W4:Y:S01]  /*1ba90*/  LDL R49, [R1+0xc2c] ;  /* 0x000c2c0001317983 */ /* 0x000f220000100800 */
[----:B--2---:R-:W-:-:S06]  /*1baa0*/  PRMT R8, RZ, 0x7610, R8 ;  /* 0x00007610ff087816 */ /* 0x004fcc0000000008 */
[----:B------:R0:W2:Y:S02]  /*1bab0*/  @P0 LDG.E.U16 R8, desc[UR20][R86.64] ;  /* 0x0000001456080981 */ /* 0x0000a4000c1e1500 */
[----:B0-----:R-:W-:Y:S01]  /*1bac0*/  @P0 MOV R86, R18 ;  /* 0x0000001200560202 */ /* 0x001fe20000000f00 */
[----:B------:R-:W-:Y:S01]  /*1bad0*/  @P0 IMAD.MOV.U32 R87, RZ, RZ, R51 ;  /* 0x000000ffff570224 */ /* 0x000fe200078e0033 */
[----:B---3--:R-:W-:Y:S02]  /*1bae0*/  PRMT R7, RZ, 0x7610, R7 ;  /* 0x00007610ff077816 */ /* 0x008fe40000000007 */
[----:B------:R-:W-:-:S04]  /*1baf0*/  PRMT R6, RZ, 0x7610, R6 ;  /* 0x00007610ff067816 */ /* 0x000fc80000000006 */
[----:B------:R0:W3:Y:S02]  /*1bb00*/  @P0 LDG.E.U16 R7, desc[UR20][R86.64] ;  /* 0x0000001456070981 */ /* 0x0000e4000c1e1500 */
[----:B0-----:R-:W-:Y:S02]  /*1bb10*/  @P0 IMAD.MOV.U32 R86, RZ, RZ, R84 ;  /* 0x000000ffff560224 */ /* 0x001fe400078e0054 */
[----:B------:R-:W-:-:S05]  /*1bb20*/  @P0 IMAD.MOV.U32 R87, RZ, RZ, R9 ;  /* 0x000000ffff570224 */ /* 0x000fca00078e0009 */
[----:B------:R0:W3:Y:S01]  /*1bb30*/  @P0 LDG.E.U16 R6, desc[UR20][R86.64] ;  /* 0x0000001456060981 */ /* 0x0000e2000c1e1500 */
[----:B----4-:R-:W-:-:S03]  /*1bb40*/  PRMT R4, RZ, 0x7610, R4 ;  /* 0x00007610ff047816 */ /* 0x010fc60000000004 */
[----:B------:R-:W-:Y:S04]  /*1bb50*/  STL [R1+0x1cbc], R5 ;  /* 0x001cbc0501007387 */ /* 0x000fe80000100800 */
[----:B------:R-:W4:Y:S01]  /*1bb60*/  LDL.LU R85, [R1+0x1db4] ;  /* 0x001db40001557983 */ /* 0x000f220000300800 */
[----:B0-----:R-:W-:Y:S02]  /*1bb70*/  @P0 IMAD.MOV.U32 R86, RZ, RZ, R70 ;  /* 0x000000ffff560224 */ /* 0x001fe400078e0046 */
[----:B------:R-:W-:-:S05]  /*1bb80*/  @P0 IMAD.MOV.U32 R87, RZ, RZ, R71 ;  /* 0x000000ffff570224 */ /* 0x000fca00078e0047 */
[----:B------:R-:W4:Y:S04]  /*1bb90*/  @P0 LDG.E.U16 R4, desc[UR20][R86.64] ;  /* 0x0000001456040981 */ /* 0x000f28000c1e1500 */
[----:B--2---:R-:W-:Y:S04]  /*1bba0*/  STL [R1+0x1cc0], R8 ;  /* 0x001cc00801007387 */ /* 0x004fe80000100800 */
[----:B---3--:R0:W-:Y:S04]  /*1bbb0*/  STL [R1+0x1cc4], R7 ;  /* 0x001cc40701007387 */ /* 0x0081e80000100800 */
[----:B------:R-:W2:Y:S04]  /*1bbc0*/  LDL.LU R84, [R1+0x1db0] ;  /* 0x001db00001547983 */ /* 0x000ea80000300800 */
[----:B------:R-:W3:Y:S04]  /*1bbd0*/  LDL R9, [R1+0xcac] ;  /* 0x000cac0001097983 */ /* 0x000ee80000100800 */
[----:B------:R1:W-:Y:S04]  /*1bbe0*/  STL [R1+0x1cc8], R6 ;  /* 0x001cc80601007387 */ /* 0x0003e80000100800 */
[----:B------:R-:W3:Y:S01]  /*1bbf0*/  LDL.LU R71, [R1+0x1dac] ;  /* 0x001dac0001477983 */ /* 0x000ee20000300800 */
[----:B0-----:R-:W-:-:S03]  /*1bc00*/  @P0 IMAD.MOV.U32 R7, RZ, RZ, R48 ;  /* 0x000000ffff070224 */ /* 0x001fc600078e0030 */
[----:B------:R-:W3:Y:S01]  /*1bc10*/  LDL.LU R70, [R1+0x1da8] ;  /* 0x001da80001467983 */ /* 0x000ee20000300800 */
[----:B----4-:R-:W-:Y:S01]  /*1bc20*/  PRMT R85, RZ, 0x7610, R85 ;  /* 0x00007610ff557816 */ /* 0x010fe20000000055 */
[----:B-1----:R-:W-:Y:S02]  /*1bc30*/  @P0 IMAD.MOV.U32 R6, RZ, RZ, R69 ;  /* 0x000000ffff060224 */ /* 0x002fe400078e0045 */
[----:B------:R-:W4:Y:S01]  /*1bc40*/  LDL R92, [R1+0xcec] ;  /* 0x000cec00015c7983 */ /* 0x000f220000100800 */
[----:B------:R-:W-:-:S03]  /*1bc50*/  @P0 IMAD.MOV.U32 R5, RZ, RZ, R19 ;  /* 0x000000ffff050224 */ /* 0x000fc600078e0013 */
[----:B------:R-:W4:Y:S04]  /*1bc60*/  LDL R51, [R1+0xd2c] ;  /* 0x000d2c0001337983 */ /* 0x000f280000100800 */
[----:B------:R-:W4:Y:S04]  /*1bc70*/  LDL R18, [R1+0xd30] ;  /* 0x000d300001127983 */ /* 0x000f280000100800 */
[----:B------:R0:W-:Y:S04]  /*1bc80*/  STL [R1+0x1ccc], R4 ;  /* 0x001ccc0401007387 */ /* 0x0001e80000100800 */
[----:B------:R-:W4:Y:S04]  /*1bc90*/  @P0 LDG.E.U16 R85, desc[UR20][R6.64] ;  /* 0x0000001406550981 */ /* 0x000f28000c1e1500 */
[----:B------:R-:W4:Y:S01]  /*1bca0*/  LDL.LU R69, [R1+0x1da4] ;  /* 0x001da40001457983 */ /* 0x000f220000300800 */
[----:B0-----:R-:W-:-:S03]  /*1bcb0*/  @P0 IMAD.MOV.U32 R4, RZ, RZ, R81 ;  /* 0x000000ffff040224 */ /* 0x001fc600078e0051 */
[----:B------:R-:W4:Y:S01]  /*1bcc0*/  LDL R48, [R1+0xd6c] ;  /* 0x000d6c0001307983 */ /* 0x000f220000100800 */
[----:B--2---:R-:W-:-:S06]  /*1bcd0*/  PRMT R84, RZ, 0x7610, R84 ;  /* 0x00007610ff547816 */ /* 0x004fcc0000000054 */
[----:B------:R0:W2:Y:S02]  /*1bce0*/  @P0 LDG.E.U16 R84, desc[UR20][R4.64] ;  /* 0x0000001404540981 */ /* 0x0000a4000c1e1500 */
[----:B0-----:R-:W-:Y:S01]  /*1bcf0*/  @P0 IMAD.MOV.U32 R4, RZ, RZ, R68 ;  /* 0x000000ffff040224 */ /* 0x001fe200078e0044 */
[----:B---3--:R-:W-:Y:S01]  /*1bd00*/  PRMT R71, RZ, 0x7610, R71 ;  /* 0x00007610ff477816 */ /* 0x008fe20000000047 */
[----:B------:R-:W-:-:S05]  /*1bd10*/  @P0 IMAD.MOV.U32 R5, RZ, RZ, R49 ;  /* 0x000000ffff050224 */ /* 0x000fca00078e0031 */
[----:B------:R0:W3:Y:S01]  /*1bd20*/  @P0 LDG.E.U16 R71, desc[UR20][R4.64] ;  /* 0x0000001404470981 */ /* 0x0000e2000c1e1500 */
[----:B------:R-:W-:Y:S01]  /*1bd30*/  PRMT R70, RZ, 0x7610, R70 ;  /* 0x00007610ff467816 */ /* 0x000fe20000000046 */
[----:B0-----:R-:W-:Y:S02]  /*1bd40*/  @P0 IMAD.MOV.U32 R4, RZ, RZ, R66 ;  /* 0x000000ffff040224 */ /* 0x001fe400078e0042 */
[----:B------:R-:W-:-:S05]  /*1bd50*/  @P0 IMAD.MOV.U32 R5, RZ, RZ, R67 ;  /* 0x000000ffff050224 */ /* 0x000fca00078e0043 */
[----:B------:R0:W3:Y:S04]  /*1bd60*/  @P0 LDG.E.U16 R70, desc[UR20][R4.64] ;  /* 0x0000001404460981 */ /* 0x0000e8000c1e1500 */
[----:B----4-:R-:W-:Y:S04]  /*1bd70*/  STL [R1+0x1cd0], R85 ;  /* 0x001cd05501007387 */ /* 0x010fe80000100800 */
[----:B--2---:R-:W-:Y:S04]  /*1bd80*/  STL [R1+0x1cd4], R84 ;  /* 0x001cd45401007387 */ /* 0x004fe80000100800 */
[----:B------:R-:W2:Y:S04]  /*1bd90*/  LDL.LU R68, [R1+0x1da0] ;  /* 0x001da00001447983 */ /* 0x000ea80000300800 */
[----:B---3--:R-:W-:Y:S04]  /*1bda0*/  STL [R1+0x1cdc], R71 ;  /* 0x001cdc4701007387 */ /* 0x008fe80000100800 */
[----:B------:R-:W3:Y:S04]  /*1bdb0*/  LDL.LU R67, [R1+0x1d9c] ;  /* 0x001d9c0001437983 */ /* 0x000ee80000300800 */
[----:B------:R-:W4:Y:S01]  /*1bdc0*/  LDL.LU R66, [R1+0x1d98] ;  /* 0x001d980001427983 */ /* 0x000f220000300800 */
[----:B------:R-:W-:Y:S01]  /*1bdd0*/  PRMT R69, RZ, 0x7610, R69 ;  /* 0x00007610ff457816 */ /* 0x000fe20000000045 */
[----:B0-----:R-:W-:-:S02]  /*1bde0*/  @P0 IMAD.MOV.U32 R4, RZ, RZ, R21 ;  /* 0x000000ffff040224 */ /* 0x001fc400078e0015 */
[----:B------:R-:W-:Y:S01]  /*1bdf0*/  @P0 IMAD.MOV.U32 R5, RZ, RZ, R9 ;  /* 0x000000ffff050224 */ /* 0x000fe200078e0009 */
[----:B------:R-:W4:Y:S04]  /*1be00*/  LDL R19, [R1+0xdec] ;  /* 0x000dec0001137983 */ /* 0x000f280000100800 */
[----:B------:R0:W4:Y:S04]  /*1be10*/  @P0 LDG.E.U16 R69, desc[UR20][R4.64] ;  /* 0x0000001404450981 */ /* 0x000128000c1e1500 */
[----:B------:R-:W4:Y:S04]  /*1be20*/  LDL R81, [R1+0xe2c] ;  /* 0x000e2c0001517983 */ /* 0x000f280000100800 */
[----:B------:R-:W4:Y:S01]  /*1be30*/  LDL R49, [R1+0xe30] ;  /* 0x000e300001317983 */ /* 0x000f220000100800 */
[----:B0-----:R-:W-:-:S02]  /*1be40*/  @P0 IMAD.MOV.U32 R4, RZ, RZ, R50 ;  /* 0x000000ffff040224 */ /* 0x001fc400078e0032 */
[----:B------:R-:W-:Y:S01]  /*1be50*/  @P0 IMAD.MOV.U32 R5, RZ, RZ, R92 ;  /* 0x000000ffff050224 */ /* 0x000fe200078e005c */
[----:B------:R-:W-:Y:S04]  /*1be60*/  STL [R1+0x1ce0], R70 ;  /* 0x001ce04601007387 */ /* 0x000fe80000100800 */
[----:B------:R-:W4:Y:S04]  /*1be70*/  LDL.LU R21, [R1+0x1d94] ;  /* 0x001d940001157983 */ /* 0x000f280000300800 */
[----:B------:R-:W4:Y:S01]  /*1be80*/  LDL R9, [R1+0xe6c] ;  /* 0x000e6c0001097983 */ /* 0x000f220000100800 */
[----:B--2---:R-:W-:-:S06]  /*1be90*/  PRMT R68, RZ, 0x7610, R68 ;  /* 0x00007610ff447816 */ /* 0x004fcc0000000044 */
[----:B------:R0:W2:Y:S02]  /*1bea0*/  @P0 LDG.E.U16 R68, desc[UR20][R4.64] ;  /* 0x0000001404440981 */ /* 0x0000a4000c1e1500 */
[----:B0-----:R-:W-:Y:S01]  /*1beb0*/  @P0 IMAD.MOV.U32 R4, RZ, RZ, R18 ;  /* 0x000000ffff040224 */ /* 0x001fe200078e0012 */
[----:B---3--:R-:W-:Y:S01]  /*1bec0*/  PRMT R67, RZ, 0x7610, R67 ;  /* 0x00007610ff437816 */ /* 0x008fe20000000043 */
[----:B------:R-:W-:Y:S01]  /*1bed0*/  @P0 IMAD.MOV.U32 R5, RZ, RZ, R51 ;  /* 0x000000ffff050224 */ /* 0x000fe200078e0033 */
[----:B----4-:R-:W-:-:S04]  /*1bee0*/  PRMT R66, RZ, 0x7610, R66 ;  /* 0x00007610ff427816 */ /* 0x010fc80000000042 */
[----:B------:R0:W3:Y:S02]  /*1bef0*/  @P0 LDG.E.U16 R67, desc[UR20][R4.64] ;  /* 0x0000001404430981 */ /* 0x0000e4000c1e1500 */
[----:B0-----:R-:W-:Y:S02]  /*1bf00*/  @P0 IMAD.MOV.U32 R4, RZ, RZ, R20 ;  /* 0x000000ffff040224 */ /* 0x001fe400078e0014 */
[----:B------:R-:W-:-:S05]  /*1bf10*/  @P0 IMAD.MOV.U32 R5, RZ, RZ, R48 ;  /* 0x000000ffff050224 */ /* 0x000fca00078e0030 */
[----:B------:R0:W4:Y:S04]  /*1bf20*/  @P0 LDG.E.U16 R66, desc[UR20][R4.64] ;  /* 0x0000001404420981 */ /* 0x000128000c1e1500 */
[----:B------:R-:W-:Y:S01]  /*1bf30*/  STL [R1+0x1ce4], R69 ;  /* 0x001ce44501007387 */ /* 0x000fe20000100800 */
[----:B------:R-:W-:-:S03]  /*1bf40*/  PRMT R21, RZ, 0x7610, R21 ;  /* 0x00007610ff157816 */ /* 0x000fc60000000015 */
[----:B------:R-:W4:Y:S01]  /*1bf50*/  LDL.LU R50, [R1+0x1d90] ;  /* 0x001d900001327983 */ /* 0x000f220000300800 */
[----:B0-----:R-:W-:Y:S02]  /*1bf60*/  @P0 IMAD.MOV.U32 R4, RZ, RZ, R52 ;  /* 0x000000ffff040224 */ /* 0x001fe400078e0034 */
[----:B------:R-:W-:-:S05]  /*1bf70*/  @P0 IMAD.MOV.U32 R5, RZ, RZ, R53 ;  /* 0x000000ffff050224 */ /* 0x000fca00078e0035 */
[----:B------:R0:W4:Y:S04]  /*1bf80*/  @P0 LDG.E.U16 R21, desc[UR20][R4.64] ;  /* 0x0000001404150981 */ /* 0x000128000c1e1500 */
[----:B--2---:R-:W-:Y:S04]  /*1bf90*/  STL [R1+0x1ce8], R68 ;  /* 0x001ce84401007387 */ /* 0x004fe80000100800 */
[----:B---3--:R-:W-:Y:S04]  /*1bfa0*/  STL [R1+0x1cec], R67 ;  /* 0x001cec4301007387 */ /* 0x008fe80000100800 */
[----:B------:R-:W2:Y:S04]  /*1bfb0*/  LDL.LU R20, [R1+0x1d8c] ;  /* 0x001d8c0001147983 */ /* 0x000ea80000300800 */
[----:B------:R-:W3:Y:S04]  /*1bfc0*/  LDL R88, [R1+0xf2c] ;  /* 0x000f2c0001587983 */ /* 0x000ee80000100800 */
[----:B----4-:R-:W-:Y:S04]  /*1bfd0*/  STL [R1+0x1cf0], R66 ;  /* 0x001cf04201007387 */ /* 0x010fe80000100800 */
[----:B------:R-:W4:Y:S04]  /*1bfe0*/  LDL.LU R53, [R1+0x1d88] ;  /* 0x001d880001357983 */ /* 0x000f280000300800 */
[----:B------:R-:W3:Y:S01]  /*1bff0*/  LDL.LU R52, [R1+0x1d84] ;  /* 0x001d840001347983 */ /* 0x000ee20000300800 */
[----:B------:R-:W-:Y:S01]  /*1c000*/  PRMT R50, RZ, 0x7610, R50 ;  /* 0x00007610ff327816 */ /* 0x000fe20000000032 */
[----:B0-----:R-:W-:-:S02]  /*1c010*/  @P0 IMAD.MOV.U32 R4, RZ, RZ, R23 ;  /* 0x000000ffff040224 */ /* 0x001fc400078e0017 */
[----:B------:R-:W-:Y:S01]  /*1c020*/  @P0 IMAD.MOV.U32 R5, RZ, RZ, R19 ;  /* 0x000000ffff050224 */ /* 0x000fe200078e0013 */
[----:B------:R-:W3:Y:S04]  /*1c030*/  LDL R32, [R1+0xf6c] ;  /* 0x000f6c0001207983 */ /* 0x000ee80000100800 */
[----:B------:R-:W3:Y:S04]  /*1c040*/  LDL R89, [R1+0xfac] ;  /* 0x000fac0001597983 */ /* 0x000ee80000100800 */
[----:B------:R-:W3:Y:S04]  /*1c050*/  LDL R91, [R1+0xfb0] ;  /* 0x000fb000015b7983 */ /* 0x000ee80000100800 */
[----:B------:R0:W3:Y:S04]  /*1c060*/  @P0 LDG.E.U16 R50, desc[UR20][R4.64] ;  /* 0x0000001404320981 */ /* 0x0000e8000c1e1500 */
[----:B------:R-:W-:Y:S04]  /*1c070*/  STL [R1+0x1cf4], R21 ;  /* 0x001cf41501007387 */ /* 0x000fe80000100800 */
[----:B------:R-:W3:Y:S01]  /*1c080*/  LDL.LU R23, [R1+0x1d80] ;  /* 0x001d800001177983 */ /* 0x000ee20000300800 */
[----:B0-----:R-:W-:-:S02]  /*1c090*/  @P0 IMAD.MOV.U32 R4, RZ, RZ, R49 ;  /* 0x000000ffff040224 */ /* 0x001fc400078e0031 */
[----:B------:R-:W-:Y:S01]  /*1c0a0*/  @P0 IMAD.MOV.U32 R5, RZ, RZ, R81 ;  /* 0x000000ffff050224 */ /* 0x000fe200078e0051 */
[----:B------:R-:W3:Y:S04]  /*1c0b0*/  LDL R92, [R1+0xfec] ;  /* 0x000fec00015c7983 */ /* 0x000ee80000100800 */
[----:B------:R-:W3:Y:S01]  /*1c0c0*/  LDL R51, [R1+0x102c] ;  /* 0x00102c0001337983 */ /* 0x000ee20000100800 */
[----:B--2---:R-:W-:-:S06]  /*1c0d0*/  PRMT R20, RZ, 0x7610, R20 ;  /* 0x00007610ff147816 */ /* 0x004fcc0000000014 */
[----:B------:R0:W2:Y:S02]  /*1c0e0*/  @P0 LDG.E.U16 R20, desc[UR20][R4.64] ;  /* 0x0000001404140981 */ /* 0x0000a4000c1e1500 */
[----:B0-----:R-:W-:Y:S01]  /*1c0f0*/  @P0 IMAD.MOV.U32 R4, RZ, RZ, R24 ;  /* 0x000000ffff040224 */ /* 0x001fe200078e0018 */
[----:B----4-:R-:W-:Y:S01]  /*1c100*/  PRMT R53, RZ, 0x7610, R53 ;  /* 0x00007610ff357816 */ /* 0x010fe20000000035 */
[----:B------:R-:W-:Y:S01]  /*1c110*/  @P0 IMAD.MOV.U32 R5, RZ, RZ, R9 ;  /* 0x000000ffff050224 */ /* 0x000fe200078e0009 */
[----:B------:R-:W4:Y:S04]  /*1c120*/  LDL.LU R24, [R1+0x1d7c] ;  /* 0x001d7c0001187983 */ /* 0x000f280000300800 */
[----:B------:R0:W2:Y:S04]  /*1c130*/  @P0 LDG.E.U16 R53, desc[UR20][R4.64] ;  /* 0x0000001404350981 */ /* 0x0000a8000c1e1500 */
[----:B------:R-:W2:Y:S01]  /*1c140*/  LDL R18, [R1+0x10ac] ;  /* 0x0010ac0001127983 */ /* 0x000ea20000100800 */
[----:B---3--:R-:W-:Y:S01]  /*1c150*/  PRMT R52, RZ, 0x7610, R52 ;  /* 0x00007610ff347816 */ /* 0x008fe20000000034 */
[----:B0-----:R-:W-:-:S02]  /*1c160*/  @P0 IMAD.MOV.U32 R5, RZ, RZ, R65 ;  /* 0x000000ffff050224 */ /* 0x001fc400078e0041 */
[----:B------:R-:W3:Y:S01]  /*1c170*/  LDL.LU R65, [R1+0x1d78] ;  /* 0x001d780001417983 */ /* 0x000ee20000300800 */
[----:B------:R-:W-:-:S03]  /*1c180*/  @P0 IMAD.MOV.U32 R4, RZ, RZ, R29 ;  /* 0x000000ffff040224 */ /* 0x000fc600078e001d */
[----:B------:R-:W2:Y:S04]  /*1c190*/  LDL.LU R29, [R1+0x1d74] ;  /* 0x001d7400011d7983 */ /* 0x000ea80000300800 */
[----:B------:R0:W2:Y:S04]  /*1c1a0*/  @P0 LDG.E.U16 R52, desc[UR20][R4.64] ;  /* 0x0000001404340981 */ /* 0x0000a8000c1e1500 */
[----:B------:R-:W2:Y:S04]  /*1c1b0*/  LDL R48, [R1+0x10ec] ;  /* 0x0010ec0001307983 */ /* 0x000ea80000100800 */
[----:B------:R-:W2:Y:S01]  /*1c1c0*/  LDL R19, [R1+0x112c] ;  /* 0x00112c0001137983 */ /* 0x000ea20000100800 */
[----:B0-----:R-:W-:-:S03]  /*1c1d0*/  @P0 IMAD.MOV.U32 R5, RZ, RZ, R64 ;  /* 0x000000ffff050224 */ /* 0x001fc600078e0040 */
[----:B------:R-:W2:Y:S04]  /*1c1e0*/  LDL R81, [R1+0x1130] ;  /* 0x0011300001517983 */ /* 0x000ea80000100800 */
[----:B------:R-:W2:Y:S01]  /*1c1f0*/  LDL.LU R64, [R1+0x1d70] ;  /* 0x001d700001407983 */ /* 0x000ea20000300800 */
[----:B------:R-:W-:Y:S01]  /*1c200*/  PRMT R23, RZ, 0x7610, R23 ;  /* 0x00007610ff177816 */ /* 0x000fe20000000017 */
[----:B------:R-:W-:Y:S02]  /*1c210*/  @P0 IMAD.MOV.U32 R4, RZ, RZ, R63 ;  /* 0x000000ffff040224 */ /* 0x000fe400078e003f */
[----:B------:R-:W2:Y:S04]  /*1c220*/  LDL.LU R63, [R1+0x1d6c] ;  /* 0x001d6c00013f7983 */ /* 0x000ea80000300800 */
[----:B------:R0:W2:Y:S04]  /*1c230*/  @P0 LDG.E.U16 R23, desc[UR20][R4.64] ;  /* 0x0000001404170981 */ /* 0x0000a8000c1e1500 */
[----:B------:R-:W2:Y:S04]  /*1c240*/  LDL R49, [R1+0x116c] ;  /* 0x00116c0001317983 */ /* 0x000ea80000100800 */
[----:B------:R-:W2:Y:S01]  /*1c250*/  LDL R9, [R1+0x11ac] ;  /* 0x0011ac0001097983 */ /* 0x000ea20000100800 */
[----:B0-----:R-:W-:-:S02]  /*1c260*/  @P0 IMAD.MOV.U32 R4, RZ, RZ, R62 ;  /* 0x000000ffff040224 */ /* 0x001fc400078e003e */
[----:B------:R-:W-:Y:S01]  /*1c270*/  @P0 IMAD.MOV.U32 R5, RZ, RZ, R88 ;  /* 0x000000ffff050224 */ /* 0x000fe200078e0058 */
[----:B------:R-:W2:Y:S01]  /*1c280*/  LDL.LU R62, [R1+0x1d68] ;  /* 0x001d6800013e7983 */ /* 0x000ea20000300800 */
[----:B----4-:R-:W-:-:S06]  /*1c290*/  PRMT R24, RZ, 0x7610, R24 ;  /* 0x00007610ff187816 */ /* 0x010fcc0000000018 */
[----:B------:R0:W4:Y:S01]  /*1c2a0*/  @P0 LDG.E.U16 R24, desc[UR20][R4.64] ;  /* 0x0000001404180981 */ /* 0x000122000c1e1500 */
[----:B---3--:R-:W-:Y:S01]  /*1c2b0*/  PRMT R65, RZ, 0x7610, R65 ;  /* 0x00007610ff417816 */ /* 0x008fe20000000041 */
[----:B0-----:R-:W-:Y:S02]  /*1c2c0*/  @P0 IMAD.MOV.U32 R4, RZ, RZ, R30 ;  /* 0x000000ffff040224 */ /* 0x001fe400078e001e */
[----:B------:R-:W-:Y:S01]  /*1c2d0*/  @P0 IMAD.MOV.U32 R5, RZ, RZ, R32 ;  /* 0x000000ffff050224 */ /* 0x000fe200078e0020 */
[----:B--2---:R-:W-:Y:S01]  /*1c2e0*/  PRMT R29, RZ, 0x7610, R29 ;  /* 0x00007610ff1d7816 */ /* 0x004fe2000000001d */
[----:B------:R-:W2:Y:S04]  /*1c2f0*/  LDL.LU R30, [R1+0x1d64] ;  /* 0x001d6400011e7983 */ /* 0x000ea80000300800 */
[----:B------:R0:W3:Y:S02]  /*1c300*/  @P0 LDG.E.U16 R65, desc[UR20][R4.64] ;  /* 0x0000001404410981 */ /* 0x0000e4000c1e1500 */
[----:B0-----:R-:W-:-:S02]  /*1c310*/  @P0 IMAD.MOV.U32 R4, RZ, RZ, R91 ;  /* 0x000000ffff040224 */ /* 0x001fc400078e005b */
[----:B------:R-:W-:Y:S01]  /*1c320*/  @P0 IMAD.MOV.U32 R5, RZ, RZ, R89 ;  /* 0x000000ffff050224 */ /* 0x000fe200078e0059 */
[----:B------:R-:W-:-:S04]  /*1c330*/  PRMT R64, RZ, 0x7610, R64 ;  /* 0x00007610ff407816 */ /* 0x000fc80000000040 */
[----:B------:R0:W3:Y:S02]  /*1c340*/  @P0 LDG.E.U16 R29, desc[UR20][R4.64] ;  /* 0x00000014041d0981 */ /* 0x0000e4000c1e1500 */
[----:B0-----:R-:W-:Y:S02]  /*1c350*/  @P0 IMAD.MOV.U32 R4, RZ, RZ, R61 ;  /* 0x000000ffff040224 */ /* 0x001fe400078e003d */
[----:B------:R-:W-:Y:S01]  /*1c360*/  @P0 IMAD.MOV.U32 R5, RZ, RZ, R92 ;  /* 0x000000ffff050224 */ /* 0x000fe200078e005c */
[----:B------:R-:W3:Y:S04]  /*1c370*/  LDL.LU R61, [R1+0x1d60] ;  /* 0x001d6000013d7983 */ /* 0x000ee80000300800 */
[----:B------:R0:W4:Y:S02]  /*1c380*/  @P0 LDG.E.U16 R64, desc[UR20][R4.64] ;  /* 0x0000001404400981 */ /* 0x000124000c1e1500 */
[----:B0-----:R-:W-:-:S02]  /*1c390*/  @P0 IMAD.MOV.U32 R4, RZ, RZ, R60 ;  /* 0x000000ffff040224 */ /* 0x001fc400078e003c */
[----:B------:R-:W4:Y:S01]  /*1c3a0*/  LDL.LU R60, [R1+0x1d5c] ;  /* 0x001d5c00013c7983 */ /* 0x000f220000300800 */
[----:B------:R-:W-:Y:S01]  /*1c3b0*/  PRMT R63, RZ, 0x7610, R63 ;  /* 0x00007610ff3f7816 */ /* 0x000fe2000000003f */
[----:B------:R-:W-:-:S05]  /*1c3c0*/  @P0 IMAD.MOV.U32 R5, RZ, RZ, R51 ;  /* 0x000000ffff050224 */ /* 0x000fca00078e0033 */
[----:B------:R0:W4:Y:S01]  /*1c3d0*/  @P0 LDG.E.U16 R63, desc[UR20][R4.64] ;  /* 0x00000014043f0981 */ /* 0x000122000c1e1500 */
[----:B------:R-:W-:Y:S01]  /*1c3e0*/  PRMT R62, RZ, 0x7610, R62 ;  /* 0x00007610ff3e7816 */ /* 0x000fe2000000003e */
[----:B0-----:R-:W-:Y:S02]  /*1c3f0*/  @P0 IMAD.MOV.U32 R5, RZ, RZ, R59 ;  /* 0x000000ffff050224 */ /* 0x001fe400078e003b */
[----:B------:R-:W4:Y:S01]  /*1c400*/  LDL.LU R59, [R1+0x1d58] ;  /* 0x001d5800013b7983 */ /* 0x000f220000300800 */
[----:B------:R-:W-:-:S03]  /*1c410*/  @P0 IMAD.MOV.U32 R4, RZ, RZ, R58 ;  /* 0x000000ffff040224 */ /* 0x000fc600078e003a */
[----:B------:R-:W4:Y:S04]  /*1c420*/  LDL.LU R58, [R1+0x1d54] ;  /* 0x001d5400013a7983 */ /* 0x000f280000300800 */
[----:B------:R0:W4:Y:S02]  /*1c430*/  @P0 LDG.E.U16 R62, desc[UR20][R4.64] ;  /* 0x00000014043e0981 */ /* 0x000124000c1e1500 */
[----:B0-----:R-:W-:Y:S01]  /*1c440*/  @P0 IMAD.MOV.U32 R4, RZ, RZ, R22 ;  /* 0x000000ffff040224 */ /* 0x001fe200078e0016 */
[----:B------:R-:W-:Y:S01]  /*1c450*/  @P0 MOV R5, R18 ;  /* 0x0000001200050202 */ /* 0x000fe20000000f00 */
[----:B------:R-:W4:Y:S01]  /*1c460*/  LDL.LU R22, [R1+0x1d50] ;  /* 0x001d500001167983 */ /* 0x000f220000300800 */
[----:B--2---:R-:W-:-:S06]  /*1c470*/  PRMT R30, RZ, 0x7610, R30 ;  /* 0x00007610ff1e7816 */ /* 0x004fcc000000001e */
[----:B------:R0:W2:Y:S02]  /*1c480*/  @P0 LDG.E.U16 R30, desc[UR20][R4.64] ;  /* 0x00000014041e0981 */ /* 0x0000a4000c1e1500 */
[----:B0-----:R-:W-:Y:S02]  /*1c490*/  @P0 IMAD.MOV.U32 R4, RZ, RZ, R57 ;  /* 0x000000ffff040224 */ /* 0x001fe400078e0039 */
[----:B------:R-:W-:Y:S01]  /*1c4a0*/  @P0 IMAD.MOV.U32 R5, RZ, RZ, R48 ;  /* 0x000000ffff050224 */ /* 0x000fe200078e0030 */
[----:B------:R-:W2:Y:S01]  /*1c4b0*/  LDL.LU R57, [R1+0x1d4c] ;  /* 0x001d4c0001397983 */ /* 0x000ea20000300800 */
[----:B---3--:R-:W-:-:S06]  /*1c4c0*/  PRMT R61, RZ, 0x7610, R61 ;  /* 0x00007610ff3d7816 */ /* 0x008fcc000000003d */
[----:B------:R0:W3:Y:S01]  /*1c4d0*/  @P0 LDG.E.U16 R61, desc[UR20][R4.64] ;  /* 0x00000014043d0981 */ /* 0x0000e2000c1e1500 */
[----:B----4-:R-:W-:Y:S01]  /*1c4e0*/  PRMT R60, RZ, 0x7610, R60 ;  /* 0x00007610ff3c7816 */ /* 0x010fe2000000003c */
[----:B0-----:R-:W-:Y:S02]  /*1c4f0*/  @P0 IMAD.MOV.U32 R4, RZ, RZ, R81 ;  /* 0x000000ffff040224 */ /* 0x001fe400078e0051 */
[----:B------:R-:W-:-:S05]  /*1c500*/  @P0 IMAD.MOV.U32 R5, RZ, RZ, R19 ;  /* 0x000000ffff050224 */ /* 0x000fca00078e0013 */
[----:B------:R0:W4:Y:S02]  /*1c510*/  @P0 LDG.E.U16 R60, desc[UR20][R4.64] ;  /* 0x00000014043c0981 */ /* 0x000124000c1e1500 */
[----:B0-----:R-:W-:Y:S02]  /*1c520*/  @P0 IMAD.MOV.U32 R4, RZ, RZ, R56 ;  /* 0x000000ffff040224 */ /* 0x001fe400078e0038 */
[----:B------:R-:W3:Y:S01]  /*1c530*/  LDL.LU R56, [R1+0x1d48] ;  /* 0x001d480001387983 */ /* 0x000ee20000300800 */
[----:B------:R-:W-:Y:S01]  /*1c540*/  PRMT R59, RZ, 0x7610, R59 ;  /* 0x00007610ff3b7816 */ /* 0x000fe2000000003b */
[----:B------:R-:W-:Y:S01]  /*1c550*/  @P0 IMAD.MOV.U32 R5, RZ, RZ, R49 ;  /* 0x000000ffff050224 */ /* 0x000fe200078e0031 */
[----:B------:R-:W-:-:S04]  /*1c560*/  PRMT R58, RZ, 0x7610, R58 ;  /* 0x00007610ff3a7816 */ /* 0x000fc8000000003a */
[----:B------:R0:W4:Y:S02]  /*1c570*/  @P0 LDG.E.U16 R59, desc[UR20][R4.64] ;  /* 0x00000014043b0981 */ /* 0x000124000c1e1500 */
[----:B0-----:R-:W-:Y:S02]  /*1c580*/  @P0 IMAD.MOV.U32 R4, RZ, RZ, R31 ;  /* 0x000000ffff040224 */ /* 0x001fe400078e001f */
[----:B------:R-:W-:Y:S01]  /*1c590*/  @P0 IMAD.MOV.U32 R5, RZ, RZ, R9 ;  /* 0x000000ffff050224 */ /* 0x000fe200078e0009 */
[----:B------:R-:W4:Y:S04]  /*1c5a0*/  LDL.LU R31, [R1+0x1d44] ;  /* 0x001d4400011f7983 */ /* 0x000f280000300800 */
[----:B------:R0:W4:Y:S01]  /*1c5b0*/  @P0 LDG.E.U16 R58, desc[UR20][R4.64] ;  /* 0x00000014043a0981 */ /* 0x000122000c1e1500 */
[----:B------:R-:W-:Y:S01]  /*1c5c0*/  PRMT R22, RZ, 0x7610, R22 ;  /* 0x00007610ff167816 */ /* 0x000fe20000000016 */
[----:B0-----:R-:W-:-:S02]  /*1c5d0*/  @P0 IMAD.MOV.U32 R5, RZ, RZ, R82 ;  /* 0x000000ffff050224 */ /* 0x001fc400078e0052 */
[----:B------:R-:W-:Y:S01]  /*1c5e0*/  @P0 IMAD.MOV.U32 R4, RZ, RZ, R41 ;  /* 0x000000ffff040224 */ /* 0x000fe200078e0029 */
[----:B------:R-:W4:Y:S04]  /*1c5f0*/  LDL.LU R82, [R1+0x1d40] ;  /* 0x001d400001527983 */ /* 0x000f280000300800 */
[----:B------:R-:W4:Y:S04]  /*1c600*/  LDL.LU R41, [R1+0x1d3c] ;  /* 0x001d3c0001297983 */ /* 0x000f280000300800 */
[----:B------:R0:W4:Y:S02]  /*1c610*/  @P0 LDG.E.U16 R22, desc[UR20][R4.64] ;  /* 0x0000001404160981 */ /* 0x000124000c1e1500 */
[----:B0-----:R-:W-:-:S02]  /*1c620*/  @P0 IMAD.MOV.U32 R4, RZ, RZ, R39 ;  /* 0x000000ffff040224 */ /* 0x001fc400078e0027 */
[----:B------:R-:W-:Y:S02]  /*1c630*/  @P0 IMAD.MOV.U32 R5, RZ, RZ, R83 ;  /* 0x000000ffff050224 */ /* 0x000fe400078e0053 */
[----:B------:R-:W4:Y:S04]  /*1c640*/  LDL.LU R83, [R1+0x1d38] ;  /* 0x001d380001537983 */ /* 0x000f280000300800 */
[----:B------:R-:W4:Y:S01]  /*1c650*/  LDL.LU R39, [R1+0x1d34] ;  /* 0x001d340001277983 */ /* 0x000f220000300800 */
[----:B--2---:R-:W-:-:S06]  /*1c660*/  PRMT R57, RZ, 0x7610, R57 ;  /* 0x00007610ff397816 */ /* 0x004fcc0000000039 */
[----:B------:R0:W2:Y:S02]  /*1c670*/  @P0 LDG.E.U16 R57, desc[UR20][R4.64] ;  /* 0x0000001404390981 */ /* 0x0000a4000c1e1500 */
[----:B0-----:R-:W-:Y:S02]  /*1c680*/  @P0 IMAD.MOV.U32 R4, RZ, RZ, R55 ;  /* 0x000000ffff040224 */ /* 0x001fe400078e0037 */
[----:B------:R-:W-:Y:S02]  /*1c690*/  @P0 IMAD.MOV.U32 R5, RZ, RZ, R2 ;  /* 0x000000ffff050224 */ /* 0x000fe400078e0002 */
[----:B------:R-:W2:Y:S04]  /*1c6a0*/  LDL.LU R2, [R1+0x1d30] ;  /* 0x001d300001027983 */ /* 0x000ea80000300800 */
[----:B------:R-:W2:Y:S01]  /*1c6b0*/  LDL.LU R55, [R1+0x1d2c] ;  /* 0x001d2c0001377983 */ /* 0x000ea20000300800 */
[----:B---3--:R-:W-:-:S06]  /*1c6c0*/  PRMT R56, RZ, 0x7610, R56 ;  /* 0x00007610ff387816 */ /* 0x008fcc0000000038 */
[----:B------:R0:W3:Y:S02]  /*1c6d0*/  @P0 LDG.E.U16 R56, desc[UR20][R4.64] ;  /* 0x0000001404380981 */ /* 0x0000e4000c1e1500 */
[----:B0-----:R-:W-:Y:S02]  /*1c6e0*/  @P0 IMAD.MOV.U32 R5, RZ, RZ, R3 ;  /* 0x000000ffff050224 */ /* 0x001fe400078e0003 */
[----:B------:R-:W-:Y:S01]  /*1c6f0*/  @P0 IMAD.MOV.U32 R4, RZ, RZ, R38 ;  /* 0x000000ffff040224 */ /* 0x000fe200078e0026 */
[----:B------:R-:W3:Y:S04]  /*1c700*/  LDL.LU R3, [R1+0x1d28] ;  /* 0x001d280001037983 */ /* 0x000ee80000300800 */
[----:B------:R-:W3:Y:S01]  /*1c710*/  LDL.LU R38, [R1+0x1d24] ;  /* 0x001d240001267983 */ /* 0x000ee20000300800 */
[----:B----4-:R-:W-:-:S06]  /*1c720*/  PRMT R31, RZ, 0x7610, R31 ;  /* 0x00007610ff1f7816 */ /* 0x010fcc000000001f */
[----:B------:R0:W4:Y:S02]  /*1c730*/  @P0 LDG.E.U16 R31, desc[UR20][R4.64] ;  /* 0x00000014041f0981 */ /* 0x000124000c1e1500 */
[----:B0-----:R-:W-:Y:S01]  /*1c740*/  @P0 IMAD.MOV.U32 R4, RZ, RZ, R36 ;  /* 0x000000ffff040224 */ /* 0x001fe200078e0024 */
[----:B------:R-:W-:Y:S01]  /*1c750*/  PRMT R41, RZ, 0x7610, R41 ;  /* 0x00007610ff297816 */ /* 0x000fe20000000029 */
[----:B------:R-:W-:Y:S02]  /*1c760*/  @P0 IMAD.MOV.U32 R5, RZ, RZ, R37 ;  /* 0x000000ffff050224 */ /* 0x000fe400078e0025 */
[----:B------:R-:W4:Y:S04]  /*1c770*/  LDL.LU R37, [R1+0x1d20] ;  /* 0x001d200001257983 */ /* 0x000f280000300800 */
[----:B------:R0:W4:Y:S04]  /*1c780*/  @P0 LDG.E.U16 R41, desc[UR20][R4.64] ;  /* 0x0000001404290981 */ /* 0x000128000c1e1500 */
[----:B------:R-:W4:Y:S01]  /*1c790*/  LDL.LU R36, [R1+0x1d1c] ;  /* 0x001d1c0001247983 */ /* 0x000f220000300800 */
[----:B0-----:R-:W-:-:S02]  /*1c7a0*/  @P0 IMAD.MOV.U32 R5, RZ, RZ, R35 ;  /* 0x000000ffff050224 */ /* 0x001fc400078e0023 */
[----:B------:R-:W-:Y:S01]  /*1c7b0*/  @P0 IMAD.MOV.U32 R4, RZ, RZ, R25 ;  /* 0x000000ffff040224 */ /* 0x000fe200078e0019 */
[----:B------:R-:W4:Y:S04]  /*1c7c0*/  LDL.LU R35, [R1+0x1d18] ;  /* 0x001d180001237983 */ /* 0x000f280000300800 */
[----:B------:R-:W4:Y:S01]  /*1c7d0*/  LDL.LU R25, [R1+0x1d14] ;  /* 0x001d140001197983 */ /* 0x000f220000300800 */
[----:B------:R-:W-:-:S06]  /*1c7e0*/  PRMT R39, RZ, 0x7610, R39 ;  /* 0x00007610ff277816 */ /* 0x000fcc0000000027 */
[----:B------:R0:W4:Y:S02]  /*1c7f0*/  @P0 LDG.E.U16 R39, desc[UR20][R4.64] ;  /* 0x0000001404270981 */ /* 0x000124000c1e1500 */
[----:B0-----:R-:W-:Y:S02]  /*1c800*/  @P0 IMAD.MOV.U32 R4, RZ, RZ, R33 ;  /* 0x000000ffff040224 */ /* 0x001fe400078e0021 */
        /* <DEDUP_REMOVED lines=12> */
[----:B------:R-:W3:Y:S01]  /*1c8d0*/  LDL.LU R26, [R1+0x1d00] ;  /* 0x001d0000011a7983 */ /* 0x000ee20000300800 */
[----:B------:R-:W-:Y:S01]  /*1c8e0*/  @P0 IMAD.MOV.U32 R4, RZ, RZ, R79 ;  /* 0x000000ffff040224 */ /* 0x000fe200078e004f */
[----:B----4-:R-:W-:-:S06]  /*1c8f0*/  PRMT R37, RZ, 0x7610, R37 ;  /* 0x00007610ff257816 */ /* 0x010fcc0000000025 */
[----:B------:R0:W4:Y:S01]  /*1c900*/  @P0 LDG.E.U16 R37, desc[UR20][R4.64] ;  /* 0x0000001404250981 */ /* 0x000122000c1e1500 */
[----:B------:R-:W-:Y:S01]  /*1c910*/  PRMT R36, RZ, 0x7610, R36 ;  /* 0x00007610ff247816 */ /* 0x000fe20000000024 */
[----:B0-----:R-:W-:Y:S02]  /*1c920*/  @P0 IMAD.MOV.U32 R4, RZ, RZ, R77 ;  /* 0x000000ffff040224 */ /* 0x001fe400078e004d */
[----:B------:R-:W-:Y:S01]  /*1c930*/  @P0 IMAD.MOV.U32 R5, RZ, RZ, R78 ;  /* 0x000000ffff050224 */ /* 0x000fe200078e004e */
[----:B------:R-:W-:-:S06]  /*1c940*/  PRMT R25, RZ, 0x7610, R25 ;  /* 0x00007610ff197816 */ /* 0x000fcc0000000019 */
[----:B------:R0:W4:Y:S01]  /*1c950*/  @P0 LDG.E.U16 R25, desc[UR20][R4.64] ;  /* 0x0000001404190981 */ /* 0x000122000c1e1500 */
[----:B------:R-:W-:Y:S01]  /*1c960*/  PRMT R35, RZ, 0x7610, R35 ;  /* 0x00007610ff237816 */ /* 0x000fe20000000023 */
[----:B0-----:R-:W-:Y:S02]  /*1c970*/  @P0 IMAD.MOV.U32 R4, RZ, RZ, R75 ;  /* 0x000000ffff040224 */ /* 0x001fe400078e004b */
[----:B------:R-:W-:-:S05]  /*1c980*/  @P0 IMAD.MOV.U32 R5, RZ, RZ, R76 ;  /* 0x000000ffff050224 */ /* 0x000fca00078e004c */
[----:B------:R0:W4:Y:S01]  /*1c990*/  @P0 LDG.E.U16 R36, desc[UR20][R4.64] ;  /* 0x0000001404240981 */ /* 0x000122000c1e1500 */
[----:B------:R-:W-:Y:S01]  /*1c9a0*/  PRMT R34, RZ, 0x7610, R34 ;  /* 0x00007610ff227816 */ /* 0x000fe20000000022 */
[----:B0-----:R-:W-:Y:S02]  /*1c9b0*/  @P0 IMAD.MOV.U32 R4, RZ, RZ, R73 ;  /* 0x000000ffff040224 */ /* 0x001fe400078e0049 */
[----:B------:R-:W-:-:S05]  /*1c9c0*/  @P0 IMAD.MOV.U32 R5, RZ, RZ, R74 ;  /* 0x000000ffff050224 */ /* 0x000fca00078e004a */
[----:B------:R0:W4:Y:S02]  /*1c9d0*/  @P0 LDG.E.U16 R35, desc[UR20][R4.64] ;  /* 0x0000001404230981 */ /* 0x000124000c1e1500 */
[----:B0-----:R-:W-:Y:S02]  /*1c9e0*/  @P0 IMAD.MOV.U32 R4, RZ, RZ, R47 ;  /* 0x000000ffff040224 */ /* 0x001fe400078e002f */
[----:B------:R-:W-:-:S05]  /*1c9f0*/  @P0 IMAD.MOV.U32 R5, RZ, RZ, R72 ;  /* 0x000000ffff050224 */ /* 0x000fca00078e0048 */
[----:B------:R0:W4:Y:S02]  /*1ca00*/  @P0 LDG.E.U16 R34, desc[UR20][R4.64] ;  /* 0x0000001404220981 */ /* 0x000124000c1e1500 */
[----:B0-----:R-:W-:Y:S02]  /*1ca10*/  @P0 IMAD.MOV.U32 R4, RZ, RZ, R45 ;  /* 0x000000ffff040224 */ /* 0x001fe400078e002d */
[----:B------:R-:W-:Y:S01]  /*1ca20*/  @P0 IMAD.MOV.U32 R5, RZ, RZ, R46 ;  /* 0x000000ffff050224 */ /* 0x000fe200078e002e */
[----:B------:R-:W-:Y:S02]  /*1ca30*/  PRMT R80, RZ, 0x7610, R80 ;  /* 0x00007610ff507816 */ /* 0x000fe40000000050 */
[----:B------:R-:W-:Y:S02]  /*1ca40*/  PRMT R33, RZ, 0x7610, R33 ;  /* 0x00007610ff217816 */ /* 0x000fe40000000021 */
[----:B------:R-:W-:Y:S01]  /*1ca50*/  PRMT R82, RZ, 0x7610, R82 ;  /* 0x00007610ff527816 */ /* 0x000fe20000000052 */
[----:B------:R-:W-:-:S02]  /*1ca60*/  VIADD R79, R93, 0xc5 ;  /* 0x000000c55d4f7836 */ /* 0x000fc40000000000 */
[C---:B------:R-:W-:Y:S02]  /*1ca70*/  VIADD R77, R93.reuse, 0xc6 ;  /* 0x000000c65d4d7836 */ /* 0x040fe40000000000 */
[C---:B------:R-:W-:Y:S02]  /*1ca80*/  VIADD R75, R93.reuse, 0xcc ;  /* 0x000000cc5d4b7836 */ /* 0x040fe40000000000 */
[C---:B------:R-:W-:Y:S02]  /*1ca90*/  VIADD R73, R93.reuse, 0xcd ;  /* 0x000000cd5d497836 */ /* 0x040fe40000000000 */
[C---:B------:R-:W-:Y:S02]  /*1caa0*/  VIADD R76, R93.reuse, 0xc7 ;  /* 0x000000c75d4c7836 */ /* 0x040fe40000000000 */
[----:B------:R-:W-:Y:S01]  /*1cab0*/  VIADD R47, R93, 0xce ;  /* 0x000000ce5d2f7836 */ /* 0x000fe20000000000 */
[----:B------:R-:W-:Y:S02]  /*1cac0*/  PRMT R83, RZ, 0x7610, R83 ;  /* 0x00007610ff537816 */ /* 0x000fe40000000053 */
[----:B--2---:R-:W-:-:S02]  /*1cad0*/  PRMT R27, RZ, 0x7610, R27 ;  /* 0x00007610ff1b7816 */ /* 0x004fc4000000001b */
[----:B------:R-:W-:Y:S02]  /*1cae0*/  PRMT R28, RZ, 0x7610, R28 ;  /* 0x00007610ff1c7816 */ /* 0x000fe4000000001c */
[----:B---3--:R-:W-:-:S06]  /*1caf0*/  PRMT R26, RZ, 0x7610, R26 ;  /* 0x00007610ff1a7816 */ /* 0x008fcc000000001a */
[----:B------:R0:W2:Y:S02]  /*1cb00*/  @P0 LDG.E.U16 R26, desc[UR20][R4.64] ;  /* 0x00000014041a0981 */ /* 0x0000a4000c1e1500 */
[----:B0-----:R-:W-:Y:S02]  /*1cb10*/  @P0 IMAD.MOV.U32 R4, RZ, RZ, R43 ;  /* 0x000000ffff040224 */ /* 0x001fe400078e002b */
[----:B------:R-:W-:-:S05]  /*1cb20*/  @P0 IMAD.MOV.U32 R5, RZ, RZ, R44 ;  /* 0x000000ffff050224 */ /* 0x000fca00078e002c */
[----:B------:R0:W3:Y:S02]  /*1cb30*/  @P0 LDG.E.U16 R27, desc[UR20][R4.64] ;  /* 0x00000014041b0981 */ /* 0x0000e4000c1e1500 */
[----:B0-----:R-:W-:Y:S02]  /*1cb40*/  @P0 IMAD.MOV.U32 R4, RZ, RZ, R40 ;  /* 0x000000ffff040224 */ /* 0x001fe400078e0028 */
[----:B------:R-:W-:-:S05]  /*1cb50*/  @P0 IMAD.MOV.U32 R5, RZ, RZ, R42 ;  /* 0x000000ffff050224 */ /* 0x000fca00078e002a */
[----:B------:R0:W2:Y:S02]  /*1cb60*/  @P0 LDG.E.U16 R80, desc[UR20][R4.64] ;  /* 0x0000001404500981 */ /* 0x0000a4000c1e1500 */
        /* <DEDUP_REMOVED lines=9> */
[C---:B0-----:R-:W-:Y:S01]  /*1cc00*/  IADD3 R5, PT, PT, R93.reuse, 0xbf, RZ ;  /* 0x000000bf5d057810 */ /* 0x041fe20007ffe0ff */
[----:B------:R-:W-:-:S03]  /*1cc10*/  VIADD R4, R93, 0xc4 ;  /* 0x000000c45d047836 */ /* 0x000fc60000000000 */
[----:B------:R-:W-:Y:S01]  /*1cc20*/  IABS R7, R5 ;  /* 0x0000000500077213 */ /* 0x000fe20000000000 */
[----:B------:R0:W-:Y:S01]  /*1cc30*/  STL [R1+0x15c0], R5 ;  /* 0x0015c00501007387 */ /* 0x0001e20000100800 */
[----:B------:R-:W-:-:S03]  /*1cc40*/  IABS R6, R4 ;  /* 0x0000000400067213 */ /* 0x000fc60000000000 */
[----:B------:R1:W-:Y:S01]  /*1cc50*/  STL [R1+0x15c4], R4 ;  /* 0x0015c40401007387 */ /* 0x0003e20000100800 */
[----:B------:R-:W-:Y:S01]  /*1cc60*/  IMAD.MOV.U32 R11, RZ, RZ, R7 ;  /* 0x000000ffff0b7224 */ /* 0x000fe200078e0007 */
[----:B0-----:R-:W-:Y:S02]  /*1cc70*/  IABS R5, R79 ;  /* 0x0000004f00057213 */ /* 0x001fe40000000000 */
[----:B-1----:R-:W-:-:S03]  /*1cc80*/  IABS R4, R77 ;  /* 0x0000004d00047213 */ /* 0x002fc60000000000 */
[----:B------:R-:W-:Y:S02]  /*1cc90*/  IMAD.MOV.U32 R7, RZ, RZ, R5 ;  /* 0x000000ffff077224 */ /* 0x000fe400078e0005 */
[----:B------:R-:W-:-:S04]  /*1cca0*/  IMAD.MOV.U32 R5, RZ, RZ, R4 ;  /* 0x000000ffff057224 */ /* 0x000fc800078e0004 */
[----:B------:R-:W-:-:S04]  /*1ccb0*/  IMAD.HI.U32 R4, R0, R5, RZ ;  /* 0x0000000500047227 */ /* 0x000fc800078e00ff */
[----:B------:R-:W-:Y:S02]  /*1ccc0*/  IMAD.MOV.U32 R9, RZ, RZ, R6 ;  /* 0x000000ffff097224 */ /* 0x000fe400078e0006 */
[----:B------:R-:W-:Y:S02]  /*1ccd0*/  IMAD.MOV R4, RZ, RZ, -R4 ;  /* 0x000000ffff047224 */ /* 0x000fe400078e0a04 */
[----:B------:R-:W-:-:S04]  /*1cce0*/  IMAD.HI.U32 R6, R0, R7, RZ ;  /* 0x0000000700067227 */ /* 0x000fc800078e00ff */
[----:B------:R-:W-:Y:S01]  /*1ccf0*/  IMAD R46, R90, R4, R5 ;  /* 0x000000045a2e7224 */ /* 0x000fe200078e0205 */
[----:B------:R-:W-:Y:S01]  /*1cd00*/  IABS R5, R75 ;  /* 0x0000004b00057213 */ /* 0x000fe20000000000 */
[----:B------:R-:W-:Y:S01]  /*1cd10*/  IMAD.MOV R6, RZ, RZ, -R6 ;  /* 0x000000ffff067224 */ /* 0x000fe200078e0a06 */
[----:B------:R-:W-:Y:S01]  /*1cd20*/  IABS R4, R73 ;  /* 0x0000004900047213 */ /* 0x000fe20000000000 */
[----:B------:R-:W-:-:S04]  /*1cd30*/  IMAD.HI.U32 R8, R0, R9, RZ ;  /* 0x0000000900087227 */ /* 0x000fc800078e00ff */
[----:B------:R-:W-:Y:S02]  /*1cd40*/  IMAD R78, R90, R6, R7 ;  /* 0x000000065a4e7224 */ /* 0x000fe400078e0207 */
[----:B------:R-:W-:Y:S02]  /*1cd50*/  IMAD.MOV.U32 R7, RZ, RZ, R5 ;  /* 0x000000ffff077224 */ /* 0x000fe400078e0005 */
[----:B------:R-:W-:Y:S01]  /*1cd60*/  IMAD.MOV.U32 R5, RZ, RZ, R4 ;  /* 0x000000ffff057224 */ /* 0x000fe200078e0004 */
[----:B------:R-:W-:Y:S01]  /*1cd70*/  IABS R6, R76 ;  /* 0x0000004c00067213 */ /* 0x000fe20000000000 */
[----:B------:R-:W-:Y:S02]  /*1cd80*/  IMAD.MOV R8, RZ, RZ, -R8 ;  /* 0x000000ffff087224 */ /* 0x000fe400078e0a08 */
[----:B------:R-:W-:-:S04]  /*1cd90*/  IMAD.HI.U32 R4, R0, R5, RZ ;  /* 0x0000000500047227 */ /* 0x000fc800078e00ff */
[----:B------:R-:W-:Y:S02]  /*1cda0*/  IMAD R8, R90, R8, R9 ;  /* 0x000000085a087224 */ /* 0x000fe400078e0209 */
[----:B------:R-:W-:Y:S02]  /*1cdb0*/  IMAD.MOV.U32 R9, RZ, RZ, R6 ;  /* 0x000000ffff097224 */ /* 0x000fe400078e0006 */
[----:B------:R-:W-:Y:S02]  /*1cdc0*/  IMAD.MOV R4, RZ, RZ, -R4 ;  /* 0x000000ffff047224 */ /* 0x000fe400078e0a04 */
[----:B------:R-:W-:Y:S02]  /*1cdd0*/  VIADD R44, R93, 0xcf ;  /* 0x000000cf5d2c7836 */ /* 0x000fe40000000000 */
[----:B------:R-:W-:-:S04]  /*1cde0*/  IMAD.HI.U32 R6, R0, R7, RZ ;  /* 0x0000000700067227 */ /* 0x000fc800078e00ff */
[----:B------:R-:W-:Y:S02]  /*1cdf0*/  VIADD R43, R93, 0xd4 ;  /* 0x000000d45d2b7836 */ /* 0x000fe40000000000 */
[C---:B------:R-:W-:Y:S01]  /*1ce00*/  IMAD R72, R90.reuse, R4, R5 ;  /* 0x000000045a487224 */ /* 0x040fe200078e0205 */
[----:B------:R-:W-:Y:S01]  /*1ce10*/  IABS R5, R44 ;  /* 0x0000002c00057213 */ /* 0x000fe20000000000 */
[----:B------:R-:W-:Y:S01]  /*1ce20*/  IMAD.MOV R6, RZ, RZ, -R6 ;  /* 0x000000ffff067224 */ /* 0x000fe200078e0a06 */
[----:B------:R-:W-:Y:S01]  /*1ce30*/  IABS R4, R43 ;  /* 0x0000002b00047213 */ /* 0x000fe20000000000 */
[----:B------:R-:W-:Y:S02]  /*1ce40*/  STL [R1+0x15c8], R79 ;  /* 0x0015c84f01007387 */ /* 0x000fe40000100800 */
[----:B------:R-:W-:Y:S02]  /*1ce50*/  IMAD R74, R90, R6, R7 ;  /* 0x000000065a4a7224 */ /* 0x000fe400078e0207 */
[----:B------:R-:W-:Y:S01]  /*1ce60*/  STL [R1+0x15d0], R77 ;  /* 0x0015d04d01007387 */ /* 0x000fe20000100800 */
[----:B------:R-:W-:-:S03]  /*1ce70*/  IMAD.MOV.U32 R7, RZ, RZ, R5 ;  /* 0x000000ffff077224 */ /* 0x000fc600078e0005 */
[----:B------:R0:W-:Y:S01]  /*1ce80*/  STL [R1+0x7e8], R8 ;  /* 0x0007e80801007387 */ /* 0x0001e20000100800 */
[----:B------:R-:W-:Y:S01]  /*1ce90*/  IMAD.MOV.U32 R5, RZ, RZ, R4 ;  /* 0x000000ffff057224 */ /* 0x000fe200078e0004 */
[----:B------:R-:W-:Y:S01]  /*1cea0*/  IABS R6, R47 ;  /* 0x0000002f00067213 */ /* 0x000fe20000000000 */
[----:B------:R-:W-:Y:S02]  /*1ceb0*/  @P0 IMAD.MOV.U32 R13, RZ, RZ, R12 ;  /* 0x000000ffff0d0224 */ /* 0x000fe400078e000c */
[----:B------:R-:W-:-:S04]  /*1cec0*/  IMAD.HI.U32 R4, R0, R5, RZ ;  /* 0x0000000500047227 */ /* 0x000fc800078e00ff */
[----:B0-----:R-:W-:-:S04]  /*1ced0*/  IMAD.HI.U32 R8, R0, R9, RZ ;  /* 0x0000000900087227 */ /* 0x001fc800078e00ff */
[----:B------:R-:W-:Y:S02]  /*1cee0*/  IMAD.MOV R8, RZ, RZ, -R8 ;  /* 0x000000ffff087224 */ /* 0x000fe400078e0a08 */
[----:B------:R-:W-:Y:S02]  /*1cef0*/  @P0 IMAD.MOV.U32 R12, RZ, RZ, R10 ;  /* 0x000000ffff0c0224 */ /* 0x000fe400078e000a */
[----:B------:R-:W-:Y:S02]  /*1cf00*/  IMAD R17, R90, R8, R9 ;  /* 0x000000085a117224 */ /* 0x000fe400078e0209 */
[----:B------:R-:W-:Y:S02]  /*1cf10*/  IMAD.MOV.U32 R9, RZ, RZ, R6 ;  /* 0x000000ffff097224 */ /* 0x000fe400078e0006 */
[----:B------:R-:W-:Y:S01]  /*1cf20*/  VIADD R15, R93, 0xd5 ;  /* 0x000000d55d0f7836 */ /* 0x000fe20000000000 */
[----:B------:R-:W-:Y:S01]  /*1cf30*/  STL [R1+0x15cc], R76 ;  /* 0x0015cc4c01007387 */ /* 0x000fe20000100800 */
[----:B------:R-:W-:-:S02]  /*1cf40*/  IMAD.MOV R4, RZ, RZ, -R4 ;  /* 0x000000ffff047224 */ /* 0x000fc400078e0a04 */
[C---:B------:R-:W-:Y:S01]  /*1cf50*/  IMAD.HI.U32 R6, R0.reuse, R7, RZ ;  /* 0x0000000700067227 */ /* 0x040fe200078e00ff */
[----:B------:R0:W2:Y:S03]  /*1cf60*/  @P0 LDG.E.U16 R83, desc[UR20][R12.64] ;  /* 0x000000140c530981 */ /* 0x0000a6000c1e1500 */
[----:B------:R-:W-:Y:S01]  /*1cf70*/  IMAD.HI.U32 R8, R0, R9, RZ ;  /* 0x0000000900087227 */ /* 0x000fe200078e00ff */
[----:B------:R-:W-:Y:S03]  /*1cf80*/  STL [R1+0x15d4], R75 ;  /* 0x0015d44b01007387 */ /* 0x000fe60000100800 */
[----:B------:R-:W-:Y:S01]  /*1cf90*/  IMAD R14, R90, R4, R5 ;  /* 0x000000045a0e7224 */ /* 0x000fe200078e0205 */
[----:B------:R-:W-:Y:S01]  /*1cfa0*/  STL [R1+0x15dc], R73 ;  /* 0x0015dc4901007387 */ /* 0x000fe20000100800 */
[C---:B------:R-:W-:Y:S01]  /*1cfb0*/  VIADD R40, R93.reuse, 0xd7 ;  /* 0x000000d75d287836 */ /* 0x040fe20000000000 */
[----:B------:R-:W-:Y:S01]  /*1cfc0*/  IABS R4, R15 ;  /* 0x0000000f00047213 */ /* 0x000fe20000000000 */
[----:B0-----:R-:W-:Y:S01]  /*1cfd0*/  VIADD R12, R93, 0xd6 ;  /* 0x000000d65d0c7836 */ /* 0x001fe20000000000 */
[----:B------:R-:W-:Y:S01]  /*1cfe0*/  STL [R1+0x15d8], R47 ;  /* 0x0015d82f01007387 */ /* 0x000fe20000100800 */
[----:B------:R-:W-:-:S03]  /*1cff0*/  IMAD.MOV R6, RZ, RZ, -R6 ;  /* 0x000000ffff067224 */ /* 0x000fc600078e0a06 */
[----:B------:R-:W-:Y:S01]  /*1d000*/  STL [R1+0x15e0], R44 ;  /* 0x0015e02c01007387 */ /* 0x000fe20000100800 */
[----:B------:R-:W-:-:S03]  /*1d010*/  IMAD.MOV R8, RZ, RZ, -R8 ;  /* 0x000000ffff087224 */ /* 0x000fc600078e0a08 */
[----:B------:R-:W-:Y:S01]  /*1d020*/  STL [R1+0x15e8], R43 ;  /* 0x0015e82b01007387 */ /* 0x000fe20000100800 */
[----:B------:R-:W-:-:S03]  /*1d030*/  IMAD.MOV.U32 R67, RZ, RZ, R4 ;  /* 0x000000ffff437224 */ /* 0x000fc600078e0004 */
[----:B------:R-:W-:Y:S01]  /*1d040*/  STL [R1+0x15e4], R15 ;  /* 0x0015e40f01007387 */ /* 0x000fe20000100800 */
[----:B------:R-:W-:-:S03]  /*1d050*/  IMAD R42, R90, R6, R7 ;  /* 0x000000065a2a7224 */ /* 0x000fc600078e0207 */
[----:B------:R-:W-:Y:S01]  /*1d060*/  STL [R1+0x15ec], R12 ;  /* 0x0015ec0c01007387 */ /* 0x000fe20000100800 */
[----:B------:R-:W-:-:S03]  /*1d070*/  IMAD R45, R90, R8, R9 ;  /* 0x000000085a2d7224 */ /* 0x000fc600078e0209 */
[----:B------:R-:W-:Y:S04]  /*1d080*/  STL [R1+0x15f0], R40 ;  /* 0x0015f02801007387 */ /* 0x000fe80000100800 */
[----:B------:R-:W2:Y:S04]  /*1d090*/  LDL.LU R4, [R1+0xe48] ;  /* 0x000e480001047983 */ /* 0x000ea80000300800 */
[----:B------:R-:W3:Y:S04]  /*1d0a0*/  LDL.LU R6, [R1+0xe44] ;  /* 0x000e440001067983 */ /* 0x000ee80000300800 */
        /* <DEDUP_REMOVED lines=9> */
[----:B------:R-:W-:-:S05]  /*1d140*/  IABS R9, R12 ;  /* 0x0000000c00097213 */ /* 0x000fca0000000000 */
[----:B------:R-:W-:Y:S02]  /*1d150*/  IMAD.MOV.U32 R66, RZ, RZ, R9 ;  /* 0x000000ffff427224 */ /* 0x000fe400078e0009 */
        /* <DEDUP_REMOVED lines=9> */
[----:B--2---:R-:W-:Y:S04]  /*1d1f0*/  STS.U16 [R19+UR4+0x1300], R4 ;  /* 0x0013000413007988 */ /* 0x004fe80008000404 */
[----:B---3--:R-:W-:Y:S04]  /*1d200*/  STS.U16 [R19+UR4+0x9300], R6 ;  /* 0x0093000613007988 */ /* 0x008fe80008000404 */
[----:B----4-:R-:W-:Y:S04]  /*1d210*/  STS.U16 [R19+UR4+0x1700], R7 ;  /* 0x0017000713007988 */ /* 0x010fe80008000404 */
[----:B------:R-:W-:Y:S04]  /*1d220*/  STS.U16 [R19+UR4+0x9700], R8 ;  /* 0x0097000813007988 */ /* 0x000fe80008000404 */
[----:B------:R-:W-:Y:S04]  /*1d230*/  STS.U16 [R19+UR4+0x1b00], R5 ;  /* 0x001b000513007988 */ /* 0x000fe80008000404 */
[----:B------:R-:W-:Y:S04]  /*1d240*/  STS.U16 [R19+UR4+0x9b00], R86 ;  /* 0x009b005613007988 */ /* 0x000fe80008000404 */
[----:B------:R-:W-:Y:S04]  /*1d250*/  STS.U16 [R19+UR4+0x1f00], R87 ;  /* 0x001f005713007988 */ /* 0x000fe80008000404 */
[----:B------:R-:W-:Y:S04]  /*1d260*/  STS.U16 [R19+UR4+0x9f00], R54 ;  /* 0x009f003613007988 */ /* 0x000fe80008000404 */
[----:B------:R0:W-:Y:S04]  /*1d270*/  STS.U16 [R19+UR4+0x2300], R81 ;  /* 0x0023005113007988 */ /* 0x0001e80008000404 */
[----:B------:R-:W-:Y:S04]  /*1d280*/  STS.U16 [R19+UR4+0xa300], R88 ;  /* 0x00a3005813007988 */ /* 0x000fe80008000404 */
[----:B------:R1:W-:Y:S04]  /*1d290*/  STS.U16 [R19+UR4+0x2700], R49 ;  /* 0x0027003113007988 */ /* 0x0003e80008000404 */
[----:B0-----:R-:W2:Y:S04]  /*1d2a0*/  LDL.LU R81, [R1+0xc7c] ;  /* 0x000c7c0001517983 */ /* 0x001ea80000300800 */
[----:B-1----:R-:W3:Y:S04]  /*1d2b0*/  LDL.LU R49, [R1+0xd40] ;  /* 0x000d400001317983 */ /* 0x002ee80000300800 */
[----:B------:R0:W-:Y:S04]  /*1d2c0*/  STS.U16 [R19+UR4+0xa700], R9 ;  /* 0x00a7000913007988 */ /* 0x0001e80008000404 */
[----:B0-----:R-:W4:Y:S04]  /*1d2d0*/  LDL.LU R9, [R1+0xd3c] ;  /* 0x000d3c0001097983 */ /* 0x001f280000300800 */
[----:B------:R-:W-:Y:S04]  /*1d2e0*/  STS.U16 [R19+UR4+0x2b00], R32 ;  /* 0x002b002013007988 */ /* 0x000fe80008000404 */
[----:B------:R-:W-:Y:S04]  /*1d2f0*/  STS.U16 [R19+UR4+0xab00], R89 ;  /* 0x00ab005913007988 */ /* 0x000fe80008000404 */
[----:B------:R-:W-:Y:S04]  /*1d300*/  STS.U16 [R19+UR4+0x2f00], R91 ;  /* 0x002f005b13007988 */ /* 0x000fe80008000404 */
[----:B------:R0:W-:Y:S04]  /*1d310*/  STS.U16 [R19+UR4+0xaf00], R51 ;  /* 0x00af003313007988 */ /* 0x0001e80008000404 */
        /* <DEDUP_REMOVED lines=16> */
[----:B------:R1:W-:Y:S04]  /*1d420*/  STS.U16 [R19+UR4+0xb300], R18 ;  /* 0x00b3001213007988 */ /* 0x0003e80008000404 */
[----:B------:R-:W4:Y:S04]  /*1d430*/  LDL.LU R91, [R1+0xdc8] ;  /* 0x000dc800015b7983 */ /* 0x000f280000300800 */
[----:B------:R-:W-:Y:S04]  /*1d440*/  STS.U16 [R19+UR4+0x3700], R48 ;  /* 0x0037003013007988 */ /* 0x000fe80008000404 */
[----:B0-----:R-:W4:Y:S04]  /*1d450*/  LDL.LU R92, [R1+0xdc4] ;  /* 0x000dc400015c7983 */ /* 0x001f280000300800 */
[----:B-1----:R-:W4:Y:S04]  /*1d460*/  LDL.LU R18, [R1+0xdc0] ;  /* 0x000dc00001127983 */ /* 0x002f280000300800 */
[----:B--2---:R0:W-:Y:S04]  /*1d470*/  STS.U16 [R19+UR4+0xb700], R81 ;  /* 0x00b7005113007988 */ /* 0x0041e80008000404 */
[----:B---3--:R1:W-:Y:S04]  /*1d480*/  STS.U16 [R19+UR4+0x3b00], R49 ;  /* 0x003b003113007988 */ /* 0x0083e80008000404 */
[----:B0-----:R-:W2:Y:S04]  /*1d490*/  LDL.LU R81, [R1+0xdbc] ;  /* 0x000dbc0001517983 */ /* 0x001ea80000300800 */
[----:B------:R-:W-:Y:S04]  /*1d4a0*/  STL [R1+0x1a54], R3 ;  /* 0x001a540301007387 */ /* 0x000fe80000100800 */
[----:B-1----:R-:W3:Y:S04]  /*1d4b0*/  LDL.LU R49, [R1+0xd90] ;  /* 0x000d900001317983 */ /* 0x002ee80000300800 */
[----:B----4-:R0:W-:Y:S04]  /*1d4c0*/  STS.U16 [R19+UR4+0xbb00], R9 ;  /* 0x00bb000913007988 */ /* 0x0101e80008000404 */
[----:B------:R-:W4:Y:S04]  /*1d4d0*/  LDL.LU R48, [R1+0xd8c] ;  /* 0x000d8c0001307983 */ /* 0x000f280000300800 */
[----:B0-----:R-:W4:Y:S01]  /*1d4e0*/  LDL.LU R9, [R1+0xd88] ;  /* 0x000d880001097983 */ /* 0x001f220000300800 */
[----:B------:R-:W-:-:S04]  /*1d4f0*/  IMAD.HI.U32 R10, R0, R11, RZ ;  /* 0x0000000b000a7227 */ /* 0x000fc800078e00ff */
[----:B------:R-:W-:-:S04]  /*1d500*/  IMAD.MOV R10, RZ, RZ, -R10 ;  /* 0x000000ffff0a7224 */ /* 0x000fc800078e0a0a */
[----:B------:R-:W-:Y:S01]  /*1d510*/  IMAD R16, R90, R10, R11 ;  /* 0x0000000a5a107224 */ /* 0x000fe200078e020b */
[----:B------:R-:W-:-:S05]  /*1d520*/  IABS R10, R40 ;  /* 0x00000028000a7213 */ /* 0x000fca0000000000 */
[----:B------:R-:W-:-:S04]  /*1d530*/  IMAD.MOV.U32 R21, RZ, RZ, R10 ;  /* 0x000000ffff157224 */ /* 0x000fc800078e000a */
[----:B------:R-:W-:-:S04]  /*1d540*/  IMAD.HI.U32 R10, R0, R21, RZ ;  /* 0x00000015000a7227 */ /* 0x000fc800078e00ff */
[----:B------:R-:W-:-:S04]  /*1d550*/  IMAD.MOV R10, RZ, RZ, -R10 ;  /* 0x000000ffff0a7224 */ /* 0x000fc800078e0a0a */
[----:B------:R-:W-:Y:S01]  /*1d560*/  IMAD R10, R90, R10, R21 ;  /* 0x0000000a5a0a7224 */ /* 0x000fe200078e0215 */
[----:B------:R-:W-:Y:S01]  /*1d570*/  LOP3.LUT R21, R3, 0x70, RZ, 0x3c, !PT ;  /* 0x0000007003157812 */ /* 0x000fe200078e3cff */
[----:B------:R-:W-:Y:S04]  /*1d580*/  STS.U16 [R19+UR4+0x3f00], R51 ;  /* 0x003f003313007988 */ /* 0x000fe80008000404 */
[----:B------:R0:W-:Y:S04]  /*1d590*/  STS.U16 [R19+UR4+0xbf00], R2 ;  /* 0x00bf000213007988 */ /* 0x0001e80008000404 */
        /* <DEDUP_REMOVED lines=9> */
[----:B------:R-:W-:Y:S04]  /*1d630*/  STL [R1+0x1550], R21 ;  /* 0x0015501501007387 */ /* 0x000fe80000100800 */
[----:B------:R-:W-:Y:S04]  /*1d640*/  STS.U16 [R21+UR4+0x9380], R87 ;  /* 0x0093805715007988 */ /* 0x000fe80008000404 */
[----:B0-----:R-:W4:Y:S04]  /*1d650*/  LDL.LU R2, [R1+0x1cfc] ;  /* 0x001cfc0001027983 */ /* 0x001f280000300800 */
[----:B------:R-:W-:Y:S04]  /*1d660*/  STS.U16 [R21+UR4+0x1780], R54 ;  /* 0x0017803615007988 */ /* 0x000fe80008000404 */
[----:B------:R-:W4:Y:S04]  /*1d670*/  LDL.LU R51, [R1+0xd84] ;  /* 0x000d840001337983 */ /* 0x000f280000300800 */
[----:B------:R-:W-:Y:S04]  /*1d680*/  STS.U16 [R21+UR4+0x9780], R88 ;  /* 0x0097805815007988 */ /* 0x000fe80008000404 */
[----:B------:R-:W4:Y:S04]  /*1d690*/  LDL.LU R19, [R1+0xd80] ;  /* 0x000d800001137983 */ /* 0x000f280000300800 */
[----:B------:R-:W-:Y:S04]  /*1d6a0*/  STS.U16 [R21+UR4+0x1b80], R32 ;  /* 0x001b802015007988 */ /* 0x000fe80008000404 */
[----:B------:R-:W-:Y:S04]  /*1d6b0*/  STS.U16 [R21+UR4+0x9b80], R89 ;  /* 0x009b805915007988 */ /* 0x000fe80008000404 */
[----:B------:R-:W4:Y:S04]  /*1d6c0*/  LDL.LU R69, [R1+0xd7c] ;  /* 0x000d7c0001457983 */ /* 0x000f280000300800 */
[----:B------:R-:W-:Y:S04]  /*1d6d0*/  STS.U16 [R21+UR4+0x1f80], R91 ;  /* 0x001f805b15007988 */ /* 0x000fe80008000404 */
[----:B------:R-:W4:Y:S04]  /*1d6e0*/  LDL.LU R70, [R1+0xd50] ;  /* 0x000d500001467983 */ /* 0x000f280000300800 */
[----:B------:R-:W-:Y:S04]  /*1d6f0*/  STS.U16 [R21+UR4+0x9f80], R92 ;  /* 0x009f805c15007988 */ /* 0x000fe80008000404 */
[----:B-1----:R-:W4:Y:S04]  /*1d700*/  LDL.LU R71, [R1+0xd4c] ;  /* 0x000d4c0001477983 */ /* 0x002f280000300800 */
[----:B------:R0:W-:Y:S04]  /*1d710*/  STS.U16 [R21+UR4+0x2380], R18 ;  /* 0x0023801215007988 */ /* 0x0001e80008000404 */
[----:B0-----:R-:W4:Y:S04]  /*1d720*/  LDL.LU R18, [R1+0xd44] ;  /* 0x000d440001127983 */ /* 0x001f280000300800 */
[----:B--2---:R0:W-:Y:S04]  /*1d730*/  STS.U16 [R21+UR4+0xa380], R81 ;  /* 0x00a3805115007988 */ /* 0x0041e80008000404 */
[----:B---3--:R1:W-:Y:S04]  /*1d740*/  STS.U16 [R21+UR4+0x2780], R49 ;  /* 0x0027803115007988 */ /* 0x0083e80008000404 */
[----:B0-----:R-:W2:Y:S04]  /*1d750*/  LDL.LU R81, [R1+0xd10] ;  /* 0x000d100001517983 */ /* 0x001ea80000300800 */
[----:B-1----:R-:W3:Y:S04]  /*1d760*/  LDL.LU R49, [R1+0xd0c] ;  /* 0x000d0c0001317983 */ /* 0x002ee80000300800 */
[----:B----4-:R0:W-:Y:S04]  /*1d770*/  STS.U16 [R21+UR4+0xa780], R48 ;  /* 0x00a7803015007988 */ /* 0x0101e80008000404 */
[----:B------:R1:W-:Y:S04]  /*1d780*/  STS.U16 [R21+UR4+0x2b80], R9 ;  /* 0x002b800915007988 */ /* 0x0003e80008000404 */
[----:B0-----:R-:W4:Y:S04]  /*1d790*/  LDL.LU R48, [R1+0xc50] ;  /* 0x000c500001307983 */ /* 0x001f280000300800 */
[----:B-1----:R-:W4:Y:S04]  /*1d7a0*/  LDL.LU R9, [R1+0xc4c] ;  /* 0x000c4c0001097983 */ /* 0x002f280000300800 */
        /* <DEDUP_REMOVED lines=16> */
[----:B------:R1:W-:Y:S04]  /*1d8b0*/  STS.U16 [R21+UR4+0x2f80], R19 ;  /* 0x002f801315007988 */ /* 0x0003e80008000404 */
[----:B0-----:R-:W4:Y:S04]  /*1d8c0*/  LDL.LU R51, [R1+0xa18] ;  /* 0x000a180001337983 */ /* 0x001f280000300800 */
[----:B-1----:R-:W4:Y:S04]  /*1d8d0*/  LDL.LU R19, [R1+0xa14] ;  /* 0x000a140001137983 */ /* 0x002f280000300800 */
[----:B------:R-:W-:Y:S04]  /*1d8e0*/  STS.U16 [R21+UR4+0xaf80], R69 ;  /* 0x00af804515007988 */ /* 0x000fe80008000404 */
[----:B------:R-:W-:Y:S04]  /*1d8f0*/  STS.U16 [R21+UR4+0x3380], R70 ;  /* 0x0033804615007988 */ /* 0x000fe80008000404 */
[----:B------:R-:W-:Y:S04]  /*1d900*/  STS.U16 [R21+UR4+0xb380], R71 ;  /* 0x00b3804715007988 */ /* 0x000fe80008000404 */
[----:B------:R0:W-:Y:S04]  /*1d910*/  STS.U16 [R21+UR4+0x3780], R2 ;  /* 0x0037800215007988 */ /* 0x0001e80008000404 */
[----:B0-----:R-:W4:Y:S04]  /*1d920*/  LDL.LU R2, [R1+0x1cf8] ;  /* 0x001cf80001027983 */ /* 0x001f280000300800 */
[----:B------:R-:W-:Y:S04]  /*1d930*/  STS.U16 [R21+UR4+0xb780], R18 ;  /* 0x00b7801215007988 */ /* 0x000fe80008000404 */
[----:B--2---:R0:W-:Y:S04]  /*1d940*/  STS.U16 [R21+UR4+0x3b80], R81 ;  /* 0x003b805115007988 */ /* 0x0041e80008000404 */
[----:B---3--:R1:W-:Y:S04]  /*1d950*/  STS.U16 [R21+UR4+0xbb80], R49 ;  /* 0x00bb803115007988 */ /* 0x0083e80008000404 */
[----:B0-----:R-:W2:Y:S04]  /*1d960*/  LDL.LU R81, [R1+0xa10] ;  /* 0x000a100001517983 */ /* 0x001ea80000300800 */
[----:B------:R-:W3:Y:S04]  /*1d970*/  LDL.LU R18, [R1+0xa0c] ;  /* 0x000a0c0001127983 */ /* 0x000ee80000300800 */
        /* <DEDUP_REMOVED lines=9> */
[----:B------:R0:W-:Y:S04]  /*1da10*/  STS.U16 [R2+UR4+0x10c00], R6 ;  /* 0x010c000602007988 */ /* 0x0001e80008000404 */
[----:B------:R1:W-:Y:S04]  /*1da20*/  STS.U16 [R2+UR4+0x14000], R19 ;  /* 0x0140001302007988 */ /* 0x0003e80008000404 */
[----:B------:R-:W-:Y:S04]  /*1da30*/  STS.U16 [R2+UR4+0x10000], R84 ;  /* 0x0100005402007988 */ /* 0x000fe80008000404 */
[----:B0-----:R-:W4:Y:S04]  /*1da40*/  LDL.LU R6, [R1+0x9ec] ;  /* 0x0009ec0001067983 */ /* 0x001f280000300800 */
[----:B-1----:R-:W4:Y:S04]  /*1da50*/  LDL.LU R19, [R1+0x9e8] ;  /* 0x0009e80001137983 */ /* 0x002f280000300800 */
        /* <DEDUP_REMOVED lines=14> */
[----:B--2---:R0:W-:Y:S04]  /*1db40*/  STS.U16 [R2+UR4+0x14400], R81 ;  /* 0x0144005102007988 */ /* 0x0041e80008000404 */
[----:B---3--:R1:W-:Y:S04]  /*1db50*/  STS.U16 [R2+UR4+0x14c00], R49 ;  /* 0x014c003102007988 */ /* 0x0083e80008000404 */
[----:B0-----:R-:W2:Y:S04]  /*1db60*/  LDL.LU R81, [R1+0x9e4] ;  /* 0x0009e40001517983 */ /* 0x001ea80000300800 */
[----:B------:R-:W3:Y:S04]  /*1db70*/  LDL.LU R84, [R1+0x9e0] ;  /* 0x0009e00001547983 */ /* 0x000ee80000300800 */
        /* <DEDUP_REMOVED lines=14> */
[----:B------:R0:W-:Y:S04]  /*1dc60*/  STS.U16 [R2+UR4+0x14800], R18 ;  /* 0x0148001202007988 */ /* 0x0001e80008000404 */
[----:B------:R-:W3:Y:S04]  /*1dc70*/  LDL.LU R51, [R1+0x9a4] ;  /* 0x0009a40001337983 */ /* 0x000ee80000300800 */
[----:B----4-:R1:W-:Y:S04]  /*1dc80*/  STS.U16 [R2+UR4+0x15000], R48 ;  /* 0x0150003002007988 */ /* 0x0103e80008000404 */
[----:B0-----:R-:W4:Y:S04]  /*1dc90*/  LDL.LU R18, [R1+0x9a0] ;  /* 0x0009a00001127983 */ /* 0x001f280000300800 */
[----:B------:R0:W-:Y:S04]  /*1dca0*/  STS.U16 [R2+UR4+0x15400], R9 ;  /* 0x0154000902007988 */ /* 0x0001e80008000404 */
[----:B-1----:R-:W4:Y:S04]  /*1dcb0*/  LDL.LU R48, [R1+0x99c] ;  /* 0x00099c0001307983 */ /* 0x002f280000300800 */
[----:B0-----:R-:W4:Y:S01]  /*1dcc0*/  LDL.LU R9, [R1+0x998] ;  /* 0x0009980001097983 */ /* 0x001f220000300800 */
[----:B------:R-:W-:-:S03]  /*1dcd0*/  IMAD.HI.U32 R11, R0, R66, RZ ;  /* 0x00000042000b7227 */ /* 0x000fc600078e00ff */
[----:B------:R-:W-:Y:S01]  /*1dce0*/  STS.U16 [R2+UR4+0x15800], R68 ;  /* 0x0158004402007988 */ /* 0x000fe20008000404 */
[----:B------:R-:W-:-:S03]  /*1dcf0*/  IMAD.HI.U32 R13, R0, R67, RZ ;  /* 0x00000043000d7227 */ /* 0x000fc600078e00ff */
[----:B------:R-:W-:Y:S04]  /*1dd00*/  STS.U16 [R2+UR4+0x15c00], R69 ;  /* 0x015c004502007988 */ /* 0x000fe80008000404 */
[----:B------:R-:W-:Y:S04]  /*1dd10*/  STS.U16 [R2+UR4+0x16000], R70 ;  /* 0x0160004602007988 */ /* 0x000fe80008000404 */
[----:B------:R-:W-:Y:S01]  /*1dd20*/  STS.U16 [R2+UR4+0x16400], R71 ;  /* 0x0164004702007988 */ /* 0x000fe20008000404 */
[----:B------:R-:W-:Y:S02]  /*1dd30*/  IMAD.MOV R11, RZ, RZ, -R11 ;  /* 0x000000ffff0b7224 */ /* 0x000fe400078e0a0b */
[----:B------:R-:W-:-:S02]  /*1dd40*/  IMAD.MOV R13, RZ, RZ, -R13 ;  /* 0x000000ffff0d7224 */ /* 0x000fc400078e0a0d */
[C---:B------:R-:W-:Y:S02]  /*1dd50*/  IMAD R11, R90.reuse, R11, R66 ;  /* 0x0000000b5a0b7224 */ /* 0x040fe400078e0242 */
[----:B------:R-:W-:Y:S01]  /*1dd60*/  IMAD R13, R90, R13, R67 ;  /* 0x0000000d5a0d7224 */ /* 0x000fe200078e0243 */
[----:B------:R0:W-:Y:S04]  /*1dd70*/  STS.U16 [R2+UR4+0x16800], R6 ;  /* 0x0168000602007988 */ /* 0x0001e80008000404 */
[----:B------:R1:W-:Y:S01]  /*1dd80*/  STS.U16 [R2+UR4+0x16c00], R19 ;  /* 0x016c001302007988 */ /* 0x0003e20008000404 */
[----:B0-----:R-:W-:-:S03]  /*1dd90*/  LOP3.LUT R6, R2, 0x10, RZ, 0x3c, !PT ;  /* 0x0000001002067812 */ /* 0x001fc600078e3cff */
[----:B-1----:R-:W4:Y:S04]  /*1dda0*/  LDL.LU R19, [R1+0x994] ;  /* 0x0009940001137983 */ /* 0x002f280000300800 */
[----:B--2---:R0:W-:Y:S04]  /*1ddb0*/  STS.U16 [R2+UR4+0x17000], R81 ;  /* 0x0170005102007988 */ /* 0x0041e80008000404 */
[----:B---3--:R-:W-:Y:S04]  /*1ddc0*/  STS.U16 [R2+UR4+0x17400], R84 ;  /* 0x0174005402007988 */ /* 0x008fe80008000404 */
        /* <DEDUP_REMOVED lines=9> */
[----:B0-----:R-:W2:Y:S04]  /*1de60*/  LDL.LU R81, [R1+0x990] ;  /* 0x0009900001517983 */ /* 0x001ea80000300800 */
[----:B------:R-:W-:Y:S04]  /*1de70*/  STS.U16 [R6+UR4+0x11c80], R88 ;  /* 0x011c805806007988 */ /* 0x000fe80008000404 */
[----:B-1----:R-:W3:Y:S04]  /*1de80*/  LDL.LU R49, [R1+0x98c] ;  /* 0x00098c0001317983 */ /* 0x002ee80000300800 */
[----:B------:R-:W-:Y:S04]  /*1de90*/  STS.U16 [R6+UR4+0x12080], R32 ;  /* 0x0120802006007988 */ /* 0x000fe80008000404 */
[----:B------:R-:W-:Y:S04]  /*1dea0*/  STS.U16 [R6+UR4+0x12480], R89 ;  /* 0x0124805906007988 */ /* 0x000fe80008000404 */
[----:B------:R-:W3:Y:S04]  /*1deb0*/  LDL.LU R21, [R1+0x988] ;  /* 0x0009880001157983 */ /* 0x000ee80000300800 */
[----:B------:R-:W-:Y:S04]  /*1dec0*/  STS.U16 [R6+UR4+0x12880], R91 ;  /* 0x0128805b06007988 */ /* 0x000fe80008000404 */
[----:B------:R-:W3:Y:S04]  /*1ded0*/  LDL.LU R66, [R1+0x984] ;  /* 0x0009840001427983 */ /* 0x000ee80000300800 */
[----:B------:R-:W-:Y:S04]  /*1dee0*/  STS.U16 [R6+UR4+0x12c80], R92 ;  /* 0x012c805c06007988 */ /* 0x000fe80008000404 */
[----:B------:R-:W3:Y:S04]  /*1def0*/  LDL.LU R67, [R1+0x980] ;  /* 0x0009800001437983 */ /* 0x000ee80000300800 */
[----:B------:R-:W-:Y:S04]  /*1df00*/  STS.U16 [R6+UR4+0x13080], R51 ;  /* 0x0130803306007988 */ /* 0x000fe80008000404 */
[----:B------:R-:W3:Y:S04]  /*1df10*/  LDL.LU R68, [R1+0x97c] ;  /* 0x00097c0001447983 */ /* 0x000ee80000300800 */
[----:B----4-:R-:W-:Y:S04]  /*1df20*/  STS.U16 [R6+UR4+0x13480], R18 ;  /* 0x0134801206007988 */ /* 0x010fe80008000404 */
[----:B------:R-:W4:Y:S04]  /*1df30*/  LDL.LU R69, [R1+0x978] ;  /* 0x0009780001457983 */ /* 0x000f280000300800 */
[----:B------:R-:W-:Y:S04]  /*1df40*/  STS.U16 [R6+UR4+0x13880], R48 ;  /* 0x0138803006007988 */ /* 0x000fe80008000404 */
[----:B------:R-:W4:Y:S04]  /*1df50*/  LDL.LU R70, [R1+0x974] ;  /* 0x0009740001467983 */ /* 0x000f280000300800 */
[----:B------:R0:W-:Y:S04]  /*1df60*/  STS.U16 [R6+UR4+0x13c80], R9 ;  /* 0x013c800906007988 */ /* 0x0001e80008000404 */
[----:B------:R-:W4:Y:S04]  /*1df70*/  LDL.LU R71, [R1+0x970] ;  /* 0x0009700001477983 */ /* 0x000f280000300800 */
        /* <DEDUP_REMOVED lines=22> */
[----:B0-----:R-:W2:Y:S04]  /*1e0e0*/  LDL.LU R81, [R1+0x91c] ;  /* 0x00091c0001517983 */ /* 0x001ea80000300800 */
[----:B-1----:R-:W3:Y:S04]  /*1e0f0*/  LDL.LU R49, [R1+0x918] ;  /* 0x0009180001317983 */ /* 0x002ee80000300800 */
[----:B------:R0:W-:Y:S04]  /*1e100*/  STS.U16 [R6+UR4+0x14c80], R21 ;  /* 0x014c801506007988 */ /* 0x0001e80008000404 */
[----:B------:R1:W-:Y:S04]  /*1e110*/  STS.U16 [R6+UR4+0x15080], R66 ;  /* 0x0150804206007988 */ /* 0x0003e80008000404 */
[----:B0-----:R-:W2:Y:S04]  /*1e120*/  LDL.LU R21, [R1+0x1cf4] ;  /* 0x001cf40001157983 */ /* 0x001ea80000300800 */
[----:B------:R0:W-:Y:S04]  /*1e130*/  STS.U16 [R6+UR4+0x15480], R67 ;  /* 0x0154804306007988 */ /* 0x0001e80008000404 */
[----:B-1----:R-:W2:Y:S04]  /*1e140*/  LDL.LU R66, [R1+0x1cf0] ;  /* 0x001cf00001427983 */ /* 0x002ea80000300800 */
[----:B------:R1:W-:Y:S04]  /*1e150*/  STS.U16 [R6+UR4+0x15880], R68 ;  /* 0x0158804406007988 */ /* 0x0003e80008000404 */
[----:B0-----:R-:W2:Y:S04]  /*1e160*/  LDL.LU R67, [R1+0x1cec] ;  /* 0x001cec0001437983 */ /* 0x001ea80000300800 */
[----:B----4-:R0:W-:Y:S04]  /*1e170*/  STS.U16 [R6+UR4+0x15c80], R69 ;  /* 0x015c804506007988 */ /* 0x0101e80008000404 */
[----:B-1----:R-:W4:Y:S04]  /*1e180*/  LDL.LU R68, [R1+0x1ce8] ;  /* 0x001ce80001447983 */ /* 0x002f280000300800 */
[----:B------:R1:W-:Y:S04]  /*1e190*/  STS.U16 [R6+UR4+0x16080], R70 ;  /* 0x0160804606007988 */ /* 0x0003e80008000404 */
[----:B0-----:R-:W2:Y:S04]  /*1e1a0*/  LDL.LU R69, [R1+0x1ce4] ;  /* 0x001ce40001457983 */ /* 0x001ea80000300800 */
[----:B------:R0:W-:Y:S04]  /*1e1b0*/  STS.U16 [R6+UR4+0x16480], R71 ;  /* 0x0164804706007988 */ /* 0x0001e80008000404 */
[----:B-1----:R-:W2:Y:S04]  /*1e1c0*/  LDL.LU R70, [R1+0x1ce0] ;  /* 0x001ce00001467983 */ /* 0x002ea80000300800 */
[----:B------:R1:W-:Y:S04]  /*1e1d0*/  STS.U16 [R6+UR4+0x16880], R9 ;  /* 0x0168800906007988 */ /* 0x0003e80008000404 */
[----:B0-----:R-:W2:Y:S04]  /*1e1e0*/  LDL.LU R71, [R1+0x1cdc] ;  /* 0x001cdc0001477983 */ /* 0x001ea80000300800 */
[----:B-1----:R-:W2:Y:S04]  /*1e1f0*/  LDL.LU R9, [R1+0x1cd8] ;  /* 0x001cd80001097983 */ /* 0x002ea80000300800 */
[----:B--2---:R0:W-:Y:S04]  /*1e200*/  STS.U16 [R6+UR4+0x16c80], R9 ;  /* 0x016c800906007988 */ /* 0x0041e80008000404 */
[----:B------:R1:W-:Y:S04]  /*1e210*/  STS.U16 [R6+UR4+0x17080], R84 ;  /* 0x0170805406007988 */ /* 0x0003e80008000404 */
[----:B------:R2:W-:Y:S01]  /*1e220*/  STS.U16 [R6+UR4+0x17480], R85 ;  /* 0x0174805506007988 */ /* 0x0005e20008000404 */
[----:B0-----:R-:W-:-:S03]  /*1e230*/  LOP3.LUT R9, R2, 0x20, RZ, 0x3c, !PT ;  /* 0x0000002002097812 */ /* 0x001fc600078e3cff */
[----:B------:R0:W-:Y:S04]  /*1e240*/  STS.U16 [R6+UR4+0x17880], R4 ;  /* 0x0178800406007988 */ /* 0x0001e80008000404 */
[----:B-1----:R-:W4:Y:S04]  /*1e250*/  LDL.LU R84, [R1+0x1cd4] ;  /* 0x001cd40001547983 */ /* 0x002f280000300800 */
[----:B--2---:R-:W2:Y:S04]  /*1e260*/  LDL.LU R85, [R1+0x1cd0] ;  /* 0x001cd00001557983 */ /* 0x004ea80000300800 */
[----:B0-----:R-:W2:Y:S04]  /*1e270*/  LDL.LU R4, [R1+0x1ccc] ;  /* 0x001ccc0001047983 */ /* 0x001ea80000300800 */
[----:B------:R0:W-:Y:S04]  /*1e280*/  STS.U16 [R6+UR4+0x17c80], R7 ;  /* 0x017c800706007988 */ /* 0x0001e80008000404 */
[----:B------:R1:W-:Y:S04]  /*1e290*/  STS.U16 [R9+UR4+0x10100], R8 ;  /* 0x0101000809007988 */ /* 0x0003e80008000404 */
[----:B------:R1:W-:Y:S04]  /*1e2a0*/  STS.U16 [R9+UR4+0x10500], R5 ;  /* 0x0105000509007988 */ /* 0x0003e80008000404 */
[----:B0-----:R-:W2:Y:S04]  /*1e2b0*/  LDL.LU R6, [R1+0x1cc8] ;  /* 0x001cc80001067983 */ /* 0x001ea80000300800 */
[----:B------:R-:W2:Y:S04]  /*1e2c0*/  LDL.LU R7, [R1+0x1cc4] ;  /* 0x001cc40001077983 */ /* 0x000ea80000300800 */
[----:B-1----:R-:W2:Y:S04]  /*1e2d0*/  LDL.LU R8, [R1+0x1cc0] ;  /* 0x001cc00001087983 */ /* 0x002ea80000300800 */
[----:B------:R-:W2:Y:S04]  /*1e2e0*/  LDL.LU R5, [R1+0x1cbc] ;  /* 0x001cbc0001057983 */ /* 0x000ea80000300800 */
[----:B------:R0:W-:Y:S04]  /*1e2f0*/  STS.U16 [R9+UR4+0x10900], R86 ;  /* 0x0109005609007988 */ /* 0x0001e80008000404 */
[----:B------:R1:W-:Y:S04]  /*1e300*/  STS.U16 [R9+UR4+0x10d00], R87 ;  /* 0x010d005709007988 */ /* 0x0003e80008000404 */
[----:B------:R3:W-:Y:S04]  /*1e310*/  STS.U16 [R9+UR4+0x11100], R54 ;  /* 0x0111003609007988 */ /* 0x0007e80008000404 */
[----:B0-----:R-:W2:Y:S04]  /*1e320*/  LDL.LU R86, [R1+0x1cb8] ;  /* 0x001cb80001567983 */ /* 0x001ea80000300800 */
[----:B-1----:R-:W2:Y:S04]  /*1e330*/  LDL.LU R87, [R1+0x1cb4] ;  /* 0x001cb40001577983 */ /* 0x002ea80000300800 */
[----:B---3--:R-:W3:Y:S04]  /*1e340*/  LDL.LU R54, [R1+0x1cb0] ;  /* 0x001cb00001367983 */ /* 0x008ee80000300800 */
[----:B------:R0:W-:Y:S04]  /*1e350*/  STS.U16 [R9+UR4+0x11500], R88 ;  /* 0x0115005809007988 */ /* 0x0001e80008000404 */
[----:B------:R1:W-:Y:S04]  /*1e360*/  STS.U16 [R9+UR4+0x11900], R32 ;  /* 0x0119002009007988 */ /* 0x0003e80008000404 */
[----:B------:R1:W-:Y:S04]  /*1e370*/  STS.U16 [R9+UR4+0x11d00], R89 ;  /* 0x011d005909007988 */ /* 0x0003e80008000404 */
[----:B0-----:R-:W2:Y:S04]  /*1e380*/  LDL.LU R88, [R1+0x1cac] ;  /* 0x001cac0001587983 */ /* 0x001ea80000300800 */
[----:B-1----:R-:W2:Y:S04]  /*1e390*/  LDL.LU R32, [R1+0x1ca8] ;  /* 0x001ca80001207983 */ /* 0x002ea80000300800 */
[----:B------:R-:W2:Y:S04]  /*1e3a0*/  LDL.LU R89, [R1+0x1ca4] ;  /* 0x001ca40001597983 */ /* 0x000ea80000300800 */
        /* <DEDUP_REMOVED lines=14> */
[----:B0-----:R-:W2:Y:S04]  /*1e490*/  LDL.LU R81, [R1+0x1c88] ;  /* 0x001c880001517983 */ /* 0x001ea80000300800 */
[----:B-1----:R-:W2:Y:S04]  /*1e4a0*/  LDL.LU R49, [R1+0x1c84] ;  /* 0x001c840001317983 */ /* 0x002ea80000300800 */
[----:B--2---:R0:W-:Y:S04]  /*1e4b0*/  STS.U16 [R9+UR4+0x14100], R49 ;  /* 0x0141003109007988 */ /* 0x0041e80008000404 */
[----:B------:R1:W-:Y:S04]  /*1e4c0*/  STS.U16 [R9+UR4+0x14500], R81 ;  /* 0x0145005109007988 */ /* 0x0003e80008000404 */
[----:B------:R2:W-:Y:S04]  /*1e4d0*/  STS.U16 [R9+UR4+0x14900], R19 ;  /* 0x0149001309007988 */ /* 0x0005e80008000404 */
[----:B0-----:R-:W4:Y:S04]  /*1e4e0*/  LDL.LU R49, [R1+0x1c80] ;  /* 0x001c800001317983 */ /* 0x001f280000300800 */
[----:B-1----:R-:W4:Y:S04]  /*1e4f0*/  LDL.LU R81, [R1+0x1c7c] ;  /* 0x001c7c0001517983 */ /* 0x002f280000300800 */
[----:B------:R0:W-:Y:S04]  /*1e500*/  STS.U16 [R9+UR4+0x14d00], R48 ;  /* 0x014d003009007988 */ /* 0x0001e80008000404 */
[----:B--2---:R-:W2:Y:S04]  /*1e510*/  LDL.LU R19, [R1+0x1c78] ;  /* 0x001c780001137983 */ /* 0x004ea80000300800 */
[----:B------:R1:W-:Y:S04]  /*1e520*/  STS.U16 [R9+UR4+0x15100], R18 ;  /* 0x0151001209007988 */ /* 0x0003e80008000404 */
[----:B0-----:R-:W2:Y:S04]  /*1e530*/  LDL.LU R48, [R1+0x1c74] ;  /* 0x001c740001307983 */ /* 0x001ea80000300800 */
[----:B------:R0:W-:Y:S04]  /*1e540*/  STS.U16 [R9+UR4+0x15500], R51 ;  /* 0x0155003309007988 */ /* 0x0001e80008000404 */
[----:B-1----:R-:W2:Y:S04]  /*1e550*/  LDL.LU R18, [R1+0x1c70] ;  /* 0x001c700001127983 */ /* 0x002ea80000300800 */
        /* <DEDUP_REMOVED lines=10> */
[----:B---3--:R0:W-:Y:S04]  /*1e600*/  STS.U16 [R9+UR4+0x16d00], R54 ;  /* 0x016d003609007988 */ /* 0x0081e80008000404 */
[----:B-1----:R-:W3:Y:S04]  /*1e610*/  LDL.LU R88, [R1+0x1c5c] ;  /* 0x001c5c0001587983 */ /* 0x002ee80000300800 */
[----:B------:R1:W-:Y:S01]  /*1e620*/  STS.U16 [R9+UR4+0x17100], R87 ;  /* 0x0171005709007988 */ /* 0x0003e20008000404 */
[----:B0-----:R-:W-:-:S03]  /*1e630*/  LOP3.LUT R54, R2, 0x30, RZ, 0x3c, !PT ;  /* 0x0000003002367812 */ /* 0x001fc600078e3cff */
[----:B------:R0:W-:Y:S04]  /*1e640*/  STS.U16 [R9+UR4+0x17500], R86 ;  /* 0x0175005609007988 */ /* 0x0001e80008000404 */
[----:B------:R0:W-:Y:S04]  /*1e650*/  STS.U16 [R9+UR4+0x17900], R5 ;  /* 0x0179000509007988 */ /* 0x0001e80008000404 */
[----:B-1----:R-:W2:Y:S04]  /*1e660*/  LDL.LU R87, [R1+0x1c58] ;  /* 0x001c580001577983 */ /* 0x002ea80000300800 */
[----:B0-----:R-:W2:Y:S04]  /*1e670*/  LDL.LU R86, [R1+0x1c54] ;  /* 0x001c540001567983 */ /* 0x001ea80000300800 */
[----:B------:R-:W2:Y:S04]  /*1e680*/  LDL.LU R5, [R1+0x1c50] ;  /* 0x001c500001057983 */ /* 0x000ea80000300800 */
        /* <DEDUP_REMOVED lines=9> */
[----:B----4-:R4:W-:Y:S04]  /*1e720*/  STS.U16 [R54+UR4+0x11180], R84 ;  /* 0x0111805436007988 */ /* 0x0109e80008000404 */
[----:B0-----:R-:W2:Y:S04]  /*1e730*/  LDL.LU R4, [R1+0x1c3c] ;  /* 0x001c3c0001047983 */ /* 0x001ea80000300800 */
[----:B-1----:R-:W2:Y:S04]  /*1e740*/  LDL.LU R85, [R1+0x1c38] ;  /* 0x001c380001557983 */ /* 0x002ea80000300800 */
[----:B----4-:R-:W4:Y:S04]  /*1e750*/  LDL.LU R84, [R1+0x1c34] ;  /* 0x001c340001547983 */ /* 0x010f280000300800 */
        /* <DEDUP_REMOVED lines=15> */
[----:B0-----:R-:W3:Y:S04]  /*1e850*/  LDL.LU R21, [R1+0x1c18] ;  /* 0x001c180001157983 */ /* 0x001ee80000300800 */
[----:B-1----:R-:W3:Y:S04]  /*1e860*/  LDL.LU R50, [R1+0x1c14] ;  /* 0x001c140001327983 */ /* 0x002ee80000300800 */
[----:B------:R-:W3:Y:S04]  /*1e870*/  LDL.LU R20, [R1+0x1c10] ;  /* 0x001c100001147983 */ /* 0x000ee80000300800 */
[----:B------:R0:W-:Y:S04]  /*1e880*/  STS.U16 [R54+UR4+0x13980], R53 ;  /* 0x0139803536007988 */ /* 0x0001e80008000404 */
[----:B------:R1:W-:Y:S04]  /*1e890*/  STS.U16 [R54+UR4+0x13d80], R52 ;  /* 0x013d803436007988 */ /* 0x0003e80008000404 */
[----:B------:R1:W-:Y:S04]  /*1e8a0*/  STS.U16 [R54+UR4+0x14180], R23 ;  /* 0x0141801736007988 */ /* 0x0003e80008000404 */
[----:B0-----:R-:W3:Y:S04]  /*1e8b0*/  LDL.LU R53, [R1+0x1c0c] ;  /* 0x001c0c0001357983 */ /* 0x001ee80000300800 */
[----:B-1----:R-:W3:Y:S04]  /*1e8c0*/  LDL.LU R52, [R1+0x1c08] ;  /* 0x001c080001347983 */ /* 0x002ee80000300800 */
[----:B------:R-:W3:Y:S04]  /*1e8d0*/  LDL.LU R23, [R1+0x1c04] ;  /* 0x001c040001177983 */ /* 0x000ee80000300800 */
[----:B------:R0:W-:Y:S04]  /*1e8e0*/  STS.U16 [R54+UR4+0x14580], R24 ;  /* 0x0145801836007988 */ /* 0x0001e80008000404 */
[----:B0-----:R-:W3:Y:S04]  /*1e8f0*/  LDL.LU R24, [R1+0x6b8] ;  /* 0x0006b80001187983 */ /* 0x001ee80000300800 */
[----:B------:R0:W-:Y:S04]  /*1e900*/  STS.U16 [R54+UR4+0x14980], R65 ;  /* 0x0149804136007988 */ /* 0x0001e80008000404 */
[----:B------:R1:W-:Y:S04]  /*1e910*/  STS.U16 [R54+UR4+0x14d80], R29 ;  /* 0x014d801d36007988 */ /* 0x0003e80008000404 */
[----:B------:R1:W-:Y:S04]  /*1e920*/  STS.U16 [R54+UR4+0x15180], R64 ;  /* 0x0151804036007988 */ /* 0x0003e80008000404 */
[----:B0-----:R-:W4:Y:S04]  /*1e930*/  LDL.LU R65, [R1+0x1c00] ;  /* 0x001c000001417983 */ /* 0x001f280000300800 */
        /* <DEDUP_REMOVED lines=16> */
[----:B0-----:R-:W4:Y:S01]  /*1ea40*/  LDL.LU R58, [R1+0x1be4] ;  /* 0x001be400013a7983 */ /* 0x001f220000300800 */
[----:B-1----:R-:W-:-:S03]  /*1ea50*/  LOP3.LUT R22, R2, 0x40, RZ, 0x3c, !PT ;  /* 0x0000004002167812 */ /* 0x002fc600078e3cff */
[----:B------:R0:W-:Y:S04]  /*1ea60*/  STL [R1+0x1ac4], R2 ;  /* 0x001ac40201007387 */ /* 0x0001e80000100800 */
[----:B0-----:R-:W4:Y:S04]  /*1ea70*/  LDL.LU R2, [R1+0x708] ;  /* 0x0007080001027983 */ /* 0x001f280000300800 */
        /* <DEDUP_REMOVED lines=9> */
[----:B------:R0:W-:Y:S04]  /*1eb10*/  STS.U16 [R22+UR4+0x10e00], R38 ;  /* 0x010e002616007988 */ /* 0x0001e80008000404 */
[----:B------:R0:W-:Y:S04]  /*1eb20*/  STS.U16 [R22+UR4+0x11200], R37 ;  /* 0x0112002516007988 */ /* 0x0001e80008000404 */
[----:B------:R0:W-:Y:S04]  /*1eb30*/  STS.U16 [R22+UR4+0x11600], R25 ;  /* 0x0116001916007988 */ /* 0x0001e80008000404 */
[----:B------:R-:W4:Y:S04]  /*1eb40*/  LDL.LU R31, [R1+0x6c0] ;  /* 0x0006c000011f7983 */ /* 0x000f280000300800 */
[----:B------:R1:W-:Y:S04]  /*1eb50*/  STS.U16 [R22+UR4+0x11a00], R36 ;  /* 0x011a002416007988 */ /* 0x0003e80008000404 */
[----:B0-----:R-:W4:Y:S04]  /*1eb60*/  LDL.LU R41, [R1+0x1bd4] ;  /* 0x001bd40001297983 */ /* 0x001f280000300800 */
[----:B------:R0:W-:Y:S04]  /*1eb70*/  STS.U16 [R22+UR4+0x11e00], R35 ;  /* 0x011e002316007988 */ /* 0x0001e80008000404 */
[----:B-1----:R-:W4:Y:S04]  /*1eb80*/  LDL.LU R39, [R1+0x1bd0] ;  /* 0x001bd00001277983 */ /* 0x002f280000300800 */
[----:B------:R1:W-:Y:S04]  /*1eb90*/  STS.U16 [R22+UR4+0x12200], R34 ;  /* 0x0122002216007988 */ /* 0x0003e80008000404 */
[----:B------:R-:W4:Y:S04]  /*1eba0*/  LDL.LU R55, [R1+0xebc] ;  /* 0x000ebc0001377983 */ /* 0x000f280000300800 */
[----:B------:R0:W-:Y:S04]  /*1ebb0*/  STS.U16 [R22+UR4+0x12600], R26 ;  /* 0x0126001a16007988 */ /* 0x0001e80008000404 */
[----:B------:R-:W4:Y:S04]  /*1ebc0*/  LDL.LU R38, [R1+0x1bcc] ;  /* 0x001bcc0001267983 */ /* 0x000f280000300800 */
[----:B------:R0:W-:Y:S04]  /*1ebd0*/  STS.U16 [R22+UR4+0x12a00], R27 ;  /* 0x012a001b16007988 */ /* 0x0001e80008000404 */
[----:B------:R-:W4:Y:S04]  /*1ebe0*/  LDL.LU R37, [R1+0x1bc8] ;  /* 0x001bc80001257983 */ /* 0x000f280000300800 */
[----:B------:R0:W-:Y:S04]  /*1ebf0*/  STS.U16 [R22+UR4+0x12e00], R80 ;  /* 0x012e005016007988 */ /* 0x0001e80008000404 */
[----:B------:R-:W4:Y:S04]  /*1ec00*/  LDL.LU R25, [R1+0xec0] ;  /* 0x000ec00001197983 */ /* 0x000f280000300800 */
[----:B------:R-:W4:Y:S04]  /*1ec10*/  LDL.LU R36, [R1+0x1bc4] ;  /* 0x001bc40001247983 */ /* 0x000f280000300800 */
[----:B0-----:R-:W4:Y:S04]  /*1ec20*/  LDL.LU R35, [R1+0x1bc0] ;  /* 0x001bc00001237983 */ /* 0x001f280000300800 */
[----:B------:R0:W-:Y:S04]  /*1ec30*/  STS.U16 [R22+UR4+0x13200], R33 ;  /* 0x0132002116007988 */ /* 0x0001e80008000404 */
[----:B-1----:R-:W4:Y:S04]  /*1ec40*/  LDL.LU R34, [R1+0x1bbc] ;  /* 0x001bbc0001227983 */ /* 0x002f280000300800 */
[----:B------:R1:W-:Y:S04]  /*1ec50*/  STS.U16 [R22+UR4+0x13600], R82 ;  /* 0x0136005216007988 */ /* 0x0003e80008000404 */
[----:B------:R-:W4:Y:S04]  /*1ec60*/  LDL.LU R26, [R1+0x1bb8] ;  /* 0x001bb800011a7983 */ /* 0x000f280000300800 */
[----:B------:R-:W4:Y:S04]  /*1ec70*/  LDL.LU R27, [R1+0x1bb4] ;  /* 0x001bb400011b7983 */ /* 0x000f280000300800 */
[----:B------:R-:W-:Y:S04]  /*1ec80*/  STS.U16 [R22+UR4+0x13a00], R28 ;  /* 0x013a001c16007988 */ /* 0x000fe80008000404 */
[----:B------:R0:W-:Y:S01]  /*1ec90*/  STS.U16 [R22+UR4+0x13e00], R83 ;  /* 0x013e005316007988 */ /* 0x0001e20008000404 */
[----:B--2---:R-:W-:Y:S01]  /*1eca0*/  PRMT R70, RZ, 0x7610, R70 ;  /* 0x00007610ff467816 */ /* 0x004fe20000000046 */
[----:B---3--:R-:W-:Y:S01]  /*1ecb0*/  @!P2 IMAD.MOV R24, RZ, RZ, -R24 ;  /* 0x000000ffff18a224 */ /* 0x008fe200078e0a18 */
[----:B------:R-:W-:-:S13]  /*1ecc0*/  ISETP.GT.U32.AND P2, PT, R90, R32, PT ;  /* 0x000000205a00720c */ /* 0x000fda0003f44070 */
[----:B------:R-:W-:-:S05]  /*1ecd0*/  @!P2 IMAD.IADD R32, R32, 0x1, -R90 ;  /* 0x000000012020a824 */ /* 0x000fca00078e0a5a */
[----:B------:R-:W-:-:S13]  /*1ece0*/  ISETP.GT.U32.AND P2, PT, R90, R32, PT ;  /* 0x000000205a00720c */ /* 0x000fda0003f44070 */
[----:B------:R-:W-:Y:S01]  /*1ecf0*/  @!P2 IMAD.IADD R32, R32, 0x1, -R90 ;  /* 0x000000012020a824 */ /* 0x000fe200078e0a5a */
[----:B----4-:R-:W-:-:S05]  /*1ed00*/  SEL R29, R2, R29, !P3 ;  /* 0x0000001d021d7207 */ /* 0x010fca0005800000 */
[----:B------:R-:W-:Y:S01]  /*1ed10*/  IMAD R29, R29, UR7, RZ ;  /* 0x000000071d1d7c24 */ /* 0x000fe2000f8e02ff */
[----:B------:R-:W-:-:S04]  /*1ed20*/  SEL R30, R2, R30, !P3 ;  /* 0x0000001e021e7207 */ /* 0x000fc80005800000 */
[C---:B------:R-:W-:Y:S01]  /*1ed30*/  LEA R80, P2, R29.reuse, R91, 0x1 ;  /* 0x0000005b1d507211 */ /* 0x040fe200078408ff */
[----:B0-----:R-:W-:Y:S02]  /*1ed40*/  IMAD R33, R30, UR7, RZ ;  /* 0x000000071e217c24 */ /* 0x001fe4000f8e02ff */
[----:B------:R-:W2:Y:S01]  /*1ed50*/  LDL.LU R30, [R1+0x6c4] ;  /* 0x0006c400011e7983 */ /* 0x000ea20000300800 */
[----:B-1----:R-:W-:-:S03]  /*1ed60*/  LEA.HI.X.SX32 R82, R29, R92, 0x1, P2 ;  /* 0x0000005c1d527211 */ /* 0x002fc600010f0eff */
[----:B------:R-:W-:Y:S02]  /*1ed70*/  STL [R1+0xb00], R80 ;  /* 0x000b005001007387 */ /* 0x000fe40000100800 */
[----:B------:R-:W-:Y:S02]  /*1ed80*/  @P0 IMAD.MOV.U32 R83, RZ, RZ, R82 ;  /* 0x000000ffff530224 */ /* 0x000fe400078e0052 */
[----:B------:R-:W3:Y:S01]  /*1ed90*/  LDL.LU R28, [R1+0xecc] ;  /* 0x000ecc00011c7983 */ /* 0x000ee20000300800 */
[----:B------:R-:W-:-:S03]  /*1eda0*/  PRMT R54, RZ, 0x7610, R54 ;  /* 0x00007610ff367816 */ /* 0x000fc60000000036 */
[----:B------:R0:W-:Y:S01]  /*1edb0*/  STL [R1+0xafc], R82 ;  /* 0x000afc5201007387 */ /* 0x0001e20000100800 */
[----:B------:R-:W-:-:S03]  /*1edc0*/  LEA R29, P2, R33, R91, 0x1 ;  /* 0x0000005b211d7211 */ /* 0x000fc600078408ff */
[----:B------:R-:W4:Y:S01]  /*1edd0*/  LDL.LU R22, [R1+0x1bb0] ;  /* 0x001bb00001167983 */ /* 0x000f220000300800 */
[----:B0-----:R-:W-:-:S05]  /*1ede0*/  @P0 IMAD.MOV.U32 R82, RZ, RZ, R80 ;  /* 0x000000ffff520224 */ /* 0x001fca00078e0050 */
[----:B------:R0:W2:Y:S01]  /*1edf0*/  @P0 LDG.E.U16 R54, desc[UR20][R82.64] ;  /* 0x0000001452360981 */ /* 0x0000a2000c1e1500 */
[----:B------:R-:W-:Y:S01]  /*1ee00*/  LEA.HI.X.SX32 R33, R33, R92, 0x1, P2 ;  /* 0x0000005c21217211 */ /* 0x000fe200010f0eff */
[----:B0-----:R-:W-:-:S03]  /*1ee10*/  @P0 IMAD.MOV.U32 R82, RZ, RZ, R29 ;  /* 0x000000ffff520224 */ /* 0x001fc600078e001d */
[----:B------:R-:W-:-:S05]  /*1ee20*/  @P0 MOV R83, R33 ;  /* 0x0000002100530202 */ /* 0x000fca0000000f00 */
[----:B------:R-:W3:Y:S01]  /*1ee30*/  @P0 LDG.E.U16 R70, desc[UR20][R82.64] ;  /* 0x0000001452460981 */ /* 0x000ee2000c1e1500 */
[----:B------:R-:W-:-:S03]  /*1ee40*/  ISETP.GT.U32.AND P2, PT, R90, R31, PT ;  /* 0x0000001f5a00720c */ /* 0x000fc60003f44070 */
[----:B------:R-:W-:Y:S01]  /*1ee50*/  STL [R1+0xb08], R29 ;  /* 0x000b081d01007387 */ /* 0x000fe20000100800 */
[----:B------:R-:W-:Y:S01]  /*1ee60*/  @!P4 IMAD.MOV R32, RZ, RZ, -R32 ;  /* 0x000000ffff20c224 */ /* 0x000fe200078e0a20 */
[----:B------:R-:W-:-:S08]  /*1ee70*/  PRMT R41, RZ, 0x7610, R41 ;  /* 0x00007610ff297816 */ /* 0x000fd00000000029 */
[----:B------:R-:W-:Y:S01]  /*1ee80*/  @!P2 IMAD.IADD R31, R31, 0x1, -R90 ;  /* 0x000000011f1fa824 */ /* 0x000fe200078e0a5a */
[C---:B------:R-:W-:Y:S02]  /*1ee90*/  SEL R25, R2.reuse, R25, !P3 ;  /* 0x0000001902197207 */ /* 0x040fe40005800000 */
[----:B------:R-:W-:Y:S01]  /*1eea0*/  PRMT R27, RZ, 0x7610, R27 ;  /* 0x00007610ff1b7816 */ /* 0x000fe2000000001b */
[----:B--2---:R0:W-:Y:S02]  /*1eeb0*/  STL [R1+0x8fc], R54 ;  /* 0x0008fc3601007387 */ /* 0x0041e40000100800 */
[----:B0-----:R-:W-:-:S05]  /*1eec0*/  SEL R54, R2, R55, !P3 ;  /* 0x0000003702367207 */ /* 0x001fca0005800000 */
[----:B------:R-:W-:Y:S02]  /*1eed0*/  IMAD R55, R54, UR7, RZ ;  /* 0x0000000736377c24 */ /* 0x000fe4000f8e02ff */
[----:B------:R-:W-:Y:S01]  /*1eee0*/  IMAD R54, R25, UR7, RZ ;  /* 0x0000000719367c24 */ /* 0x000fe2000f8e02ff */
[----:B------:R0:W-:Y:S01]  /*1eef0*/  STL [R1+0xb04], R33 ;  /* 0x000b042101007387 */ /* 0x0001e20000100800 */
[----:B------:R-:W1:Y:S01]  /*1ef00*/  LDCU UR7, c[0x0][0x3b0] ;  /* 0x00007600ff0777ac */ /* 0x000e620008000800 */
[CC--:B------:R-:W-:Y:S02]  /*1ef10*/  LEA R29, P4, R55.reuse, R91.reuse, 0x1 ;  /* 0x0000005b371d7211 */ /* 0x0c0fe400078808ff */
[----:B---3--:R-:W-:Y:S02]  /*1ef20*/  STL [R1+0x1a58], R70 ;  /* 0x001a584601007387 */ /* 0x008fe40000100800 */
[----:B------:R-:W-:Y:S02]  /*1ef30*/  LEA.HI.X.SX32 R55, R55, R92, 0x1, P4 ;  /* 0x0000005c37377211 */ /* 0x000fe400020f0eff */
[----:B------:R-:W2:Y:S01]  /*1ef40*/  LDL.LU R25, [R1+0x6c8] ;  /* 0x0006c80001197983 */ /* 0x000ea20000300800 */
[----:B0-----:R-:W-:-:S03]  /*1ef50*/  LEA R33, P2, R54, R91, 0x1 ;  /* 0x0000005b36217211 */ /* 0x001fc600078408ff */
[----:B------:R-:W-:Y:S01]  /*1ef60*/  STL [R1+0xb10], R29 ;  /* 0x000b101d01007387 */ /* 0x000fe20000100800 */
[----:B------:R-:W-:Y:S01]  /*1ef70*/  LEA.HI.X.SX32 R54, R54, R92, 0x1, P2 ;  /* 0x0000005c36367211 */ /* 0x000fe200010f0eff */
[----:B------:R-:W-:Y:S02]  /*1ef80*/  @P0 IMAD.MOV.U32 R82, RZ, RZ, R29 ;  /* 0x000000ffff520224 */ /* 0x000fe400078e001d */
[----:B------:R-:W-:Y:S01]  /*1ef90*/  STL [R1+0xb40], R33 ;  /* 0x000b402101007387 */ /* 0x000fe20000100800 */
[----:B------:R-:W-:-:S03]  /*1efa0*/  @P0 IMAD.MOV.U32 R83, RZ, RZ, R55 ;  /* 0x000000ffff530224 */ /* 0x000fc600078e0037 */
[----:B------:R0:W-:Y:S04]  /*1efb0*/  STL [R1+0xb0c], R55 ;  /* 0x000b0c3701007387 */ /* 0x0001e80000100800 */
[----:B------:R3:W-:Y:S04]  /*1efc0*/  STL [R1+0xb3c], R54 ;  /* 0x000b3c3601007387 */ /* 0x0007e80000100800 */
[----:B------:R-:W2:Y:S01]  /*1efd0*/  @P0 LDG.E.U16 R41, desc[UR20][R82.64] ;  /* 0x0000001452290981 */ /* 0x000ea2000c1e1500 */
[----:B0-----:R-:W-:Y:S02]  /*1efe0*/  @P0 IMAD.MOV.U32 R55, RZ, RZ, R54 ;  /* 0x000000ffff370224 */ /* 0x001fe400078e0036 */
[----:B---3--:R-:W-:-:S05]  /*1eff0*/  @P0 IMAD.MOV.U32 R54, RZ, RZ, R33 ;  /* 0x000000ffff360224 */ /* 0x008fca00078e0021 */
[----:B------:R0:W3:Y:S01]  /*1f000*/  @P0 LDG.E.U16 R27, desc[UR20][R54.64] ;  /* 0x00000014361b0981 */ /* 0x0000e2000c1e1500 */
[C---:B------:R-:W-:Y:S02]  /*1f010*/  ISETP.GT.U32.AND P4, PT, R90.reuse, R31, PT ;  /* 0x0000001f5a00720c */ /* 0x040fe40003f84070 */
[----:B------:R-:W-:Y:S02]  /*1f020*/  ISETP.GT.U32.AND P2, PT, R90, R30, PT ;  /* 0x0000001e5a00720c */ /* 0x000fe40003f44070 */
[C---:B------:R-:W-:Y:S02]  /*1f030*/  SEL R28, R2.reuse, R28, !P3 ;  /* 0x0000001c021c7207 */ /* 0x040fe40005800000 */
[----:B------:R-:W-:-:S03]  /*1f040*/  SEL R24, R2, R24, !P3 ;  /* 0x0000001802187207 */ /* 0x000fc60005800000 */
[----:B------:R-:W-:Y:S01]  /*1f050*/  IMAD R28, R28, UR9, RZ ;  /* 0x000000091c1c7c24 */ /* 0x000fe2000f8e02ff */
[----:B------:R-:W-:Y:S01]  /*1f060*/  PRMT R71, RZ, 0x7610, R71 ;  /* 0x00007610ff477816 */ /* 0x000fe20000000047 */
[----:B------:R-:W1:Y:S02]  /*1f070*/  LDCU UR9, c[0x0][0x3b0] ;  /* 0x00007600ff0977ac */ /* 0x000e640008000800 */
[--C-:B------:R-:W-:Y:S01]  /*1f080*/  @!P4 IMAD.IADD R31, R31, 0x1, -R90.reuse ;  /* 0x000000011f1fc824 */ /* 0x100fe200078e0a5a */
[----:B0-----:R-:W-:Y:S01]  /*1f090*/  LEA R54, P4, R28, R91, 0x1 ;  /* 0x0000005b1c367211 */ /* 0x001fe200078808ff */
[----:B------:R-:W-:-:S03]  /*1f0a0*/  @!P2 IMAD.IADD R30, R30, 0x1, -R90 ;  /* 0x000000011e1ea824 */ /* 0x000fc600078e0a5a */
[----:B------:R-:W-:Y:S02]  /*1f0b0*/  LEA.HI.X.SX32 R55, R28, R92, 0x1, P4 ;  /* 0x0000005c1c377211 */ /* 0x000fe400020f0eff */
[----:B------:R-:W-:-:S03]  /*1f0c0*/  PRMT R38, RZ, 0x7610, R38 ;  /* 0x00007610ff267816 */ /* 0x000fc60000000026 */
[----:B------:R0:W4:Y:S04]  /*1f0d0*/  @P0 LDG.E.U16 R71, desc[UR20][R54.64] ;  /* 0x0000001436470981 */ /* 0x000128000c1e1500 */
[----:B--2---:R-:W-:Y:S04]  /*1f0e0*/  STL [R1+0x1a5c], R41 ;  /* 0x001a5c2901007387 */ /* 0x004fe80000100800 */
[----:B------:R-:W2:Y:S04]  /*1f0f0*/  LDL.LU R29, [R1+0x6cc] ;  /* 0x0006cc00011d7983 */ /* 0x000ea80000300800 */
[----:B---3--:R1:W-:Y:S02]  /*1f100*/  STL [R1+0x8f0], R27 ;  /* 0x0008f01b01007387 */ /* 0x0083e40000100800 */
[----:B-1----:R-:W-:-:S02]  /*1f110*/  IMAD R27, R24, UR7, RZ ;  /* 0x00000007181b7c24 */ /* 0x002fc4000f8e02ff */
[----:B------:R0:W-:Y:S01]  /*1f120*/  STL [R1+0xb48], R54 ;  /* 0x000b483601007387 */ /* 0x0001e20000100800 */
[----:B------:R-:W1:Y:S02]  /*1f130*/  LDCU UR7, c[0x0][0x3b0] ;  /* 0x00007600ff0777ac */ /* 0x000e640008000800 */
[C---:B------:R-:W-:Y:S01]  /*1f140*/  LEA R24, P2, R27.reuse, R91, 0x1 ;  /* 0x0000005b1b187211 */ /* 0x040fe200078408ff */
[----:B------:R-:W3:Y:S03]  /*1f150*/  LDL.LU R28, [R1+0x6d0] ;  /* 0x0006d000011c7983 */ /* 0x000ee60000300800 */
[----:B------:R-:W-:Y:S01]  /*1f160*/  LEA.HI.X.SX32 R27, R27, R92, 0x1, P2 ;  /* 0x0000005c1b1b7211 */ /* 0x000fe200010f0eff */
[----:B------:R-:W-:Y:S01]  /*1f170*/  STL [R1+0xb50], R24 ;  /* 0x000b501801007387 */ /* 0x000fe20000100800 */
[----:B0-----:R-:W-:-:S03]  /*1f180*/  @P0 IMAD.MOV.U32 R54, RZ, RZ, R24 ;  /* 0x000000ffff360224 */ /* 0x001fc600078e0018 */
[----:B------:R0:W-:Y:S04]  /*1f190*/  STL [R1+0xb44], R55 ;  /* 0x000b443701007387 */ /* 0x0001e80000100800 */
[----:B------:R-:W3:Y:S01]  /*1f1a0*/  LDL R33, [R1+0x161c] ;  /* 0x00161c0001217983 */ /* 0x000ee20000100800 */
[----:B0-----:R-:W-:-:S05]  /*1f1b0*/  @P0 IMAD.MOV.U32 R55, RZ, RZ, R27 ;  /* 0x000000ffff370224 */ /* 0x001fca00078e001b */
[----:B------:R0:W3:Y:S01]  /*1f1c0*/  @P0 LDG.E.U16 R38, desc[UR20][R54.64] ;  /* 0x0000001436260981 */ /* 0x0000e2000c1e1500 */
[----:B------:R-:W-:Y:S02]  /*1f1d0*/  ISETP.GT.U32.AND P4, PT, R90, R30, PT ;  /* 0x0000001e5a00720c */ /* 0x000fe40003f84070 */
[----:B------:R-:W-:Y:S01]  /*1f1e0*/  SEL R32, R2, R32, !P3 ;  /* 0x0000002002207207 */ /* 0x000fe20005800000 */
[----:B------:R-:W-:-:S04]  /*1f1f0*/  @!P6 IMAD.MOV R31, RZ, RZ, -R31 ;  /* 0x000000ffff1fe224 */ /* 0x000fc800078e0a1f */
[----:B------:R-:W-:Y:S01]  /*1f200*/  IMAD R32, R32, UR10, RZ ;  /* 0x0000000a20207c24 */ /* 0x000fe2000f8e02ff */
[----:B------:R0:W-:Y:S01]  /*1f210*/  STL [R1+0xb4c], R27 ;  /* 0x000b4c1b01007387 */ /* 0x0001e20000100800 */
[----:B------:R-:W-:Y:S01]  /*1f220*/  SEL R31, R2, R31, !P3 ;  /* 0x0000001f021f7207 */ /* 0x000fe20005800000 */
[----:B------:R-:W2:Y:S03]  /*1f230*/  LDCU UR10, c[0x0][0x3b0] ;  /* 0x00007600ff0a77ac */ /* 0x000ea60008000800 */
[----:B------:R-:W-:Y:S01]  /*1f240*/  @!P4 IMAD.IADD R30, R30, 0x1, -R90 ;  /* 0x000000011e1ec824 */ /* 0x000fe200078e0a5a */
[C---:B0-----:R-:W-:Y:S01]  /*1f250*/  LEA R27, P6, R32.reuse, R91, 0x1 ;  /* 0x0000005b201b7211 */ /* 0x041fe200078c08ff */
[----:B-1----:R-:W-:Y:S01]  /*1f260*/  IMAD R31, R31, UR7, RZ ;  /* 0x000000071f1f7c24 */ /* 0x002fe2000f8e02ff */
[----:B----4-:R-:W-:Y:S01]  /*1f270*/  STL [R1+0x1a60], R71 ;  /* 0x001a604701007387 */ /* 0x010fe20000100800 */
[----:B------:R-:W-:Y:S01]  /*1f280*/  PRMT R26, RZ, 0x7610, R26 ;  /* 0x00007610ff1a7816 */ /* 0x000fe2000000001a */
[----:B------:R-:W-:Y:S01]  /*1f290*/  @!P5 IMAD.MOV R30, RZ, RZ, -R30 ;  /* 0x000000ffff1ed224 */ /* 0x000fe200078e0a1e */
[----:B------:R-:W-:Y:S01]  /*1f2a0*/  LEA.HI.X.SX32 R32, R32, R92, 0x1, P6 ;  /* 0x0000005c20207211 */ /* 0x000fe200030f0eff */
[----:B------:R-:W4:Y:S01]  /*1f2b0*/  LDL.LU R24, [R1+0x6d4] ;  /* 0x0006d40001187983 */ /* 0x000f220000300800 */
[----:B------:R-:W-:Y:S01]  /*1f2c0*/  @P0 IMAD.MOV.U32 R54, RZ, RZ, R27 ;  /* 0x000000ffff360224 */ /* 0x000fe200078e001b */
[----:B------:R-:W-:Y:S01]  /*1f2d0*/  PRMT R68, RZ, 0x7610, R68 ;  /* 0x00007610ff447816 */ /* 0x000fe20000000044 */
[----:B------:R-:W0:Y:S01]  /*1f2e0*/  LDCU UR7, c[0x0][0x3b0] ;  /* 0x00007600ff0777ac */ /* 0x000e220008000800 */
[----:B------:R-:W-:-:S05]  /*1f2f0*/  @P0 IMAD.MOV.U32 R55, RZ, RZ, R32 ;  /* 0x000000ffff370224 */ /* 0x000fca00078e0020 */
[----:B------:R-:W4:Y:S01]  /*1f300*/  @P0 LDG.E.U16 R26, desc[UR20][R54.64] ;  /* 0x00000014361a0981 */ /* 0x000f22000c1e1500 */
[----:B--2---:R-:W-:-:S13]  /*1f310*/  ISETP.GT.U32.AND P4, PT, R90, R29, PT ;  /* 0x0000001d5a00720c */ /* 0x004fda0003f84070 */
[----:B------:R-:W-:Y:S01]  /*1f320*/  @!P4 IMAD.IADD R29, R29, 0x1, -R90 ;  /* 0x000000011d1dc824 */ /* 0x000fe200078e0a5a */
[----:B---3--:R-:W-:Y:S01]  /*1f330*/  ISETP.GE.AND P4, PT, R33, RZ, PT ;  /* 0x000000ff2100720c */ /* 0x008fe20003f86270 */
[----:B------:R-:W-:Y:S04]  /*1f340*/  STL [R1+0x1a64], R38 ;  /* 0x001a642601007387 */ /* 0x000fe80000100800 */
[----:B------:R1:W-:Y:S02]  /*1f350*/  STL [R1+0xb80], R27 ;  /* 0x000b801b01007387 */ /* 0x0003e40000100800 */
[----:B-1----:R-:W-:-:S04]  /*1f360*/  LEA R27, P5, R31, R91, 0x1 ;  /* 0x0000005b1f1b7211 */ /* 0x002fc800078a08ff */
[----:B------:R-:W-:Y:S01]  /*1f370*/  LEA.HI.X.SX32 R31, R31, R92, 0x1, P5 ;  /* 0x0000005c1f1f7211 */ /* 0x000fe200028f0eff */
[----:B------:R1:W-:Y:S04]  /*1f380*/  STL [R1+0xb7c], R32 ;  /* 0x000b7c2001007387 */ /* 0x0003e80000100800 */
[----:B------:R-:W-:Y:S01]  /*1f390*/  @P0 IMAD.MOV.U32 R33, RZ, RZ, R31 ;  /* 0x000000ffff210224 */ /* 0x000fe200078e001f */
[----:B------:R-:W2:Y:S01]  /*1f3a0*/  LDL R55, [R1+0x162c] ;  /* 0x00162c0001377983 */ /* 0x000ea20000100800 */
[----:B-1----:R-:W-:-:S05]  /*1f3b0*/  @P0 IMAD.MOV.U32 R32, RZ, RZ, R27 ;  /* 0x000000ffff200224 */ /* 0x002fca00078e001b */
[----:B------:R-:W3:Y:S01]  /*1f3c0*/  @P0 LDG.E.U16 R68, desc[UR20][R32.64] ;  /* 0x0000001420440981 */ /* 0x000ee2000c1e1500 */
[----:B------:R-:W-:Y:S02]  /*1f3d0*/  ISETP.GT.U32.AND P2, PT, R90, R25, PT ;  /* 0x000000195a00720c */ /* 0x000fe40003f44070 */
[----:B------:R-:W-:-:S11]  /*1f3e0*/  SEL R30, R2, R30, !P3 ;  /* 0x0000001e021e7207 */ /* 0x000fd60005800000 */
[----:B------:R-:W-:-:S05]  /*1f3f0*/  @!P2 IMAD.IADD R25, R25, 0x1, -R90 ;  /* 0x000000011919a824 */ /* 0x000fca00078e0a5a */
[----:B------:R-:W-:Y:S01]  /*1f400*/  ISETP.GT.U32.AND P6, PT, R90, R25, PT ;  /* 0x000000195a00720c */ /* 0x000fe20003fc4070 */
[----:B------:R-:W-:Y:S01]  /*1f410*/  IMAD R30, R30, UR9, RZ ;  /* 0x000000091e1e7c24 */ /* 0x000fe2000f8e02ff */
[----:B----4-:R1:W-:Y:S01]  /*1f420*/  STL [R1+0x8e4], R26 ;  /* 0x0008e41a01007387 */ /* 0x0103e20000100800 */
[----:B------:R-:W-:Y:S01]  /*1f430*/  PRMT R39, RZ, 0x7610, R39 ;  /* 0x00007610ff277816 */ /* 0x000fe20000000027 */
[----:B------:R-:W4:Y:S02]  /*1f440*/  LDCU UR9, c[0x0][0x3b0] ;  /* 0x00007600ff0977ac */ /* 0x000f240008000800 */
[----:B-1----:R-:W4:Y:S07]  /*1f450*/  LDL.LU R26, [R1+0x6dc] ;  /* 0x0006dc00011a7983 */ /* 0x002f2e0000300800 */
[----:B------:R-:W-:Y:S01]  /*1f460*/  @!P6 IMAD.IADD R25, R25, 0x1, -R90 ;  /* 0x000000011919e824 */ /* 0x000fe200078e0a5a */
[----:B------:R-:W-:Y:S04]  /*1f470*/  STL [R1+0xb88], R27 ;  /* 0x000b881b01007387 */ /* 0x000fe80000100800 */
[----:B------:R1:W-:Y:S04]  /*1f480*/  STL [R1+0xb84], R31 ;  /* 0x000b841f01007387 */ /* 0x0003e80000100800 */
[----:B------:R-:W4:Y:S04]  /*1f490*/  LDL R83, [R1+0x1628] ;  /* 0x0016280001537983 */ /* 0x000f280000100800 */
[----:B------:R-:W4:Y:S01]  /*1f4a0*/  LDL.LU.64 R32, [R1+0x1ba8] ;  /* 0x001ba80001207983 */ /* 0x000f220000300a00 */
[----:B-1----:R-:W-:-:S03]  /*1f4b0*/  LEA R31, P6, R30, R91, 0x1 ;  /* 0x0000005b1e1f7211 */ /* 0x002fc600078c08ff */
[----:B------:R-:W4:Y:S01]  /*1f4c0*/  LDL.LU R27, [R1+0x6d8] ;  /* 0x0006d800011b7983 */ /* 0x000f220000300800 */
[----:B------:R-:W-:Y:S02]  /*1f4d0*/  LEA.HI.X.SX32 R54, R30, R92, 0x1, P6 ;  /* 0x0000005c1e367211 */ /* 0x000fe400030f0eff */
[----:B--2---:R-:W-:-:S03]  /*1f4e0*/  ISETP.GE.AND P6, PT, R55, RZ, PT ;  /* 0x000000ff3700720c */ /* 0x004fc60003fc6270 */
[----:B------:R-:W-:Y:S01]  /*1f4f0*/  @P0 IMAD.MOV.U32 R55, RZ, RZ, R54 ;  /* 0x000000ffff370224 */ /* 0x000fe200078e0036 */
[----:B---3--:R-:W-:Y:S04]  /*1f500*/  STL [R1+0x1a68], R68 ;  /* 0x001a684401007387 */ /* 0x008fe80000100800 */
[----:B------:R-:W-:Y:S04]  /*1f510*/  STL [R1+0xb90], R31 ;  /* 0x000b901f01007387 */ /* 0x000fe80000100800 */
[----:B------:R-:W2:Y:S04]  /*1f520*/  LDL R30, [R1+0x1624] ;  /* 0x00162400011e7983 */ /* 0x000ea80000100800 */
[----:B------:R1:W-:Y:S02]  /*1f530*/  STL [R1+0xb8c], R54 ;  /* 0x000b8c3601007387 */ /* 0x0003e40000100800 */
[----:B-1----:R-:W-:-:S05]  /*1f540*/  @P0 IMAD.MOV.U32 R54, RZ, RZ, R31 ;  /* 0x000000ffff360224 */ /* 0x002fca00078e001f */
[----:B------:R0:W3:Y:S01]  /*1f550*/  @P0 LDG.E.U16 R39, desc[UR20][R54.64] ;  /* 0x0000001436270981 */ /* 0x0000e2000c1e1500 */
[----:B------:R-:W-:Y:S01]  /*1f560*/  ISETP.GT.U32.AND P2, PT, R90, R28, PT ;  /* 0x0000001c5a00720c */ /* 0x000fe20003f44070 */
[----:B------:R-:W-:-:S12]  /*1f570*/  @!P4 IMAD.MOV R25, RZ, RZ, -R25 ;  /* 0x000000ffff19c224 */ /* 0x000fd800078e0a19 */
[----:B------:R-:W-:Y:S01]  /*1f580*/  @!P2 IMAD.IADD R28, R28, 0x1, -R90 ;  /* 0x000000011c1ca824 */ /* 0x000fe200078e0a5a */
[----:B------:R-:W-:-:S04]  /*1f590*/  SEL R25, R2, R25, !P3 ;  /* 0x0000001902197207 */ /* 0x000fc80005800000 */
[C---:B------:R-:W-:Y:S01]  /*1f5a0*/  ISETP.GT.U32.AND P2, PT, R90.reuse, R28, PT ;  /* 0x0000001c5a00720c */ /* 0x040fe20003f44070 */
[----:B0-----:R-:W-:Y:S01]  /*1f5b0*/  IMAD R54, R25, UR7, RZ ;  /* 0x0000000719367c24 */ /* 0x001fe2000f8e02ff */
[----:B------:R-:W-:Y:S01]  /*1f5c0*/  ISETP.GT.U32.AND P4, PT, R90, R24, PT ;  /* 0x000000185a00720c */ /* 0x000fe20003f84070 */
[----:B------:R-:W0:Y:S01]  /*1f5d0*/  LDCU UR7, c[0x0][0x3b0] ;  /* 0x00007600ff0777ac */ /* 0x000e220008000800 */
[----:B------:R-:W-:-:S09]  /*1f5e0*/  PRMT R38, RZ, 0x7610, R38 ;  /* 0x00007610ff267816 */ /* 0x000fd20000000026 */
[--C-:B------:R-:W-:Y:S01]  /*1f5f0*/  @!P2 IMAD.IADD R28, R28, 0x1, -R90.reuse ;  /* 0x000000011c1ca824 */ /* 0x100fe200078e0a5a */
[----:B------:R-:W-:Y:S01]  /*1f600*/  LEA R31, P2, R54, R91, 0x1 ;  /* 0x0000005b361f7211 */ /* 0x000fe200078408ff */
[----:B------:R-:W-:Y:S01]  /*1f610*/  @!P4 IMAD.IADD R24, R24, 0x1, -R90 ;  /* 0x000000011818c824 */ /* 0x000fe200078e0a5a */
[----:B----4-:R-:W-:-:S03]  /*1f620*/  ISETP.GE.AND P4, PT, R83, RZ, PT ;  /* 0x000000ff5300720c */ /* 0x010fc60003f86270 */
[----:B------:R-:W-:Y:S01]  /*1f630*/  @P0 IMAD.MOV.U32 R82, RZ, RZ, R31 ;  /* 0x000000ffff520224 */ /* 0x000fe200078e001f */
[----:B---3--:R1:W-:Y:S04]  /*1f640*/  STL [R1+0x1a6c], R39 ;  /* 0x001a6c2701007387 */ /* 0x0083e80000100800 */
[----:B------:R-:W3:Y:S01]  /*1f650*/  LDL R55, [R1+0x1618] ;  /* 0x0016180001377983 */ /* 0x000ee20000100800 */
[----:B------:R-:W-:-:S04]  /*1f660*/  ISETP.GT.U32.AND P5, PT, R90, R29, PT ;  /* 0x0000001d5a00720c */ /* 0x000fc80003fa4070 */
[----:B------:R-:W-:Y:S01]  /*1f670*/  @!P4 IMAD.MOV R28, RZ, RZ, -R28 ;  /* 0x000000ffff1cc224 */ /* 0x000fe200078e0a1c */
[----:B------:R-:W4:Y:S01]  /*1f680*/  LDL.LU R25, [R1+0x6e0] ;  /* 0x0006e00001197983 */ /* 0x000f220000300800 */
[----:B-1----:R-:W-:-:S05]  /*1f690*/  LEA.HI.X.SX32 R39, R54, R92, 0x1, P2 ;  /* 0x0000005c36277211 */ /* 0x002fca00010f0eff */
[----:B------:R-:W-:-:S05]  /*1f6a0*/  @P0 IMAD.MOV.U32 R83, RZ, RZ, R39 ;  /* 0x000000ffff530224 */ /* 0x000fca00078e0027 */
[----:B------:R-:W4:Y:S01]  /*1f6b0*/  @P0 LDG.E.U16 R38, desc[UR20][R82.64] ;  /* 0x0000001452260981 */ /* 0x000f22000c1e1500 */
[----:B------:R-:W-:-:S04]  /*1f6c0*/  @!P5 IMAD.IADD R29, R29, 0x1, -R90 ;  /* 0x000000011d1dd824 */ /* 0x000fc800078e0a5a */
[----:B------:R-:W-:Y:S01]  /*1f6d0*/  @!P6 IMAD.MOV R29, RZ, RZ, -R29 ;  /* 0x000000ffff1de224 */ /* 0x000fe200078e0a1d */
[----:B------:R-:W-:-:S04]  /*1f6e0*/  ISETP.GT.U32.AND P6, PT, R90, R27, PT ;  /* 0x0000001b5a00720c */ /* 0x000fc80003fc4070 */
[----:B------:R-:W-:Y:S02]  /*1f6f0*/  SEL R29, R2, R29, !P3 ;  /* 0x0000001d021d7207 */ /* 0x000fe40005800000 */
[----:B------:R-:W-:Y:S02]  /*1f700*/  ISETP.GT.U32.AND P2, PT, R90, R24, PT ;  /* 0x000000185a00720c */ /* 0x000fe40003f44070 */
[----:B--2---:R-:W-:Y:S01]  /*1f710*/  ISETP.GE.AND P4, PT, R30, RZ, PT ;  /* 0x000000ff1e00720c */ /* 0x004fe20003f86270 */
[----:B------:R-:W-:Y:S01]  /*1f720*/  IMAD R30, R29, UR9, RZ ;  /* 0x000000091d1e7c24 */ /* 0x000fe2000f8e02ff */
[----:B------:R1:W-:Y:S01]  /*1f730*/  STL [R1+0xbc0], R31 ;  /* 0x000bc01f01007387 */ /* 0x0003e20000100800 */
[----:B------:R-:W-:Y:S01]  /*1f740*/  PRMT R69, RZ, 0x7610, R69 ;  /* 0x00007610ff457816 */ /* 0x000fe20000000045 */
[----:B------:R-:W2:Y:S01]  /*1f750*/  LDCU UR9, c[0x0][0x3b0] ;  /* 0x00007600ff0977ac */ /* 0x000ea20008000800 */
[--C-:B------:R-:W-:Y:S01]  /*1f760*/  @!P6 IMAD.IADD R27, R27, 0x1, -R90.reuse ;  /* 0x000000011b1be824 */ /* 0x100fe200078e0a5a */
[----:B------:R0:W-:Y:S04]  /*1f770*/  STL [R1+0xbbc], R39 ;  /* 0x000bbc2701007387 */ /* 0x0001e80000100800 */
[----:B-1----:R-:W2:Y:S01]  /*1f780*/  LDL.LU R31, [R1+0x6e4] ;  /* 0x0006e400011f7983 */ /* 0x002ea20000300800 */
[----:B0-----:R-:W-:Y:S01]  /*1f790*/  LEA R39, P6, R30, R91, 0x1 ;  /* 0x0000005b1e277211 */ /* 0x001fe200078c08ff */
[----:B------:R-:W-:-:S03]  /*1f7a0*/  @!P2 IMAD.IADD R24, R24, 0x1, -R90 ;  /* 0x000000011818a824 */ /* 0x000fc600078e0a5a */
[----:B------:R-:W-:Y:S02]  /*1f7b0*/  LEA.HI.X.SX32 R54, R30, R92, 0x1, P6 ;  /* 0x0000005c1e367211 */ /* 0x000fe400030f0eff */
[----:B------:R-:W-:Y:S01]  /*1f7c0*/  SEL R28, R2, R28, !P3 ;  /* 0x0000001c021c7207 */ /* 0x000fe20005800000 */
[----:B------:R-:W-:-:S04]  /*1f7d0*/  @!P4 IMAD.MOV R24, RZ, RZ, -R24 ;  /* 0x000000ffff18c224 */ /* 0x000fc800078e0a18 */
[----:B------:R-:W-:Y:S01]  /*1f7e0*/  IMAD R28, R28, UR7, RZ ;  /* 0x000000071c1c7c24 */ /* 0x000fe2000f8e02ff */
[----:B------:R-:W-:Y:S01]  /*1f7f0*/  PRMT R36, RZ, 0x7610, R36 ;  /* 0x00007610ff247816 */ /* 0x000fe20000000024 */
[----:B------:R-:W0:Y:S03]  /*1f800*/  LDCU UR7, c[0x0][0x3b0] ;  /* 0x00007600ff0777ac */ /* 0x000e260008000800 */
[----:B------:R-:W-:Y:S02]  /*1f810*/  LEA R30, P4, R28, R91, 0x1 ;  /* 0x0000005b1c1e7211 */ /* 0x000fe400078808ff */
[----:B---3--:R-:W-:Y:S01]  /*1f820*/  ISETP.GE.AND P2, PT, R55, RZ, PT ;  /* 0x000000ff3700720c */ /* 0x008fe20003f46270 */
[----:B------:R-:W-:Y:S01]  /*1f830*/  @P0 IMAD.MOV.U32 R55, RZ, RZ, R54 ;  /* 0x000000ffff370224 */ /* 0x000fe200078e0036 */
[----:B----4-:R-:W-:Y:S04]  /*1f840*/  STL [R1+0x1a74], R38 ;  /* 0x001a742601007387 */ /* 0x010fe80000100800 */
[----:B------:R-:W3:Y:S04]  /*1f850*/  LDL R29, [R1+0x1620] ;  /* 0x00162000011d7983 */ /* 0x000ee80000100800 */
[----:B------:R-:W-:Y:S04]  /*1f860*/  STL [R1+0xbc8], R39 ;  /* 0x000bc82701007387 */ /* 0x000fe80000100800 */
[----:B------:R1:W-:Y:S02]  /*1f870*/  STL [R1+0xbc4], R54 ;  /* 0x000bc43601007387 */ /* 0x0003e40000100800 */
[----:B-1----:R-:W-:-:S05]  /*1f880*/  @P0 IMAD.MOV.U32 R54, RZ, RZ, R39 ;  /* 0x000000ffff360224 */ /* 0x002fca00078e0027 */
[----:B------:R1:W4:Y:S01]  /*1f890*/  @P0 LDG.E.U16 R69, desc[UR20][R54.64] ;  /* 0x0000001436450981 */ /* 0x000322000c1e1500 */
[----:B------:R-:W-:Y:S01]  /*1f8a0*/  LEA.HI.X.SX32 R39, R28, R92, 0x1, P4 ;  /* 0x0000005c1c277211 */ /* 0x000fe200020f0eff */
[----:B-1----:R-:W-:-:S04]  /*1f8b0*/  @P0 IMAD.MOV.U32 R54, RZ, RZ, R30 ;  /* 0x000000ffff360224 */ /* 0x002fc800078e001e */
[----:B------:R-:W-:-:S05]  /*1f8c0*/  @P0 IMAD.MOV.U32 R55, RZ, RZ, R39 ;  /* 0x000000ffff370224 */ /* 0x000fca00078e0027 */
[----:B------:R-:W2:Y:S01]  /*1f8d0*/  @P0 LDG.E.U16 R36, desc[UR20][R54.64] ;  /* 0x0000001436240981 */ /* 0x000ea2000c1e1500 */
[----:B------:R-:W-:-:S13]  /*1f8e0*/  ISETP.GT.U32.AND P5, PT, R90, R26, PT ;  /* 0x0000001a5a00720c */ /* 0x000fda0003fa4070 */
[----:B------:R-:W-:-:S05]  /*1f8f0*/  @!P5 IMAD.IADD R26, R26, 0x1, -R90 ;  /* 0x000000011a1ad824 */ /* 0x000fca00078e0a5a */
[----:B------:R-:W-:-:S13]  /*1f900*/  ISETP.GT.U32.AND P5, PT, R90, R26, PT ;  /* 0x0000001a5a00720c */ /* 0x000fda0003fa4070 */
[----:B------:R-:W-:Y:S01]  /*1f910*/  @!P5 IMAD.IADD R26, R26, 0x1, -R90 ;  /* 0x000000011a1ad824 */ /* 0x000fe200078e0a5a */
[----:B------:R-:W-:-:S13]  /*1f920*/  ISETP.GT.U32.AND P5, PT, R90, R25, PT ;  /* 0x000000195a00720c */ /* 0x000fda0003fa4070 */
[----:B------:R-:W-:Y:S01]  /*1f930*/  @!P5 IMAD.IADD R25, R25, 0x1, -R90 ;  /* 0x000000011919d824 */ /* 0x000fe200078e0a5a */
[----:B---3--:R-:W-:Y:S01]  /*1f940*/  ISETP.GE.AND P5, PT, R29, RZ, PT ;  /* 0x000000ff1d00720c */ /* 0x008fe20003fa6270 */
[----:B----4-:R-:W-:Y:S04]  /*1f950*/  STL [R1+0x1a70], R69 ;  /* 0x001a704501007387 */ /* 0x010fe80000100800 */
[----:B------:R1:W-:Y:S04]  /*1f960*/  STL [R1+0xbd0], R30 ;  /* 0x000bd01e01007387 */ /* 0x0003e80000100800 */
[----:B------:R-:W3:Y:S01]  /*1f970*/  LDL R83, [R1+0x1630] ;  /* 0x0016300001537983 */ /* 0x000ee20000100800 */
[----:B------:R-:W-:-:S03]  /*1f980*/  SEL R29, R2, R24, !P3 ;  /* 0x00000018021d7207 */ /* 0x000fc60005800000 */
[----:B------:R-:W4:Y:S04]  /*1f990*/  LDL.LU R28, [R1+0x6e8] ;  /* 0x0006e800011c7983 */ /* 0x000f280000300800 */
[----:B------:R0:W-:Y:S04]  /*1f9a0*/  STL [R1+0xbcc], R39 ;  /* 0x000bcc2701007387 */ /* 0x0001e80000100800 */
[----:B--2---:R-:W-:Y:S04]  /*1f9b0*/  STL [R1+0x1a78], R36 ;  /* 0x001a782401007387 */ /* 0x004fe80000100800 */
[----:B------:R-:W2:Y:S01]  /*1f9c0*/  LDL R24, [R1+0x1638] ;  /* 0x0016380001187983 */ /* 0x000ea20000100800 */
[C---:B------:R-:W-:Y:S01]  /*1f9d0*/  ISETP.GT.U32.AND P6, PT, R90.reuse, R27, PT ;  /* 0x0000001b5a00720c */ /* 0x040fe20003fc4070 */
[----:B------:R-:W-:Y:S01]  /*1f9e0*/  @!P2 IMAD.MOV R26, RZ, RZ, -R26 ;  /* 0x000000ffff1aa224 */ /* 0x000fe200078e0a1a */
[C---:B------:R-:W-:Y:S01]  /*1f9f0*/  ISETP.GT.U32.AND P2, PT, R90.reuse, R25, PT ;  /* 0x000000195a00720c */ /* 0x040fe20003f44070 */
[----:B------:R-:W-:Y:S01]  /*1fa00*/  IMAD R29, R29, UR10, RZ ;  /* 0x0000000a1d1d7c24 */ /* 0x000fe2000f8e02ff */
[----:B------:R-:W-:Y:S01]  /*1fa10*/  ISETP.GT.U32.AND P4, PT, R90, R31, PT ;  /* 0x0000001f5a00720c */ /* 0x000fe20003f84070 */
[----:B------:R-:W2:Y:S01]  /*1fa20*/  LDCU UR10, c[0x0][0x3b0] ;  /* 0x00007600ff0a77ac */ /* 0x000ea20008000800 */
[----:B-1----:R-:W-:-:S02]  /*1fa30*/  SEL R30, R2, R26, !P3 ;  /* 0x0000001a021e7207 */ /* 0x002fc40005800000 */
[----:B------:R-:W-:Y:S01]  /*1fa40*/  PRMT R71, RZ, 0x7610, R71 ;  /* 0x00007610ff477816 */ /* 0x000fe20000000047 */
[----:B------:R-:W4:Y:S02]  /*1fa50*/  LDL.LU R26, [R1+0x6ec] ;  /* 0x0006ec00011a7983 */ /* 0x000f240000300800 */
[----:B0-----:R-:W-:Y:S01]  /*1fa60*/  IMAD R39, R30, UR7, RZ ;  /* 0x000000071e277c24 */ /* 0x001fe2000f8e02ff */
[----:B------:R-:W-:Y:S01]  /*1fa70*/  PRMT R66, RZ, 0x7610, R66 ;  /* 0x00007610ff427816 */ /* 0x000fe20000000042 */
[--C-:B------:R-:W-:Y:S01]  /*1fa80*/  @!P6 IMAD.IADD R27, R27, 0x1, -R90.reuse ;  /* 0x000000011b1be824 */ /* 0x100fe200078e0a5a */
[-C--:B------:R-:W-:Y:S01]  /*1fa90*/  LEA R54, P6, R29, R91.reuse, 0x1 ;  /* 0x0000005b1d367211 */ /* 0x080fe200078c08ff */
[--C-:B------:R-:W-:Y:S01]  /*1faa0*/  @!P2 IMAD.IADD R25, R25, 0x1, -R90.reuse ;  /* 0x000000011919a824 */ /* 0x100fe200078e0a5a */
[----:B------:R-:W-:Y:S01]  /*1fab0*/  PRMT R37, RZ, 0x7610, R37 ;  /* 0x00007610ff257816 */ /* 0x000fe20000000025 */
[----:B------:R-:W-:Y:S01]  /*1fac0*/  @!P5 IMAD.MOV R27, RZ, RZ, -R27 ;  /* 0x000000ffff1bd224 */ /* 0x000fe200078e0a1b */
[----:B------:R-:W-:Y:S01]  /*1fad0*/  LEA.HI.X.SX32 R55, R29, R92, 0x1, P6 ;  /* 0x0000005c1d377211 */ /* 0x000fe200030f0eff */
[----:B------:R-:W-:Y:S01]  /*1fae0*/  @!P4 IMAD.IADD R31, R31, 0x1, -R90 ;  /* 0x000000011f1fc824 */ /* 0x000fe200078e0a5a */
[----:B------:R-:W-:Y:S01]  /*1faf0*/  LEA R30, P5, R39, R91, 0x1 ;  /* 0x0000005b271e7211 */ /* 0x000fe200078a08ff */
[----:B------:R-:W0:Y:S01]  /*1fb00*/  LDCU UR7, c[0x0][0x3b0] ;  /* 0x00007600ff0777ac */ /* 0x000e220008000800 */
[----:B------:R-:W-:-:S02]  /*1fb10*/  @P0 MOV R82, R54 ;  /* 0x0000003600520202 */ /* 0x000fc40000000f00 */
[----:B------:R-:W-:Y:S02]  /*1fb20*/  LEA.HI.X.SX32 R39, R39, R92, 0x1, P5 ;  /* 0x0000005c27277211 */ /* 0x000fe400028f0eff */
[----:B------:R-:W-:Y:S02]  /*1fb30*/  ISETP.GT.U32.AND P4, PT, R90, R31, PT ;  /* 0x0000001f5a00720c */ /* 0x000fe40003f84070 */
[----:B------:R-:W-:-:S05]  /*1fb40*/  SEL R27, R2, R27, !P3 ;  /* 0x0000001b021b7207 */ /* 0x000fca0005800000 */
[----:B------:R-:W-:Y:S01]  /*1fb50*/  IMAD R27, R27, UR9, RZ ;  /* 0x000000091b1b7c24 */ /* 0x000fe2000f8e02ff */
[----:B------:R-:W-:Y:S01]  /*1fb60*/  STL [R1+0xc00], R54 ;  /* 0x000c003601007387 */ /* 0x000fe20000100800 */
[----:B------:R-:W-:Y:S01]  /*1fb70*/  PRMT R41, RZ, 0x7610, R41 ;  /* 0x00007610ff297816 */ /* 0x000fe20000000029 */
[----:B------:R-:W1:Y:S02]  /*1fb80*/  LDCU UR9, c[0x0][0x3b0] ;  /* 0x00007600ff0977ac */ /* 0x000e640008000800 */
[----:B------:R-:W4:Y:S01]  /*1fb90*/  LDL.LU R29, [R1+0x6f0] ;  /* 0x0006f000011d7983 */ /* 0x000f220000300800 */
[----:B------:R-:W-:Y:S01]  /*1fba0*/  @!P4 IMAD.IADD R31, R31, 0x1, -R90 ;  /* 0x000000011f1fc824 */ /* 0x000fe200078e0a5a */
[----:B---3--:R-:W-:Y:S01]  /*1fbb0*/  ISETP.GE.AND P2, PT, R83, RZ, PT ;  /* 0x000000ff5300720c */ /* 0x008fe20003f46270 */
[----:B------:R-:W-:-:S05]  /*1fbc0*/  @P0 IMAD.MOV.U32 R83, RZ, RZ, R55 ;  /* 0x000000ffff530224 */ /* 0x000fca00078e0037 */
[----:B------:R3:W4:Y:S02]  /*1fbd0*/  @P0 LDG.E.U16 R71, desc[UR20][R82.64] ;  /* 0x0000001452470981 */ /* 0x000724000c1e1500 */
[----:B---3--:R-:W-:Y:S02]  /*1fbe0*/  @P0 IMAD.MOV.U32 R82, RZ, RZ, R30 ;  /* 0x000000ffff520224 */ /* 0x008fe400078e001e */
[----:B------:R-:W-:-:S05]  /*1fbf0*/  @P0 IMAD.MOV.U32 R83, RZ, RZ, R39 ;  /* 0x000000ffff530224 */ /* 0x000fca00078e0027 */
[----:B------:R3:W4:Y:S01]  /*1fc00*/  @P0 LDG.E.U16 R66, desc[UR20][R82.64] ;  /* 0x0000001452420981 */ /* 0x000722000c1e1500 */
[----:B--2---:R-:W-:Y:S02]  /*1fc10*/  ISETP.GE.AND P5, PT, R24, RZ, PT ;  /* 0x000000ff1800720c */ /* 0x004fe40003fa6270 */
[----:B------:R-:W-:-:S04]  /*1fc20*/  LEA R24, P4, R27, R91, 0x1 ;  /* 0x0000005b1b187211 */ /* 0x000fc800078808ff */
[----:B------:R-:W-:Y:S01]  /*1fc30*/  LEA.HI.X.SX32 R27, R27, R92, 0x1, P4 ;  /* 0x0000005c1b1b7211 */ /* 0x000fe200020f0eff */
[----:B---3--:R-:W-:-:S04]  /*1fc40*/  @P0 IMAD.MOV.U32 R82, RZ, RZ, R24 ;  /* 0x000000ffff520224 */ /* 0x008fc800078e0018 */
[----:B------:R-:W-:-:S05]  /*1fc50*/  @P0 IMAD.MOV.U32 R83, RZ, RZ, R27 ;  /* 0x000000ffff530224 */ /* 0x000fca00078e001b */
[----:B------:R2:W3:Y:S01]  /*1fc60*/  @P0 LDG.E.U16 R37, desc[UR20][R82.64] ;  /* 0x0000001452250981 */ /* 0x0004e2000c1e1500 */
[----:B------:R-:W-:-:S03]  /*1fc70*/  @!P2 IMAD.MOV R25, RZ, RZ, -R25 ;  /* 0x000000ffff19a224 */ /* 0x000fc600078e0a19 */
[----:B------:R0:W-:Y:S01]  /*1fc80*/  STL [R1+0xc08], R30 ;  /* 0x000c081e01007387 */ /* 0x0001e20000100800 */
[----:B----4-:R-:W-:-:S03]  /*1fc90*/  ISETP.GT.U32.AND P6, PT, R90, R28, PT ;  /* 0x0000001c5a00720c */ /* 0x010fc60003fc4070 */
[----:B------:R4:W-:Y:S01]  /*1fca0*/  STL [R1+0xbfc], R55 ;  /* 0x000bfc3701007387 */ /* 0x0009e20000100800 */
[----:B0-----:R-:W-:-:S03]  /*1fcb0*/  SEL R30, R2, R25, !P3 ;  /* 0x00000019021e7207 */ /* 0x001fc60005800000 */
[----:B------:R-:W-:Y:S04]  /*1fcc0*/  STL [R1+0xc04], R39 ;  /* 0x000c042701007387 */ /* 0x000fe80000100800 */
[----:B------:R-:W3:Y:S01]  /*1fcd0*/  LDL R54, [R1+0x1644] ;  /* 0x0016440001367983 */ /* 0x000ee20000100800 */
[----:B------:R-:W-:Y:S02]  /*1fce0*/  IMAD R30, R30, UR11, RZ ;  /* 0x0000000b1e1e7c24 */ /* 0x000fe4000f8e02ff */
[----:B------:R-:W-:Y:S01]  /*1fcf0*/  @!P5 IMAD.MOV R31, RZ, RZ, -R31 ;  /* 0x000000ffff1fd224 */ /* 0x000fe200078e0a1f */
[----:B------:R-:W-:Y:S01]  /*1fd00*/  PRMT R67, RZ, 0x7610, R67 ;  /* 0x00007610ff437816 */ /* 0x000fe20000000043 */
[----:B------:R-:W-:Y:S01]  /*1fd10*/  @!P6 IMAD.IADD R28, R28, 0x1, -R90 ;  /* 0x000000011c1ce824 */ /* 0x000fe200078e0a5a */
[C---:B------:R-:W-:Y:S01]  /*1fd20*/  ISETP.GT.U32.AND P2, PT, R90.reuse, R26, PT ;  /* 0x0000001a5a00720c */ /* 0x040fe20003f44070 */
[----:B------:R-:W0:Y:S03]  /*1fd30*/  LDCU UR11, c[0x0][0x3b0] ;  /* 0x00007600ff0b77ac */ /* 0x000e260008000800 */
[----:B------:R-:W-:-:S02]  /*1fd40*/  ISETP.GT.U32.AND P6, PT, R90, R28, PT ;  /* 0x0000001c5a00720c */ /* 0x000fc40003fc4070 */
[----:B------:R-:W-:-:S05]  /*1fd50*/  SEL R31, R2, R31, !P3 ;  /* 0x0000001f021f7207 */ /* 0x000fca0005800000 */
[----:B------:R-:W-:Y:S01]  /*1fd60*/  IMAD R31, R31, UR7, RZ ;  /* 0x000000071f1f7c24 */ /* 0x000fe2000f8e02ff */
[----:B------:R-:W-:Y:S01]  /*1fd70*/  ISETP.GT.U32.AND P4, PT, R90, R29, PT ;  /* 0x0000001d5a00720c */ /* 0x000fe20003f84070 */
[----:B------:R-:W-:Y:S04]  /*1fd80*/  STL [R1+0x1a7c], R71 ;  /* 0x001a7c4701007387 */ /* 0x000fe80000100800 */
[----:B------:R-:W-:Y:S01]  /*1fd90*/  @!P6 IMAD.IADD R28, R28, 0x1, -R90 ;  /* 0x000000011c1ce824 */ /* 0x000fe200078e0a5a */
[----:B------:R-:W-:Y:S01]  /*1fda0*/  PRMT R34, RZ, 0x7610, R34 ;  /* 0x00007610ff227816 */ /* 0x000fe20000000022 */
[----:B------:R-:W-:Y:S01]  /*1fdb0*/  @!P2 IMAD.IADD R26, R26, 0x1, -R90 ;  /* 0x000000011a1aa824 */ /* 0x000fe200078e0a5a */
[----:B------:R-:W0:Y:S01]  /*1fdc0*/  LDCU UR7, c[0x0][0x3b0] ;  /* 0x00007600ff0777ac */ /* 0x000e220008000800 */
[----:B------:R-:W-:Y:S04]  /*1fdd0*/  STL [R1+0x1a80], R66 ;  /* 0x001a804201007387 */ /* 0x000fe80000100800 */
[----:B------:R0:W-:Y:S04]  /*1fde0*/  STL [R1+0xc10], R24 ;  /* 0x000c101801007387 */ /* 0x0001e80000100800 */
[----:B------:R-:W3:Y:S04]  /*1fdf0*/  LDL.LU R25, [R1+0x6f4] ;  /* 0x0006f40001197983 */ /* 0x000ee80000300800 */
[----:B------:R1:W-:Y:S04]  /*1fe00*/  STL [R1+0xc0c], R27 ;  /* 0x000c0c1b01007387 */ /* 0x0003e80000100800 */
[----:B----4-:R-:W4:Y:S04]  /*1fe10*/  LDL R55, [R1+0x1654] ;  /* 0x0016540001377983 */ /* 0x010f280000100800 */
[----:B0-----:R-:W4:Y:S01]  /*1fe20*/  LDL.LU R24, [R1+0x6fc] ;  /* 0x0006fc0001187983 */ /* 0x001f220000300800 */
[----:B-1----:R-:W-:-:S04]  /*1fe30*/  LEA R27, P5, R30, R91, 0x1 ;  /* 0x0000005b1e1b7211 */ /* 0x002fc800078a08ff */
[----:B------:R-:W-:Y:S01]  /*1fe40*/  LEA.HI.X.SX32 R30, R30, R92, 0x1, P5 ;  /* 0x0000005c1e1e7211 */ /* 0x000fe200028f0eff */
[----:B--2---:R-:W-:-:S04]  /*1fe50*/  @P0 IMAD.MOV.U32 R82, RZ, RZ, R27 ;  /* 0x000000ffff520224 */ /* 0x004fc800078e001b */
[----:B------:R-:W-:-:S05]  /*1fe60*/  @P0 IMAD.MOV.U32 R83, RZ, RZ, R30 ;  /* 0x000000ffff530224 */ /* 0x000fca00078e001e */
[----:B------:R0:W2:Y:S04]  /*1fe70*/  @P0 LDG.E.U16 R41, desc[UR20][R82.64] ;  /* 0x0000001452290981 */ /* 0x0000a8000c1e1500 */
[----:B---3--:R-:W-:Y:S04]  /*1fe80*/  STL [R1+0x1a84], R37 ;  /* 0x001a842501007387 */ /* 0x008fe80000100800 */
[----:B------:R-:W-:Y:S04]  /*1fe90*/  STL [R1+0xc40], R27 ;  /* 0x000c401b01007387 */ /* 0x000fe80000100800 */
[----:B------:R1:W-:Y:S02]  /*1fea0*/  STL [R1+0xc3c], R30 ;  /* 0x000c3c1e01007387 */ /* 0x0003e40000100800 */
[----:B-1----:R-:W-:-:S04]  /*1feb0*/  LEA R30, P6, R31, R91, 0x1 ;  /* 0x0000005b1f1e7211 */ /* 0x002fc800078c08ff */
[----:B------:R-:W-:Y:S01]  /*1fec0*/  LEA.HI.X.SX32 R39, R31, R92, 0x1, P6 ;  /* 0x0000005c1f277211 */ /* 0x000fe200030f0eff */
[----:B0-----:R-:W-:-:S04]  /*1fed0*/  @P0 IMAD.MOV.U32 R82, RZ, RZ, R30 ;  /* 0x000000ffff520224 */ /* 0x001fc800078e001e */
[----:B------:R-:W-:-:S05]  /*1fee0*/  @P0 IMAD.MOV.U32 R83, RZ, RZ, R39 ;  /* 0x000000ffff530224 */ /* 0x000fca00078e0027 */
[----:B------:R0:W3:Y:S01]  /*1fef0*/  @P0 LDG.E.U16 R67, desc[UR20][R82.64] ;  /* 0x0000001452430981 */ /* 0x0000e2000c1e1500 */
[----:B------:R-:W-:Y:S01]  /*1ff00*/  ISETP.GE.AND P2, PT, R54, RZ, PT ;  /* 0x000000ff3600720c */ /* 0x000fe20003f46270 */
[----:B------:R-:W-:Y:S02]  /*1ff10*/  @!P4 IMAD.IADD R29, R29, 0x1, -R90 ;  /* 0x000000011d1dc824 */ /* 0x000fe400078e0a5a */
[----:B------:R-:W3:Y:S03]  /*1ff20*/  LDL R54, [R1+0x1648] ;  /* 0x0016480001367983 */ /* 0x000ee60000100800 */
[----:B------:R-:W-:Y:S01]  /*1ff30*/  ISETP.GT.U32.AND P4, PT, R90, R29, PT ;  /* 0x0000001d5a00720c */ /* 0x000fe20003f84070 */
[----:B------:R-:W3:Y:S06]  /*1ff40*/  LDL.LU R27, [R1+0x6f8] ;  /* 0x0006f800011b7983 */ /* 0x000eec0000300800 */
[----:B------:R-:W-:-:S05]  /*1ff50*/  @!P2 IMAD.MOV R28, RZ, RZ, -R28 ;  /* 0x000000ffff1ca224 */ /* 0x000fca00078e0a1c */
[----:B------:R-:W-:Y:S01]  /*1ff60*/  SEL R28, R2, R28, !P3 ;  /* 0x0000001c021c7207 */ /* 0x000fe20005800000 */
[----:B------:R-:W-:Y:S01]  /*1ff70*/  @!P4 IMAD.IADD R29, R29, 0x1, -R90 ;  /* 0x000000011d1dc824 */ /* 0x000fe200078e0a5a */
[----:B--2---:R-:W-:Y:S04]  /*1ff80*/  STL [R1+0x1a88], R41 ;  /* 0x001a882901007387 */ /* 0x004fe80000100800 */
[----:B------:R-:W-:Y:S04]  /*1ff90*/  STL [R1+0xc48], R30 ;  /* 0x000c481e01007387 */ /* 0x000fe80000100800 */
[----:B------:R-:W2:Y:S04]  /*1ffa0*/  LDL R31, [R1+0x1640] ;  /* 0x00164000011f7983 */ /* 0x000ea80000100800 */
[----:B------:R1:W-:Y:S02]  /*1ffb0*/  STL [R1+0xc44], R39 ;  /* 0x000c442701007387 */ /* 0x0003e40000100800 */
[----:B-1----:R-:W-:Y:S01]  /*1ffc0*/  IMAD R39, R28, UR9, RZ ;  /* 0x000000091c277c24 */ /* 0x002fe2000f8e02ff */
[----:B----4-:R-:W-:Y:S01]  /*1ffd0*/  ISETP.GE.AND P6, PT, R55, RZ, PT ;  /* 0x000000ff3700720c */ /* 0x010fe20003fc6270 */
[----:B------:R-:W1:Y:S03]  /*1ffe0*/  LDCU UR9, c[0x0][0x3b0] ;  /* 0x00007600ff0977ac */ /* 0x000e660008000800 */
[----:B------:R-:W-:-:S04]  /*1fff0*/  LEA R30, P4, R39, R91, 0x1 ;  /* 0x0000005b271e7211 */ /* 0x000fc800078808ff */
[----:B------:R-:W-:Y:S01]  /*20000*/  LEA.HI.X.SX32 R39, R39, R92, 0x1, P4 ;  /* 0x0000005c27277211 */ /* 0x000fe200020f0eff */
[----:B0-----:R-:W-:-:S04]  /*20010*/  @P0 IMAD.MOV.U32 R82, RZ, RZ, R30 ;  /* 0x000000ffff520224 */ /* 0x001fc800078e001e */
[----:B------:R-:W-:Y:S01]  /*20020*/  @P0 IMAD.MOV.U32 R83, RZ, RZ, R39 ;  /* 0x000000ffff530224 */ /* 0x000fe200078e0027 */
[----:B---3--:R-:W-:Y:S04]  /*20030*/  STL [R1+0x1a8c], R67 ;  /* 0x001a8c4301007387 */ /* 0x008fe80000100800 */
[----:B------:R-:W3:Y:S04]  /*20040*/  @P0 LDG.E.U16 R34, desc[UR20][R82.64] ;  /* 0x0000001452220981 */ /* 0x000ee8000c1e1500 */
[----:B------:R-:W4:Y:S01]  /*20050*/  LDL R55, [R1+0x1650] ;  /* 0x0016500001377983 */ /* 0x000f220000100800 */
[----:B------:R-:W-:-:S02]  /*20060*/  ISETP.GT.U32.AND P2, PT, R90, R25, PT ;  /* 0x000000195a00720c */ /* 0x000fc40003f44070 */
[----:B------:R-:W-:Y:S01]  /*20070*/  ISETP.GT.U32.AND P5, PT, R90, R26, PT ;  /* 0x0000001a5a00720c */ /* 0x000fe20003fa4070 */
[----:B------:R-:W4:Y:S10]  /*20080*/  LDL.LU R28, [R1+0x700] ;  /* 0x00070000011c7983 */ /* 0x000f340000300800 */
[--C-:B------:R-:W-:Y:S01]  /*20090*/  @!P2 IMAD.IADD R25, R25, 0x1, -R90.reuse ;  /* 0x000000011919a824 */ /* 0x100fe200078e0a5a */
[----:B------:R-:W-:Y:S01]  /*200a0*/  ISETP.GE.AND P2, PT, R54, RZ, PT ;  /* 0x000000ff3600720c */ /* 0x000fe20003f46270 */
[----:B------:R-:W-:-:S04]  /*200b0*/  @!P5 IMAD.IADD R26, R26, 0x1, -R90 ;  /* 0x000000011a1ad824 */ /* 0x000fc800078e0a5a */
[----:B------:R-:W-:Y:S01]  /*200c0*/  @!P6 IMAD.MOV R26, RZ, RZ, -R26 ;  /* 0x000000ffff1ae224 */ /* 0x000fe200078e0a1a */
[----:B------:R-:W-:-:S04]  /*200d0*/  ISETP.GT.U32.AND P6, PT, R90, R27, PT ;  /* 0x0000001b5a00720c */ /* 0x000fc80003fc4070 */
[----:B------:R-:W-:Y:S02]  /*200e0*/  SEL R26, R2, R26, !P3 ;  /* 0x0000001a021a7207 */ /* 0x000fe40005800000 */
[----:B------:R-:W-:Y:S01]  /*200f0*/  ISETP.GT.U32.AND P4, PT, R90, R25, PT ;  /* 0x000000195a00720c */ /* 0x000fe20003f84070 */
[----:B------:R-:W-:Y:S01]  /*20100*/  @!P2 IMAD.MOV R29, RZ, RZ, -R29 ;  /* 0x000000ffff1da224 */ /* 0x000fe200078e0a1d */
[----:B------:R0:W-:Y:S04]  /*20110*/  STL [R1+0xc50], R30 ;  /* 0x000c501e01007387 */ /* 0x0001e80000100800 */
[----:B------:R2:W-:Y:S01]  /*20120*/  STL [R1+0xc4c], R39 ;  /* 0x000c4c2701007387 */ /* 0x0005e20000100800 */
[----:B------:R-:W-:Y:S01]  /*20130*/  @!P6 IMAD.IADD R27, R27, 0x1, -R90 ;  /* 0x000000011b1be824 */ /* 0x000fe200078e0a5a */
[----:B------:R-:W-:-:S02]  /*20140*/  SEL R29, R2, R29, !P3 ;  /* 0x0000001d021d7207 */ /* 0x000fc40005800000 */
[----:B0-----:R-:W4:Y:S03]  /*20150*/  LDL.LU R30, [R1+0x704] ;  /* 0x00070400011e7983 */ /* 0x001f260000300800 */
[----:B------:R-:W-:Y:S01]  /*20160*/  @!P4 IMAD.IADD R25, R25, 0x1, -R90 ;  /* 0x000000011919c824 */ /* 0x000fe200078e0a5a */
[----:B------:R-:W-:Y:S01]  /*20170*/  PRMT R70, RZ, 0x7610, R70 ;  /* 0x00007610ff467816 */ /* 0x000fe20000000046 */
[----:B-1----:R-:W-:Y:S01]  /*20180*/  IMAD R29, R29, UR9, RZ ;  /* 0x000000091d1d7c24 */ /* 0x002fe2000f8e02ff */
[----:B------:R-:W-:Y:S01]  /*20190*/  PRMT R64, RZ, 0x7610, R64 ;  /* 0x00007610ff407816 */ /* 0x000fe20000000040 */
[----:B------:R-:W0:Y:S01]  /*201a0*/  LDCU UR9, c[0x0][0x3b0] ;  /* 0x00007600ff0977ac */ /* 0x000e220008000800 */
[----:B--2---:R-:W-:Y:S01]  /*201b0*/  ISETP.GE.AND P2, PT, R31, RZ, PT ;  /* 0x000000ff1f00720c */ /* 0x004fe20003f46270 */
[----:B------:R-:W-:Y:S01]  /*201c0*/  IMAD R31, R26, UR7, RZ ;  /* 0x000000071a1f7c24 */ /* 0x000fe2000f8e02ff */
[----:B------:R-:W-:Y:S01]  /*201d0*/  ISETP.GT.U32.AND P5, PT, R90, R24, PT ;  /* 0x000000185a00720c */ /* 0x000fe20003fa4070 */
[----:B------:R-:W1:Y:S03]  /*201e0*/  LDCU UR7, c[0x0][0x3b0] ;  /* 0x00007600ff0777ac */ /* 0x000e660008000800 */
[----:B------:R-:W-:-:S04]  /*201f0*/  LEA R39, P6, R31, R91, 0x1 ;  /* 0x0000005b1f277211 */ /* 0x000fc800078c08ff */
[----:B------:R-:W-:-:S03]  /*20200*/  LEA.HI.X.SX32 R54, R31, R92, 0x1, P6 ;  /* 0x0000005c1f367211 */ /* 0x000fc600030f0eff */
[----:B------:R-:W-:Y:S01]  /*20210*/  @!P2 IMAD.MOV R25, RZ, RZ, -R25 ;  /* 0x000000ffff19a224 */ /* 0x000fe200078e0a19 */
[----:B------:R-:W-:Y:S01]  /*20220*/  LEA R31, P2, R29, R91, 0x1 ;  /* 0x0000005b1d1f7211 */ /* 0x000fe200078408ff */
[----:B---3--:R-:W-:Y:S04]  /*20230*/  STL [R1+0x1a90], R34 ;  /* 0x001a902201007387 */ /* 0x008fe80000100800 */
[----:B------:R-:W2:Y:S01]  /*20240*/  LDL R26, [R1+0x1658] ;  /* 0x00165800011a7983 */ /* 0x000ea20000100800 */
[----:B----4-:R-:W-:Y:S01]  /*20250*/  ISETP.GE.AND P4, PT, R55, RZ, PT ;  /* 0x000000ff3700720c */ /* 0x010fe20003f86270 */
[----:B------:R-:W-:Y:S02]  /*20260*/  @P0 IMAD.MOV.U32 R55, RZ, RZ, R54 ;  /* 0x000000ffff370224 */ /* 0x000fe400078e0036 */
[----:B------:R-:W-:Y:S04]  /*20270*/  STL [R1+0xc80], R39 ;  /* 0x000c802701007387 */ /* 0x000fe80000100800 */
[----:B------:R3:W-:Y:S02]  /*20280*/  STL [R1+0xc7c], R54 ;  /* 0x000c7c3601007387 */ /* 0x0007e40000100800 */
[----:B---3--:R-:W-:Y:S01]  /*20290*/  @P0 IMAD.MOV.U32 R54, RZ, RZ, R39 ;  /* 0x000000ffff360224 */ /* 0x008fe200078e0027 */
[----:B------:R-:W-:-:S04]  /*202a0*/  LEA.HI.X.SX32 R39, R29, R92, 0x1, P2 ;  /* 0x0000005c1d277211 */ /* 0x000fc800010f0eff */
[----:B------:R3:W4:Y:S02]  /*202b0*/  @P0 LDG.E.U16 R70, desc[UR20][R54.64] ;  /* 0x0000001436460981 */ /* 0x000724000c1e1500 */
[----:B---3--:R-:W-:Y:S02]  /*202c0*/  @P0 IMAD.MOV.U32 R54, RZ, RZ, R31 ;  /* 0x000000ffff360224 */ /* 0x008fe400078e001f */
[----:B------:R-:W-:-:S05]  /*202d0*/  @P0 IMAD.MOV.U32 R55, RZ, RZ, R39 ;  /* 0x000000ffff370224 */ /* 0x000fca00078e0027 */
[----:B------:R-:W3:Y:S01]  /*202e0*/  @P0 LDG.E.U16 R64, desc[UR20][R54.64] ;  /* 0x0000001436400981 */ /* 0x000ee2000c1e1500 */
[----:B------:R-:W-:-:S05]  /*202f0*/  @!P5 IMAD.IADD R24, R24, 0x1, -R90 ;  /* 0x000000011818d824 */ /* 0x000fca00078e0a5a */
[----:B------:R-:W-:-:S13]  /*20300*/  ISETP.GT.U32.AND P5, PT, R90, R24, PT ;  /* 0x000000185a00720c */ /* 0x000fda0003fa4070 */
[----:B------:R-:W-:Y:S01]  /*20310*/  @!P5 IMAD.IADD R24, R24, 0x1, -R90 ;  /* 0x000000011818d824 */ /* 0x000fe200078e0a5a */
[----:B------:R-:W-:-:S13]  /*20320*/  ISETP.GT.U32.AND P5, PT, R90, R28, PT ;  /* 0x0000001c5a00720c */ /* 0x000fda0003fa4070 */
[----:B------:R-:W-:Y:S01]  /*20330*/  @!P5 IMAD.IADD R28, R28, 0x1, -R90 ;  /* 0x000000011c1cd824 */ /* 0x000fe200078e0a5a */
[----:B--2---:R-:W-:Y:S01]  /*20340*/  ISETP.GE.AND P5, PT, R26, RZ, PT ;  /* 0x000000ff1a00720c */ /* 0x004fe20003fa6270 */
[----:B----4-:R-:W-:Y:S04]  /*20350*/  STL [R1+0x1a94], R70 ;  /* 0x001a944601007387 */ /* 0x010fe80000100800 */
[----:B------:R2:W-:Y:S04]  /*20360*/  STL [R1+0xc88], R31 ;  /* 0x000c881f01007387 */ /* 0x0005e80000100800 */
[----:B------:R-:W4:Y:S04]  /*20370*/  LDL R83, [R1+0x1660] ;  /* 0x0016600001537983 */ /* 0x000f280000100800 */
[----:B------:R-:W4:Y:S04]  /*20380*/  LDL.LU R29, [R1+0x70c] ;  /* 0x00070c00011d7983 */ /* 0x000f280000300800 */
[----:B------:R1:W-:Y:S04]  /*20390*/  STL [R1+0xc84], R39 ;  /* 0x000c842701007387 */ /* 0x0003e80000100800 */
[----:B---3--:R-:W-:Y:S04]  /*203a0*/  STL [R1+0x1a98], R64 ;  /* 0x001a984001007387 */ /* 0x008fe80000100800 */
[----:B------:R-:W3:Y:S01]  /*203b0*/  LDL R26, [R1+0x1680] ;  /* 0x00168000011a7983 */ /* 0x000ee20000100800 */
[----:B------:R-:W-:Y:S01]  /*203c0*/  ISETP.GT.U32.AND P6, PT, R90, R27, PT ;  /* 0x0000001b5a00720c */ /* 0x000fe20003fc4070 */
[----:B------:R-:W-:Y:S01]  /*203d0*/  @!P4 IMAD.MOV R24, RZ, RZ, -R24 ;  /* 0x000000ffff18c224 */ /* 0x000fe200078e0a18 */
[----:B------:R-:W-:-:S02]  /*203e0*/  SEL R25, R2, R25, !P3 ;  /* 0x0000001902197207 */ /* 0x000fc40005800000 */
[----:B------:R-:W-:Y:S02]  /*203f0*/  ISETP.GT.U32.AND P4, PT, R90, R28, PT ;  /* 0x0000001c5a00720c */ /* 0x000fe40003f84070 */
[----:B--2---:R-:W-:Y:S01]  /*20400*/  SEL R31, R2, R24, !P3 ;  /* 0x00000018021f7207 */ /* 0x004fe20005800000 */
[----:B------:R-:W-:Y:S01]  /*20410*/  IMAD R25, R25, UR10, RZ ;  /* 0x0000000a19197c24 */ /* 0x000fe2000f8e02ff */
[----:B------:R-:W-:Y:S01]  /*20420*/  PRMT R35, RZ, 0x7610, R35 ;  /* 0x00007610ff237816 */ /* 0x000fe20000000023 */
[----:B------:R-:W2:Y:S01]  /*20430*/  LDL.LU R24, [R1+0x710] ;  /* 0x0007100001187983 */ /* 0x000ea20000300800 */
[----:B------:R-:W-:Y:S01]  /*20440*/  PRMT R3, RZ, 0x7610, R3 ;  /* 0x00007610ff037816 */ /* 0x000fe20000000003 */
[----:B-1----:R-:W-:Y:S01]  /*20450*/  IMAD R39, R31, UR7, RZ ;  /* 0x000000071f277c24 */ /* 0x002fe2000f8e02ff */
[----:B------:R-:W-:Y:S01]  /*20460*/  PRMT R65, RZ, 0x7610, R65 ;  /* 0x00007610ff417816 */ /* 0x000fe20000000041 */
[--C-:B------:R-:W-:Y:S01]  /*20470*/  @!P6 IMAD.IADD R27, R27, 0x1, -R90.reuse ;  /* 0x000000011b1be824 */ /* 0x100fe200078e0a5a */
[CC--:B------:R-:W-:Y:S01]  /*20480*/  LEA R54, P6, R25.reuse, R91.reuse, 0x1 ;  /* 0x0000005b19367211 */ /* 0x0c0fe200078c08ff */
[----:B------:R-:W1:Y:S02]  /*20490*/  LDCU UR7, c[0x0][0x3b0] ;  /* 0x00007600ff0777ac */ /* 0x000e640008000800 */
[----:B------:R-:W-:Y:S01]  /*204a0*/  @!P5 IMAD.MOV R27, RZ, RZ, -R27 ;  /* 0x000000ffff1bd224 */ /* 0x000fe200078e0a1b */
[-C--:B------:R-:W-:Y:S01]  /*204b0*/  LEA.HI.X.SX32 R55, R25, R92.reuse, 0x1, P6 ;  /* 0x0000005c19377211 */ /* 0x080fe200030f0eff */
[----:B------:R-:W-:Y:S01]  /*204c0*/  @!P4 IMAD.IADD R28, R28, 0x1, -R90 ;  /* 0x000000011c1cc824 */ /* 0x000fe200078e0a5a */
[C---:B------:R-:W-:Y:S01]  /*204d0*/  LEA R31, P5, R39.reuse, R91, 0x1 ;  /* 0x0000005b271f7211 */ /* 0x040fe200078a08ff */
[----:B------:R-:W-:Y:S01]  /*204e0*/  @P0 IMAD.MOV.U32 R82, RZ, RZ, R54 ;  /* 0x000000ffff520224 */ /* 0x000fe200078e0036 */
[----:B------:R-:W-:Y:S01]  /*204f0*/  SEL R27, R2, R27, !P3 ;  /* 0x0000001b021b7207 */ /* 0x000fe20005800000 */
[----:B------:R-:W1:Y:S01]  /*20500*/  LDCU UR10, c[0x0][0x3b0] ;  /* 0x00007600ff0a77ac */ /* 0x000e620008000800 */
[----:B------:R-:W-:-:S03]  /*20510*/  LEA.HI.X.SX32 R39, R39, R92, 0x1, P5 ;  /* 0x0000005c27277211 */ /* 0x000fc600028f0eff */
[----:B0-----:R-:W-:Y:S01]  /*20520*/  IMAD R27, R27, UR9, RZ ;  /* 0x000000091b1b7c24 */ /* 0x001fe2000f8e02ff */
[----:B------:R-:W-:Y:S01]  /*20530*/  ISETP.GT.U32.AND P2, PT, R90, R30, PT ;  /* 0x0000001e5a00720c */ /* 0x000fe20003f44070 */
[----:B------:R-:W-:Y:S01]  /*20540*/  STL [R1+0xc90], R54 ;  /* 0x000c903601007387 */ /* 0x000fe20000100800 */
[----:B------:R-:W-:Y:S01]  /*20550*/  PRMT R32, RZ, 0x7610, R32 ;  /* 0x00007610ff207816 */ /* 0x000fe20000000020 */
[----:B------:R-:W0:Y:S02]  /*20560*/  LDCU UR9, c[0x0][0x3b0] ;  /* 0x00007600ff0977ac */ /* 0x000e240008000800 */
[----:B------:R-:W2:Y:S01]  /*20570*/  LDL.LU R25, [R1+0x714] ;  /* 0x0007140001197983 */ /* 0x000ea20000300800 */
[----:B----4-:R-:W-:Y:S01]  /*20580*/  ISETP.GE.AND P4, PT, R83, RZ, PT ;  /* 0x000000ff5300720c */ /* 0x010fe20003f86270 */
[----:B------:R-:W-:-:S05]  /*20590*/  @P0 IMAD.MOV.U32 R83, RZ, RZ, R55 ;  /* 0x000000ffff530224 */ /* 0x000fca00078e0037 */
[----:B------:R4:W2:Y:S02]  /*205a0*/  @P0 LDG.E.U16 R35, desc[UR20][R82.64] ;  /* 0x0000001452230981 */ /* 0x0008a4000c1e1500 */
[----:B----4-:R-:W-:Y:S02]  /*205b0*/  @P0 IMAD.MOV.U32 R82, RZ, RZ, R31 ;  /* 0x000000ffff520224 */ /* 0x010fe400078e001f */
[----:B------:R-:W-:Y:S01]  /*205c0*/  @P0 IMAD.MOV.U32 R83, RZ, RZ, R39 ;  /* 0x000000ffff530224 */ /* 0x000fe200078e0027 */
[----:B---3--:R-:W-:Y:S02]  /*205d0*/  ISETP.GE.AND P5, PT, R26, RZ, PT ;  /* 0x000000ff1a00720c */ /* 0x008fe40003fa6270 */
[----:B------:R-:W-:Y:S01]  /*205e0*/  @!P4 IMAD.MOV R28, RZ, RZ, -R28 ;  /* 0x000000ffff1cc224 */ /* 0x000fe200078e0a1c */
[C---:B------:R-:W-:Y:S01]  /*205f0*/  LEA R26, P4, R27.reuse, R91, 0x1 ;  /* 0x0000005b1b1a7211 */ /* 0x040fe200078808ff */
[----:B------:R-:W3:Y:S03]  /*20600*/  @P0 LDG.E.U16 R3, desc[UR20][R82.64] ;  /* 0x0000001452030981 */ /* 0x000ee6000c1e1500 */
[----:B------:R-:W-:-:S05]  /*20610*/  LEA.HI.X.SX32 R27, R27, R92, 0x1, P4 ;  /* 0x0000005c1b1b7211 */ /* 0x000fca00020f0eff */
[----:B------:R4:W4:Y:S01]  /*20620*/  @P0 LDG.E.U16 R65, desc[UR20][R26.64] ;  /* 0x000000141a410981 */ /* 0x000922000c1e1500 */
[----:B------:R-:W-:Y:S01]  /*20630*/  @!P2 IMAD.IADD R30, R30, 0x1, -R90 ;  /* 0x000000011e1ea824 */ /* 0x000fe200078e0a5a */
[----:B------:R-:W-:-:S04]  /*20640*/  ISETP.GT.U32.AND P6, PT, R90, R29, PT ;  /* 0x0000001d5a00720c */ /* 0x000fc80003fc4070 */
[----:B------:R-:W-:Y:S01]  /*20650*/  ISETP.GT.U32.AND P2, PT, R90, R30, PT ;  /* 0x0000001e5a00720c */ /* 0x000fe20003f44070 */
[----:B------:R0:W-:Y:S04]  /*20660*/  STL [R1+0xcc0], R31 ;  /* 0x000cc01f01007387 */ /* 0x0001e80000100800 */
[----:B------:R1:W-:Y:S04]  /*20670*/  STL [R1+0xc8c], R55 ;  /* 0x000c8c3701007387 */ /* 0x0003e80000100800 */
[----:B------:R-:W-:Y:S01]  /*20680*/  @!P6 IMAD.IADD R29, R29, 0x1, -R90 ;  /* 0x000000011d1de824 */ /* 0x000fe200078e0a5a */
[----:B0-----:R-:W-:-:S03]  /*20690*/  SEL R31, R2, R28, !P3 ;  /* 0x0000001c021f7207 */ /* 0x001fc60005800000 */
[----:B------:R-:W-:Y:S01]  /*206a0*/  @!P2 IMAD.IADD R30, R30, 0x1, -R90 ;  /* 0x000000011e1ea824 */ /* 0x000fe200078e0a5a */
[----:B------:R-:W-:Y:S01]  /*206b0*/  STL [R1+0xcbc], R39 ;  /* 0x000cbc2701007387 */ /* 0x000fe20000100800 */
[----:B------:R-:W-:Y:S01]  /*206c0*/  ISETP.GT.U32.AND P6, PT, R90, R29, PT ;  /* 0x0000001d5a00720c */ /* 0x000fe20003fc4070 */
[----:B------:R-:W-:Y:S01]  /*206d0*/  IMAD R31, R31, UR11, RZ ;  /* 0x0000000b1f1f7c24 */ /* 0x000fe2000f8e02ff */
[----:B------:R-:W-:Y:S01]  /*206e0*/  PRMT R88, RZ, 0x7610, R88 ;  /* 0x00007610ff587816 */ /* 0x000fe20000000058 */
[----:B-1----:R-:W4:Y:S01]  /*206f0*/  LDL R55, [R1+0x166c] ;  /* 0x00166c0001377983 */ /* 0x002f220000100800 */
[----:B------:R-:W-:Y:S01]  /*20700*/  @!P5 IADD3 R30, PT, PT, -R30, RZ, RZ ;  /* 0x000000ff1e1ed210 */ /* 0x000fe20007ffe1ff */
[----:B------:R-:W0:Y:S03]  /*20710*/  LDCU UR11, c[0x0][0x3b0] ;  /* 0x00007600ff0b77ac */ /* 0x000e260008000800 */
[----:B------:R-:W-:-:S05]  /*20720*/  SEL R30, R2, R30, !P3 ;  /* 0x0000001e021e7207 */ /* 0x000fca0005800000 */
[----:B------:R-:W-:Y:S01]  /*20730*/  IMAD R30, R30, UR7, RZ ;  /* 0x000000071e1e7c24 */ /* 0x000fe2000f8e02ff */
[C---:B--2---:R-:W-:Y:S01]  /*20740*/  ISETP.GT.U32.AND P2, PT, R90.reuse, R24, PT ;  /* 0x000000185a00720c */ /* 0x044fe20003f44070 */
[----:B------:R-:W-:Y:S01]  /*20750*/  @!P6 IMAD.IADD R29, R29, 0x1, -R90 ;  /* 0x000000011d1de824 */ /* 0x000fe200078e0a5a */
[----:B------:R-:W-:Y:S01]  /*20760*/  ISETP.GT.U32.AND P4, PT, R90, R25, PT ;  /* 0x000000195a00720c */ /* 0x000fe20003f84070 */
[----:B------:R-:W1:Y:S01]  /*20770*/  LDCU UR7, c[0x0][0x3b0] ;  /* 0x00007600ff0777ac */ /* 0x000e620008000800 */
[----:B------:R-:W-:Y:S04]  /*20780*/  STL [R1+0x1a9c], R35 ;  /* 0x001a9c2301007387 */ /* 0x000fe80000100800 */
[----:B---3--:R-:W-:Y:S04]  /*20790*/  STL [R1+0x1aa0], R3 ;  /* 0x001aa00301007387 */ /* 0x008fe80000100800 */
[----:B------:R2:W-:Y:S04]  /*207a0*/  STL [R1+0xcc8], R26 ;  /* 0x000cc81a01007387 */ /* 0x0005e80000100800 */
[----:B------:R-:W3:Y:S04]  /*207b0*/  LDL.LU R28, [R1+0x718] ;  /* 0x00071800011c7983 */ /* 0x000ee80000300800 */
[----:B------:R4:W-:Y:S04]  /*207c0*/  STL [R1+0xcc4], R27 ;  /* 0x000cc41b01007387 */ /* 0x0009e80000100800 */
[----:B------:R-:W3:Y:S04]  /*207d0*/  LDL R54, [R1+0x1664] ;  /* 0x0016640001367983 */ /* 0x000ee80000100800 */
[----:B--2---:R-:W2:Y:S01]  /*207e0*/  LDL.LU R26, [R1+0x720] ;  /* 0x00072000011a7983 */ /* 0x004ea20000300800 */
[----:B----4-:R-:W-:-:S04]  /*207f0*/  LEA R27, P5, R31, R91, 0x1 ;  /* 0x0000005b1f1b7211 */ /* 0x010fc800078a08ff */
[----:B------:R-:W-:Y:S01]  /*20800*/  LEA.HI.X.SX32 R31, R31, R92, 0x1, P5 ;  /* 0x0000005c1f1f7211 */ /* 0x000fe200028f0eff */
[----:B------:R-:W-:Y:S01]  /*20810*/  STL [R1+0x1aa4], R65 ;  /* 0x001aa44101007387 */ /* 0x000fe20000100800 */
[----:B------:R-:W-:-:S03]  /*20820*/  @P0 IMAD.MOV.U32 R82, RZ, RZ, R27 ;  /* 0x000000ffff520224 */ /* 0x000fc600078e001b */
[----:B------:R-:W-:Y:S01]  /*20830*/  STL [R1+0xcd0], R27 ;  /* 0x000cd01b01007387 */ /* 0x000fe20000100800 */
[----:B------:R-:W-:-:S03]  /*20840*/  @P0 IMAD.MOV.U32 R83, RZ, RZ, R31 ;  /* 0x000000ffff530224 */ /* 0x000fc600078e001f */
[----:B------:R4:W-:Y:S04]  /*20850*/  STL [R1+0xccc], R31 ;  /* 0x000ccc1f01007387 */ /* 0x0009e80000100800 */
[----:B------:R0:W2:Y:S01]  /*20860*/  @P0 LDG.E.U16 R32, desc[UR20][R82.64] ;  /* 0x0000001452200981 */ /* 0x0000a2000c1e1500 */
[----:B----4-:R-:W-:-:S04]  /*20870*/  LEA R31, P6, R30, R91, 0x1 ;  /* 0x0000005b1e1f7211 */ /* 0x010fc800078c08ff */
[----:B------:R-:W-:Y:S01]  /*20880*/  LEA.HI.X.SX32 R39, R30, R92, 0x1, P6 ;  /* 0x0000005c1e277211 */ /* 0x000fe200030f0eff */
[----:B0-----:R-:W-:-:S04]  /*20890*/  @P0 IMAD.MOV.U32 R82, RZ, RZ, R31 ;  /* 0x000000ffff520224 */ /* 0x001fc800078e001f */
[----:B------:R-:W-:-:S05]  /*208a0*/  @P0 IMAD.MOV.U32 R83, RZ, RZ, R39 ;  /* 0x000000ffff530224 */ /* 0x000fca00078e0027 */
[----:B------:R-:W4:Y:S01]  /*208b0*/  @P0 LDG.E.U16 R88, desc[UR20][R82.64] ;  /* 0x0000001452580981 */ /* 0x000f22000c1e1500 */
[----:B------:R-:W-:Y:S01]  /*208c0*/  @!P2 IMAD.IADD R24, R24, 0x1, -R90 ;  /* 0x000000011818a824 */ /* 0x000fe200078e0a5a */
[----:B------:R-:W-:Y:S02]  /*208d0*/  ISETP.GE.AND P2, PT, R55, RZ, PT ;  /* 0x000000ff3700720c */ /* 0x000fe40003f46270 */
[----:B------:R-:W3:Y:S04]  /*208e0*/  LDL R55, [R1+0x1684] ;  /* 0x0016840001377983 */ /* 0x000ee80000100800 */
[----:B------:R-:W3:Y:S07]  /*208f0*/  LDL.LU R27, [R1+0x71c] ;  /* 0x00071c00011b7983 */ /* 0x000eee0000300800 */
[----:B------:R-:W-:-:S05]  /*20900*/  @!P2 IMAD.MOV R29, RZ, RZ, -R29 ;  /* 0x000000ffff1da224 */ /* 0x000fca00078e0a1d */
[----:B------:R-:W-:Y:S01]  /*20910*/  SEL R30, R2, R29, !P3 ;  /* 0x0000001d021e7207 */ /* 0x000fe20005800000 */
[----:B--2---:R-:W-:Y:S04]  /*20920*/  STL [R1+0x1aa8], R32 ;  /* 0x001aa82001007387 */ /* 0x004fe80000100800 */
[----:B------:R0:W-:Y:S04]  /*20930*/  STL [R1+0xd00], R31 ;  /* 0x000d001f01007387 */ /* 0x0001e80000100800 */
[----:B------:R-:W2:Y:S04]  /*20940*/  LDL R29, [R1+0x1670] ;  /* 0x00167000011d7983 */ /* 0x000ea80000100800 */
[----:B------:R0:W-:Y:S04]  /*20950*/  STL [R1+0xcfc], R39 ;  /* 0x000cfc2701007387 */ /* 0x0001e80000100800 */
[----:B----4-:R-:W-:Y:S04]  /*20960*/  STL [R1+0x1aac], R88 ;  /* 0x001aac5801007387 */ /* 0x010fe80000100800 */
[----:B0-----:R-:W4:Y:S01]  /*20970*/  LDL R31, [R1+0x1678] ;  /* 0x00167800011f7983 */ /* 0x001f220000100800 */
[----:B------:R-:W-:Y:S01]  /*20980*/  @!P4 IMAD.IADD R25, R25, 0x1, -R90 ;  /* 0x000000011919c824 */ /* 0x000fe200078e0a5a */
[----:B---3--:R-:W-:-:S02]  /*20990*/  ISETP.GT.U32.AND P2, PT, R90, R28, PT ;  /* 0x0000001c5a00720c */ /* 0x008fc40003f44070 */
[----:B------:R-:W-:Y:S01]  /*209a0*/  ISETP.GT.U32.AND P5, PT, R90, R24, PT ;  /* 0x000000185a00720c */ /* 0x000fe20003fa4070 */
[----:B------:R-:W-:Y:S01]  /*209b0*/  IMAD R39, R30, UR9, RZ ;  /* 0x000000091e277c24 */ /* 0x000fe2000f8e02ff */
[----:B------:R-:W-:Y:S01]  /*209c0*/  ISETP.GT.U32.AND P4, PT, R90, R25, PT ;  /* 0x000000195a00720c */ /* 0x000fe20003f84070 */
[----:B------:R-:W3:Y:S01]  /*209d0*/  LDL.LU R82, [R1+0x724] ;  /* 0x0007240001527983 */ /* 0x000ee20000300800 */
[----:B------:R-:W-:Y:S01]  /*209e0*/  ISETP.GE.AND P6, PT, R54, RZ, PT ;  /* 0x000000ff3600720c */ /* 0x000fe20003fc6270 */
[----:B------:R-:W0:Y:S01]  /*209f0*/  LDCU UR9, c[0x0][0x3b0] ;  /* 0x00007600ff0977ac */ /* 0x000e220008000800 */
[----:B------:R-:W-:-:S05]  /*20a00*/  PRMT R62, RZ, 0x7610, R62 ;  /* 0x00007610ff3e7816 */ /* 0x000fca000000003e */
[----:B------:R-:W-:-:S04]  /*20a10*/  @!P2 IMAD.IADD R28, R28, 0x1, -R90 ;  /* 0x000000011c1ca824 */ /* 0x000fc800078e0a5a */
[--C-:B------:R-:W-:Y:S01]  /*20a20*/  @!P4 IMAD.IADD R25, R25, 0x1, -R90.reuse ;  /* 0x000000011919c824 */ /* 0x100fe200078e0a5a */
[----:B------:R-:W-:Y:S01]  /*20a30*/  LEA R30, P4, R39, R91, 0x1 ;  /* 0x0000005b271e7211 */ /* 0x000fe200078808ff */
[----:B------:R-:W-:Y:S01]  /*20a40*/  @!P5 IMAD.IADD R24, R24, 0x1, -R90 ;  /* 0x000000011818d824 */ /* 0x000fe200078e0a5a */
[----:B------:R-:W-:Y:S02]  /*20a50*/  ISETP.GE.AND P2, PT, R55, RZ, PT ;  /* 0x000000ff3700720c */ /* 0x000fe40003f46270 */
[----:B------:R-:W-:Y:S01]  /*20a60*/  LEA.HI.X.SX32 R39, R39, R92, 0x1, P4 ;  /* 0x0000005c27277211 */ /* 0x000fe200020f0eff */
[----:B------:R-:W-:Y:S01]  /*20a70*/  @!P6 IMAD.MOV R24, RZ, RZ, -R24 ;  /* 0x000000ffff18e224 */ /* 0x000fe200078e0a18 */
[C---:B------:R-:W-:Y:S01]  /*20a80*/  ISETP.GT.U32.AND P6, PT, R90.reuse, R27, PT ;  /* 0x0000001b5a00720c */ /* 0x040fe20003fc4070 */
[----:B------:R-:W-:Y:S02]  /*20a90*/  @P0 IMAD.MOV.U32 R54, RZ, RZ, R30 ;  /* 0x000000ffff360224 */ /* 0x000fe400078e001e */
[----:B------:R-:W-:Y:S01]  /*20aa0*/  @P0 IMAD.MOV.U32 R55, RZ, RZ, R39 ;  /* 0x000000ffff370224 */ /* 0x000fe200078e0027 */
[----:B------:R-:W-:-:S02]  /*20ab0*/  ISETP.GT.U32.AND P4, PT, R90, R28, PT ;  /* 0x0000001c5a00720c */ /* 0x000fc40003f84070 */
[----:B------:R-:W-:Y:S02]  /*20ac0*/  SEL R24, R2, R24, !P3 ;  /* 0x0000001802187207 */ /* 0x000fe40005800000 */
[----:B------:R-:W3:Y:S01]  /*20ad0*/  @P0 LDG.E.U16 R62, desc[UR20][R54.64] ;  /* 0x00000014363e0981 */ /* 0x000ee2000c1e1500 */
[----:B------:R-:W-:-:S03]  /*20ae0*/  @!P2 IMAD.MOV R25, RZ, RZ, -R25 ;  /* 0x000000ffff19a224 */ /* 0x000fc600078e0a19 */
[----:B------:R0:W-:Y:S01]  /*20af0*/  STL [R1+0xd08], R30 ;  /* 0x000d081e01007387 */ /* 0x0001e20000100800 */
[----:B------:R-:W-:Y:S01]  /*20b00*/  @!P6 IMAD.IADD R27, R27, 0x1, -R90 ;  /* 0x000000011b1be824 */ /* 0x000fe200078e0a5a */
[----:B------:R-:W-:-:S03]  /*20b10*/  PRMT R33, RZ, 0x7610, R33 ;  /* 0x00007610ff217816 */ /* 0x000fc60000000021 */
[----:B------:R-:W-:Y:S01]  /*20b20*/  @!P4 IMAD.IADD R28, R28, 0x1, -R90 ;  /* 0x000000011c1cc824 */ /* 0x000fe200078e0a5a */
[----:B--2---:R-:W-:Y:S01]  /*20b30*/  ISETP.GE.AND P2, PT, R29, RZ, PT ;  /* 0x000000ff1d00720c */ /* 0x004fe20003f46270 */
[----:B-1----:R-:W-:Y:S01]  /*20b40*/  IMAD R29, R24, UR7, RZ ;  /* 0x00000007181d7c24 */ /* 0x002fe2000f8e02ff */
[----:B------:R-:W-:Y:S01]  /*20b50*/  STL [R1+0xd04], R39 ;  /* 0x000d042701007387 */ /* 0x000fe20000100800 */
[----:B------:R-:W-:Y:S01]  /*20b60*/  SEL R25, R2, R25, !P3 ;  /* 0x0000001902197207 */ /* 0x000fe20005800000 */
[----:B------:R-:W1:Y:S02]  /*20b70*/  LDCU UR7, c[0x0][0x3b0] ;  /* 0x00007600ff0777ac */ /* 0x000e640008000800 */
[----:B0-----:R-:W-:Y:S01]  /*20b80*/  LEA R30, P6, R29, R91, 0x1 ;  /* 0x0000005b1d1e7211 */ /* 0x001fe200078c08ff */
[----:B------:R-:W2:Y:S01]  /*20b90*/  LDL.LU R54, [R1+0x728] ;  /* 0x0007280001367983 */ /* 0x000ea20000300800 */
[----:B----4-:R-:W-:Y:S02]  /*20ba0*/  ISETP.GE.AND P4, PT, R31, RZ, PT ;  /* 0x000000ff1f00720c */ /* 0x010fe40003f86270 */
[----:B------:R-:W-:-:S05]  /*20bb0*/  LEA.HI.X.SX32 R31, R29, R92, 0x1, P6 ;  /* 0x0000005c1d1f7211 */ /* 0x000fca00030f0eff */
[----:B------:R-:W4:Y:S01]  /*20bc0*/  @P0 LDG.E.U16 R33, desc[UR20][R30.64] ;  /* 0x000000141e210981 */ /* 0x000f22000c1e1500 */
[----:B------:R-:W-:Y:S02]  /*20bd0*/  IMAD R25, R25, UR9, RZ ;  /* 0x0000000919197c24 */ /* 0x000fe4000f8e02ff */
[----:B------:R-:W-:Y:S01]  /*20be0*/  @!P2 IMAD.MOV R28, RZ, RZ, -R28 ;  /* 0x000000ffff1ca224 */ /* 0x000fe200078e0a1c */
[----:B---3--:R-:W-:Y:S01]  /*20bf0*/  STL [R1+0x1ab0], R62 ;  /* 0x001ab03e01007387 */ /* 0x008fe20000100800 */
[----:B------:R-:W-:Y:S01]  /*20c00*/  ISETP.GT.U32.AND P5, PT, R90, R26, PT ;  /* 0x0000001a5a00720c */ /* 0x000fe20003fa4070 */
[----:B------:R-:W0:Y:S02]  /*20c10*/  LDCU UR9, c[0x0][0x3b0] ;  /* 0x00007600ff0977ac */ /* 0x000e240008000800 */
[----:B------:R-:W3:Y:S01]  /*20c20*/  LDL R24, [R1+0x16a4] ;  /* 0x0016a40001187983 */ /* 0x000ee20000100800 */
[----:B------:R-:W-:-:S03]  /*20c30*/  LEA R29, P2, R25, R91, 0x1 ;  /* 0x0000005b191d7211 */ /* 0x000fc600078408ff */
[----:B------:R0:W-:Y:S04]  /*20c40*/  STL [R1+0xd10], R30 ;  /* 0x000d101e01007387 */ /* 0x0001e80000100800 */
[----:B------:R0:W-:Y:S02]  /*20c50*/  STL [R1+0xd0c], R31 ;  /* 0x000d0c1f01007387 */ /* 0x0001e40000100800 */
[----:B------:R-:W-:-:S05]  /*20c60*/  @!P5 IMAD.IADD R26, R26, 0x1, -R90 ;  /* 0x000000011a1ad824 */ /* 0x000fca00078e0a5a */
[----:B------:R-:W-:Y:S01]  /*20c70*/  ISETP.GT.U32.AND P5, PT, R90, R26, PT ;  /* 0x0000001a5a00720c */ /* 0x000fe20003fa4070 */
[----:B----4-:R-:W-:Y:S04]  /*20c80*/  STL [R1+0x1ad8], R33 ;  /* 0x001ad82101007387 */ /* 0x010fe80000100800 */
[----:B------:R-:W-:Y:S04]  /*20c90*/  STL [R1+0xd40], R29 ;  /* 0x000d401d01007387 */ /* 0x000fe80000100800 */
[----:B------:R-:W4:Y:S04]  /*20ca0*/  LDL R55, [R1+0x1690] ;  /* 0x0016900001377983 */ /* 0x000f280000100800 */
[----:B------:R-:W-:Y:S01]  /*20cb0*/  @!P5 IMAD.IADD R26, R26, 0x1, -R90 ;  /* 0x000000011a1ad824 */ /* 0x000fe200078e0a5a */
[----:B------:R-:W-:-:S02]  /*20cc0*/  ISETP.GT.U32.AND P5, PT, R90, R82, PT ;  /* 0x000000525a00720c */ /* 0x000fc40003fa4070 */
[----:B------:R-:W-:Y:S02]  /*20cd0*/  ISETP.GT.U32.AND P6, PT, R90, R27, PT ;  /* 0x0000001b5a00720c */ /* 0x000fe40003fc4070 */
[----:B0-----:R-:W-:Y:S02]  /*20ce0*/  LEA.HI.X.SX32 R30, R25, R92, 0x1, P2 ;  /* 0x0000005c191e7211 */ /* 0x001fe400010f0eff */
[----:B------:R-:W4:Y:S01]  /*20cf0*/  LDL.LU R25, [R1+0x72c] ;  /* 0x00072c0001197983 */ /* 0x000f220000300800 */
[----:B------:R-:W-:Y:S02]  /*20d00*/  PRMT R89, RZ, 0x7610, R89 ;  /* 0x00007610ff597816 */ /* 0x000fe40000000059 */
[----:B------:R-:W-:Y:S01]  /*20d10*/  @P0 IMAD.MOV.U32 R31, RZ, RZ, R30 ;  /* 0x000000ffff1f0224 */ /* 0x000fe200078e001e */
[----:B------:R0:W-:Y:S01]  /*20d20*/  STL [R1+0xd3c], R30 ;  /* 0x000d3c1e01007387 */ /* 0x0001e20000100800 */
[----:B------:R-:W-:Y:S01]  /*20d30*/  SEL R28, R2, R28, !P3 ;  /* 0x0000001c021c7207 */ /* 0x000fe20005800000 */
[----:B------:R-:W-:-:S02]  /*20d40*/  @!P4 IMAD.MOV R26, RZ, RZ, -R26 ;  /* 0x000000ffff1ac224 */ /* 0x000fc400078e0a1a */
[--C-:B------:R-:W-:Y:S02]  /*20d50*/  @!P5 IMAD.IADD R82, R82, 0x1, -R90.reuse ;  /* 0x000000015252d824 */ /* 0x100fe400078e0a5a */
[----:B0-----:R-:W-:Y:S01]  /*20d60*/  @P0 IMAD.MOV.U32 R30, RZ, RZ, R29 ;  /* 0x000000ffff1e0224 */ /* 0x001fe200078e001d */
[----:B---3--:R-:W-:Y:S01]  /*20d70*/  ISETP.GE.AND P5, PT, R24, RZ, PT ;  /* 0x000000ff1800720c */ /* 0x008fe20003fa6270 */
[----:B------:R-:W-:Y:S01]  /*20d80*/  IMAD R29, R28, UR10, RZ ;  /* 0x0000000a1c1d7c24 */ /* 0x000fe2000f8e02ff */
[----:B------:R-:W-:Y:S01]  /*20d90*/  SEL R26, R2, R26, !P3 ;  /* 0x0000001a021a7207 */ /* 0x000fe20005800000 */
[--C-:B------:R-:W-:Y:S01]  /*20da0*/  @!P6 IMAD.IADD R27, R27, 0x1, -R90.reuse ;  /* 0x000000011b1be824 */ /* 0x100fe200078e0a5a */
[----:B------:R0:W3:Y:S01]  /*20db0*/  @P0 LDG.E.U16 R89, desc[UR20][R30.64] ;  /* 0x000000141e590981 */ /* 0x0000e2000c1e1500 */
[----:B------:R-:W-:Y:S01]  /*20dc0*/  ISETP.GT.U32.AND P4, PT, R90, R82, PT ;  /* 0x000000525a00720c */ /* 0x000fe20003f84070 */
[----:B------:R-:W0:Y:S01]  /*20dd0*/  LDCU UR10, c[0x0][0x3b0] ;  /* 0x00007600ff0a77ac */ /* 0x000e220008000800 */
[CC--:B------:R-:W-:Y:S01]  /*20de0*/  LEA R28, P6, R29.reuse, R91.reuse, 0x1 ;  /* 0x0000005b1d1c7211 */ /* 0x0c0fe200078c08ff */
[----:B------:R-:W-:Y:S01]  /*20df0*/  IMAD.MOV.U32 R39, RZ, RZ, R27 ;  /* 0x000000ffff277224 */ /* 0x000fe200078e001b */
[----:B------:R-:W0:Y:S04]  /*20e00*/  LDL.LU.64 R30, [R1+0x1ba0] ;  /* 0x001ba000011e7983 */ /* 0x000e280000300a00 */
[----:B------:R-:W3:Y:S01]  /*20e10*/  LDL R24, [R1+0x1688] ;  /* 0x0016880001187983 */ /* 0x000ee20000100800 */
[----:B------:R-:W-:Y:S01]  /*20e20*/  PRMT R63, RZ, 0x7610, R63 ;  /* 0x00007610ff3f7816 */ /* 0x000fe2000000003f */
[----:B-1----:R-:W-:Y:S01]  /*20e30*/  IMAD R27, R26, UR7, RZ ;  /* 0x000000071a1b7c24 */ /* 0x002fe2000f8e02ff */
[----:B------:R-:W-:Y:S01]  /*20e40*/  LEA.HI.X.SX32 R29, R29, R92, 0x1, P6 ;  /* 0x0000005c1d1d7211 */ /* 0x000fe200030f0eff */
[----:B------:R-:W3:Y:S01]  /*20e50*/  LDL.LU R33, [R1+0x730] ;  /* 0x0007300001217983 */ /* 0x000ee20000300800 */
[----:B------:R-:W-:Y:S01]  /*20e60*/  @!P5 IMAD.MOV R39, RZ, RZ, -R39 ;  /* 0x000000ffff27d224 */ /* 0x000fe200078e0a27 */
[----:B--2---:R-:W-:Y:S01]  /*20e70*/  ISETP.GT.U32.AND P2, PT, R90, R54, PT ;  /* 0x000000365a00720c */ /* 0x004fe20003f44070 */
[----:B------:R-:W-:Y:S01]  /*20e80*/  @!P4 IMAD.IADD R82, R82, 0x1, -R90 ;  /* 0x000000015252c824 */ /* 0x000fe200078e0a5a */
[----:B------:R-:W-:Y:S01]  /*20e90*/  LEA R26, P5, R27, R91, 0x1 ;  /* 0x0000005b1b1a7211 */ /* 0x000fe200078a08ff */
[----:B------:R-:W2:Y:S01]  /*20ea0*/  @P0 LDG.E.U16 R63, desc[UR20][R28.64] ;  /* 0x000000141c3f0981 */ /* 0x000ea2000c1e1500 */
[----:B------:R-:W1:Y:S03]  /*20eb0*/  LDCU UR7, c[0x0][0x3b0] ;  /* 0x00007600ff0777ac */ /* 0x000e660008000800 */
[----:B------:R-:W2:Y:S04]  /*20ec0*/  LDL.LU R83, [R1+0x734] ;  /* 0x0007340001537983 */ /* 0x000ea80000300800 */
[----:B------:R-:W-:Y:S04]  /*20ed0*/  STL [R1+0xd48], R28 ;  /* 0x000d481c01007387 */ /* 0x000fe80000100800 */
[----:B------:R-:W-:Y:S04]  /*20ee0*/  STL [R1+0xd50], R26 ;  /* 0x000d501a01007387 */ /* 0x000fe80000100800 */
[----:B------:R1:W-:Y:S01]  /*20ef0*/  STL [R1+0xd44], R29 ;  /* 0x000d441d01007387 */ /* 0x0003e20000100800 */
[----:B----4-:R-:W-:-:S03]  /*20f00*/  ISETP.GE.AND P4, PT, R55, RZ, PT ;  /* 0x000000ff3700720c */ /* 0x010fc60003f86270 */
[----:B------:R-:W4:Y:S01]  /*20f10*/  LDL R55, [R1+0x16a0] ;  /* 0x0016a00001377983 */ /* 0x000f220000100800 */
[----:B------:R-:W-:-:S05]  /*20f20*/  @!P2 IMAD.IADD R54, R54, 0x1, -R90 ;  /* 0x000000013636a824 */ /* 0x000fca00078e0a5a */
[C---:B------:R-:W-:Y:S02]  /*20f30*/  ISETP.GT.U32.AND P2, PT, R90.reuse, R54, PT ;  /* 0x000000365a00720c */ /* 0x040fe40003f44070 */
[----:B------:R-:W-:Y:S02]  /*20f40*/  ISETP.GT.U32.AND P6, PT, R90, R25, PT ;  /* 0x000000195a00720c */ /* 0x000fe40003fc4070 */
[----:B------:R-:W-:Y:S01]  /*20f50*/  SEL R62, R2, R39, !P3 ;  /* 0x00000027023e7207 */ /* 0x000fe20005800000 */
[----:B------:R-:W-:Y:S01]  /*20f60*/  IMAD.MOV.U32 R39, RZ, RZ, R82 ;  /* 0x000000ffff277224 */ /* 0x000fe200078e0052 */
[----:B------:R-:W-:-:S03]  /*20f70*/  LEA.HI.X.SX32 R27, R27, R92, 0x1, P5 ;  /* 0x0000005c1b1b7211 */ /* 0x000fc600028f0eff */
[----:B------:R-:W-:Y:S01]  /*20f80*/  IMAD R62, R62, UR9, RZ ;  /* 0x000000093e3e7c24 */ /* 0x000fe2000f8e02ff */
[----:B------:R-:W-:Y:S01]  /*20f90*/  PRMT R86, RZ, 0x7610, R86 ;  /* 0x00007610ff567816 */ /* 0x000fe20000000056 */
[----:B------:R-:W-:Y:S02]  /*20fa0*/  @!P4 IMAD.MOV R39, RZ, RZ, -R39 ;  /* 0x000000ffff27c224 */ /* 0x000fe400078e0a27 */
[--C-:B------:R-:W-:Y:S02]  /*20fb0*/  @!P2 IMAD.IADD R54, R54, 0x1, -R90.reuse ;  /* 0x000000013636a824 */ /* 0x100fe400078e0a5a */
[----:B------:R-:W-:Y:S01]  /*20fc0*/  @!P6 IMAD.IADD R25, R25, 0x1, -R90 ;  /* 0x000000011919e824 */ /* 0x000fe200078e0a5a */
[----:B------:R-:W-:Y:S01]  /*20fd0*/  SEL R39, R2, R39, !P3 ;  /* 0x0000002702277207 */ /* 0x000fe20005800000 */
[----:B------:R0:W-:Y:S01]  /*20fe0*/  STL [R1+0xd4c], R27 ;  /* 0x000d4c1b01007387 */ /* 0x0001e20000100800 */
[----:B------:R-:W-:Y:S01]  /*20ff0*/  PRMT R60, RZ, 0x7610, R60 ;  /* 0x00007610ff3c7816 */ /* 0x000fe2000000003c */
[----:B------:R-:W2:Y:S01]  /*21000*/  LDCU UR9, c[0x0][0x3b0] ;  /* 0x00007600ff0977ac */ /* 0x000ea20008000800 */
[----:B------:R-:W-:Y:S01]  /*21010*/  ISETP.GT.U32.AND P6, PT, R90, R25, PT ;  /* 0x000000195a00720c */ /* 0x000fe20003fc4070 */
[----:B-1----:R-:W4:Y:S01]  /*21020*/  LDL.LU.64 R28, [R1+0x1b98] ;  /* 0x001b9800011c7983 */ /* 0x002f220000300a00 */
[----:B---3--:R-:W-:-:S02]  /*21030*/  ISETP.GE.AND P5, PT, R24, RZ, PT ;  /* 0x000000ff1800720c */ /* 0x008fc40003fa6270 */
[----:B0-----:R-:W-:Y:S02]  /*21040*/  PRMT R30, RZ, 0x7610, R30 ;  /* 0x00007610ff1e7816 */ /* 0x001fe4000000001e */
[----:B------:R-:W-:Y:S02]  /*21050*/  ISETP.GT.U32.AND P2, PT, R90, R33, PT ;  /* 0x000000215a00720c */ /* 0x000fe40003f44070 */
[C---:B------:R-:W-:Y:S01]  /*21060*/  LEA R24, P4, R62.reuse, R91, 0x1 ;  /* 0x0000005b3e187211 */ /* 0x040fe200078808ff */
[----:B------:R-:W-:Y:S01]  /*21070*/  IMAD R39, R39, UR11, RZ ;  /* 0x0000000b27277c24 */ /* 0x000fe2000f8e02ff */
[----:B------:R-:W3:Y:S03]  /*21080*/  @P0 LDG.E.U16 R30, desc[UR20][R26.64] ;  /* 0x000000141a1e0981 */ /* 0x000ee6000c1e1500 */
[----:B------:R-:W-:Y:S01]  /*21090*/  @!P6 IMAD.IADD R25, R25, 0x1, -R90 ;  /* 0x000000011919e824 */ /* 0x000fe200078e0a5a */
[----:B------:R-:W-:Y:S01]  /*210a0*/  LEA.HI.X.SX32 R62, R62, R92, 0x1, P4 ;  /* 0x0000005c3e3e7211 */ /* 0x000fe200020f0eff */
[----:B------:R-:W0:Y:S01]  /*210b0*/  LDCU UR11, c[0x0][0x3b0] ;  /* 0x00007600ff0b77ac */ /* 0x000e220008000800 */
[----:B--2---:R1:W-:Y:S01]  /*210c0*/  STL [R1+0x1ac0], R63 ;  /* 0x001ac03f01007387 */ /* 0x0043e20000100800 */
[----:B------:R-:W-:-:S03]  /*210d0*/  @!P5 IMAD.MOV R54, RZ, RZ, -R54 ;  /* 0x000000ffff36d224 */ /* 0x000fc600078e0a36 */
[----:B------:R-:W2:Y:S01]  /*210e0*/  LDL.LU.64 R26, [R1+0x1b90] ;  /* 0x001b9000011a7983 */ /* 0x000ea20000300a00 */
[----:B------:R-:W-:-:S03]  /*210f0*/  @!P2 IMAD.IADD R33, R33, 0x1, -R90 ;  /* 0x000000012121a824 */ /* 0x000fc600078e0a5a */
[----:B------:R-:W2:Y:S01]  /*21100*/  LDL.LU R82, [R1+0x738] ;  /* 0x0007380001527983 */ /* 0x000ea20000300800 */
[----:B-1----:R-:W-:-:S03]  /*21110*/  @P0 IMAD.MOV.U32 R63, RZ, RZ, R62 ;  /* 0x000000ffff3f0224 */ /* 0x002fc600078e003e */
[----:B------:R-:W-:Y:S04]  /*21120*/  STL [R1+0xd80], R24 ;  /* 0x000d801801007387 */ /* 0x000fe80000100800 */
[----:B------:R1:W-:Y:S04]  /*21130*/  STL [R1+0xd7c], R62 ;  /* 0x000d7c3e01007387 */ /* 0x0003e80000100800 */
[----:B------:R-:W2:Y:S04]  /*21140*/  LDL R80, [R1+0x168c] ;  /* 0x00168c0001507983 */ /* 0x000ea80000100800 */
[----:B------:R-:W2:Y:S01]  /*21150*/  LDL.LU R68, [R1+0x740] ;  /* 0x0007400001447983 */ /* 0x000ea20000300800 */
[----:B-1----:R-:W-:Y:S01]  /*21160*/  @P0 IMAD.MOV.U32 R62, RZ, RZ, R24 ;  /* 0x000000ffff3e0224 */ /* 0x002fe200078e0018 */
[----:B------:R-:W-:-:S04]  /*21170*/  LEA R24, P5, R39, R91, 0x1 ;  /* 0x0000005b27187211 */ /* 0x000fc800078a08ff */
[----:B------:R-:W-:Y:S01]  /*21180*/  LEA.HI.X.SX32 R39, R39, R92, 0x1, P5 ;  /* 0x0000005c27277211 */ /* 0x000fe200028f0eff */
[----:B------:R1:W3:Y:S04]  /*21190*/  @P0 LDG.E.U16 R86, desc[UR20][R62.64] ;  /* 0x000000143e560981 */ /* 0x0002e8000c1e1500 */
[----:B------:R0:W-:Y:S01]  /*211a0*/  STL [R1+0xd88], R24 ;  /* 0x000d881801007387 */ /* 0x0001e20000100800 */
[----:B-1----:R-:W-:Y:S02]  /*211b0*/  @P0 IMAD.MOV.U32 R62, RZ, RZ, R24 ;  /* 0x000000ffff3e0224 */ /* 0x002fe400078e0018 */
[----:B------:R-:W-:Y:S02]  /*211c0*/  @P0 IMAD.MOV.U32 R63, RZ, RZ, R39 ;  /* 0x000000ffff3f0224 */ /* 0x000fe400078e0027 */
[----:B0-----:R-:W-:-:S03]  /*211d0*/  IMAD.MOV.U32 R24, RZ, RZ, R25 ;  /* 0x000000ffff187224 */ /* 0x001fc600078e0019 */
[----:B------:R0:W3:Y:S01]  /*211e0*/  @P0 LDG.E.U16 R60, desc[UR20][R62.64] ;  /* 0x000000143e3c0981 */ /* 0x0000e2000c1e1500 */
[----:B------:R-:W-:Y:S02]  /*211f0*/  PRMT R31, RZ, 0x7610, R31 ;  /* 0x00007610ff1f7816 */ /* 0x000fe4000000001f */
[----:B----4-:R-:W-:Y:S02]  /*21200*/  ISETP.GE.AND P2, PT, R55, RZ, PT ;  /* 0x000000ff3700720c */ /* 0x010fe40003f46270 */
[----:B------:R-:W-:Y:S02]  /*21210*/  SEL R55, R2, R54, !P3 ;  /* 0x0000003602377207 */ /* 0x000fe40005800000 */
[----:B------:R-:W4:Y:S03]  /*21220*/  LDL R54, [R1+0x1698] ;  /* 0x0016980001367983 */ /* 0x000f260000100800 */
[----:B------:R-:W-:Y:S01]  /*21230*/  IMAD R55, R55, UR7, RZ ;  /* 0x0000000737377c24 */ /* 0x000fe2000f8e02ff */
[----:B------:R1:W-:Y:S01]  /*21240*/  STL [R1+0xd84], R39 ;  /* 0x000d842701007387 */ /* 0x0003e20000100800 */
[----:B------:R-:W-:Y:S01]  /*21250*/  ISETP.GT.U32.AND P4, PT, R90, R83, PT ;  /* 0x000000535a00720c */ /* 0x000fe20003f84070 */
[----:B------:R-:W2:Y:S02]  /*21260*/  LDCU UR7, c[0x0][0x3b0] ;  /* 0x00007600ff0777ac */ /* 0x000ea40008000800 */
[----:B------:R-:W-:-:S04]  /*21270*/  LEA R25, P6, R55, R91, 0x1 ;  /* 0x0000005b37197211 */ /* 0x000fc800078c08ff */
[----:B0-----:R-:W-:Y:S01]  /*21280*/  LEA.HI.X.SX32 R62, R55, R92, 0x1, P6 ;  /* 0x0000005c373e7211 */ /* 0x001fe200030f0eff */
[----:B-1----:R-:W3:Y:S04]  /*21290*/  LDL.LU R39, [R1+0x73c] ;  /* 0x00073c0001277983 */ /* 0x002ee80000300800 */
[----:B------:R-:W-:Y:S01]  /*212a0*/  STL [R1+0xd90], R25 ;  /* 0x000d901901007387 */ /* 0x000fe20000100800 */
[----:B------:R-:W-:-:S03]  /*212b0*/  @P0 IMAD.MOV.U32 R63, RZ, RZ, R62 ;  /* 0x000000ffff3f0224 */ /* 0x000fc600078e003e */
[----:B------:R-:W3:Y:S04]  /*212c0*/  LDL R55, [R1+0x16bc] ;  /* 0x0016bc0001377983 */ /* 0x000ee80000100800 */
[----:B------:R0:W-:Y:S02]  /*212d0*/  STL [R1+0xd8c], R62 ;  /* 0x000d8c3e01007387 */ /* 0x0001e40000100800 */
[----:B0-----:R-:W-:-:S05]  /*212e0*/  @P0 IMAD.MOV.U32 R62, RZ, RZ, R25 ;  /* 0x000000ffff3e0224 */ /* 0x001fca00078e0019 */
[----:B------:R-:W3:Y:S01]  /*212f0*/  @P0 LDG.E.U16 R31, desc[UR20][R62.64] ;  /* 0x000000143e1f0981 */ /* 0x000ee2000c1e1500 */
[----:B------:R-:W-:Y:S02]  /*21300*/  @!P4 IMAD.IADD R83, R83, 0x1, -R90 ;  /* 0x000000015353c824 */ /* 0x000fe400078e0a5a */
[----:B------:R-:W-:-:S03]  /*21310*/  @!P2 IMAD.MOV R24, RZ, RZ, -R24 ;  /* 0x000000ffff18a224 */ /* 0x000fc600078e0a18 */
[----:B------:R-:W-:Y:S02]  /*21320*/  ISETP.GT.U32.AND P4, PT, R90, R83, PT ;  /* 0x000000535a00720c */ /* 0x000fe40003f84070 */
[----:B------:R-:W-:-:S05]  /*21330*/  SEL R24, R2, R24, !P3 ;  /* 0x0000001802187207 */ /* 0x000fca0005800000 */
[----:B------:R-:W-:Y:S01]  /*21340*/  IMAD R25, R24, UR9, RZ ;  /* 0x0000000918197c24 */ /* 0x000fe2000f8e02ff */
[----:B------:R-:W-:Y:S01]  /*21350*/  PRMT R87, RZ, 0x7610, R87 ;  /* 0x00007610ff577816 */ /* 0x000fe20000000057 */
[----:B------:R-:W0:Y:S04]  /*21360*/  LDCU UR9, c[0x0][0x3b0] ;  /* 0x00007600ff0977ac */ /* 0x000e280008000800 */
[----:B------:R-:W-:Y:S02]  /*21370*/  @!P4 IADD3 R83, PT, PT, R83, -R90, RZ ;  /* 0x8000005a5353c210 */ /* 0x000fe40007ffe0ff */
[----:B------:R-:W-:-:S04]  /*21380*/  LEA R24, P4, R25, R91, 0x1 ;  /* 0x0000005b19187211 */ /* 0x000fc800078808ff */
[----:B------:R-:W-:-:S05]  /*21390*/  LEA.HI.X.SX32 R25, R25, R92, 0x1, P4 ;  /* 0x0000005c19197211 */ /* 0x000fca00020f0eff */
[----:B------:R-:W4:Y:S01]  /*213a0*/  @P0 LDG.E.U16 R87, desc[UR20][R24.64] ;  /* 0x0000001418570981 */ /* 0x000f22000c1e1500 */
[C---:B------:R-:W-:Y:S02]  /*213b0*/  ISETP.GT.U32.AND P5, PT, R90.reuse, R33, PT ;  /* 0x000000215a00720c */ /* 0x040fe40003fa4070 */
[----:B--2---:R-:W-:Y:S01]  /*213c0*/  ISETP.GT.U32.AND P2, PT, R90, R82, PT ;  /* 0x000000525a00720c */ /* 0x004fe20003f44070 */
[----:B---3--:R1:W-:Y:S04]  /*213d0*/  STL.64 [R1+0x1ab8], R30 ;  /* 0x001ab81e01007387 */ /* 0x0083e80000100a00 */
[----:B------:R-:W2:Y:S01]  /*213e0*/  LDL R62, [R1+0x16c4] ;  /* 0x0016c400013e7983 */ /* 0x000ea20000100800 */
[----:B------:R-:W-:-:S05]  /*213f0*/  ISETP.GE.AND P6, PT, R80, RZ, PT ;  /* 0x000000ff5000720c */ /* 0x000fca0003fc6270 */
[--C-:B------:R-:W-:Y:S02]  /*21400*/  @!P5 IMAD.IADD R33, R33, 0x1, -R90.reuse ;  /* 0x000000012121d824 */ /* 0x100fe400078e0a5a */
[----:B------:R-:W-:Y:S01]  /*21410*/  @!P2 IMAD.IADD R82, R82, 0x1, -R90 ;  /* 0x000000015252a824 */ /* 0x000fe200078e0a5a */
[----:B------:R-:W3:Y:S01]  /*21420*/  LDL.LU R80, [R1+0x744] ;  /* 0x0007440001507983 */ /* 0x000ee20000300800 */
[----:B----4-:R-:W-:Y:S01]  /*21430*/  ISETP.GE.AND P2, PT, R54, RZ, PT ;  /* 0x000000ff3600720c */ /* 0x010fe20003f46270 */
[----:B-1----:R-:W-:Y:S02]  /*21440*/  IMAD.MOV.U32 R31, RZ, RZ, R33 ;  /* 0x000000ffff1f7224 */ /* 0x002fe400078e0021 */
[C---:B------:R-:W-:Y:S01]  /*21450*/  ISETP.GT.U32.AND P4, PT, R90.reuse, R82, PT ;  /* 0x000000525a00720c */ /* 0x040fe20003f84070 */
[----:B------:R-:W-:Y:S01]  /*21460*/  STL [R1+0xdc0], R24 ;  /* 0x000dc01801007387 */ /* 0x000fe20000100800 */
[----:B------:R-:W-:Y:S02]  /*21470*/  IMAD.MOV.U32 R30, RZ, RZ, R83 ;  /* 0x000000ffff1e7224 */ /* 0x000fe400078e0053 */
[----:B------:R-:W-:Y:S01]  /*21480*/  @!P6 IMAD.MOV R31, RZ, RZ, -R31 ;  /* 0x000000ffff1fe224 */ /* 0x000fe200078e0a1f */
[----:B------:R-:W-:Y:S01]  /*21490*/  ISETP.GT.U32.AND P6, PT, R90, R39, PT ;  /* 0x000000275a00720c */ /* 0x000fe20003fc4070 */
[----:B------:R1:W-:Y:S03]  /*214a0*/  STL [R1+0xdbc], R25 ;  /* 0x000dbc1901007387 */ /* 0x0003e60000100800 */
[----:B------:R-:W-:Y:S01]  /*214b0*/  SEL R31, R2, R31, !P3 ;  /* 0x0000001f021f7207 */ /* 0x000fe20005800000 */
[----:B------:R-:W-:Y:S01]  /*214c0*/  @!P2 IMAD.MOV R30, RZ, RZ, -R30 ;  /* 0x000000ffff1ea224 */ /* 0x000fe200078e0a1e */
[----:B------:R-:W-:Y:S01]  /*214d0*/  ISETP.GE.AND P2, PT, R55, RZ, PT ;  /* 0x000000ff3700720c */ /* 0x000fe20003f46270 */
[----:B-1----:R-:W4:Y:S04]  /*214e0*/  LDL.LU.64 R24, [R1+0x1b88] ;  /* 0x001b880001187983 */ /* 0x002f280000300a00 */
[----:B------:R-:W3:Y:S04]  /*214f0*/  LDL.LU R54, [R1+0x748] ;  /* 0x0007480001367983 */ /* 0x000ee80000300800 */
[----:B------:R-:W-:Y:S01]  /*21500*/  STL.64 [R1+0x1ac8], R86 ;  /* 0x001ac85601007387 */ /* 0x000fe20000100a00 */
[----:B------:R-:W-:-:S03]  /*21510*/  IMAD R33, R31, UR7, RZ ;  /* 0x000000071f217c24 */ /* 0x000fc6000f8e02ff */
[----:B------:R-:W4:Y:S01]  /*21520*/  LDL R83, [R1+0x16ac] ;  /* 0x0016ac0001537983 */ /* 0x000f220000100800 */
[----:B------:R-:W-:Y:S01]  /*21530*/  SEL R31, R2, R30, !P3 ;  /* 0x0000001e021f7207 */ /* 0x000fe20005800000 */
[--C-:B------:R-:W-:Y:S01]  /*21540*/  @!P4 IMAD.IADD R82, R82, 0x1, -R90.reuse ;  /* 0x000000015252c824 */ /* 0x100fe200078e0a5a */
[----:B------:R-:W-:Y:S01]  /*21550*/  ISETP.GT.U32.AND P5, PT, R90, R68, PT ;  /* 0x000000445a00720c */ /* 0x000fe20003fa4070 */
[----:B------:R-:W-:Y:S01]  /*21560*/  @!P6 IMAD.IADD R39, R39, 0x1, -R90 ;  /* 0x000000012727e824 */ /* 0x000fe200078e0a5a */
[----:B------:R-:W-:Y:S01]  /*21570*/  LEA R55, P6, R33, R91, 0x1 ;  /* 0x0000005b21377211 */ /* 0x000fe200078c08ff */
[----:B------:R-:W-:Y:S01]  /*21580*/  IMAD.MOV.U32 R30, RZ, RZ, R82 ;  /* 0x000000ffff1e7224 */ /* 0x000fe200078e0052 */
[----:B------:R-:W-:Y:S01]  /*21590*/  PRMT R61, RZ, 0x7610, R61 ;  /* 0x00007610ff3d7816 */ /* 0x000fe2000000003d */
[----:B0-----:R-:W-:Y:S01]  /*215a0*/  IMAD R31, R31, UR9, RZ ;  /* 0x000000091f1f7c24 */ /* 0x001fe2000f8e02ff */
[----:B------:R-:W0:Y:S01]  /*215b0*/  LDCU UR7, c[0x0][0x3b0] ;  /* 0x00007600ff0777ac */ /* 0x000e220008000800 */
[----:B------:R-:W-:Y:S01]  /*215c0*/  @!P2 IMAD.MOV R30, RZ, RZ, -R30 ;  /* 0x000000ffff1ea224 */ /* 0x000fe200078e0a1e */
[----:B------:R-:W-:Y:S01]  /*215d0*/  STL [R1+0xdc8], R55 ;  /* 0x000dc83701007387 */ /* 0x000fe20000100800 */
[----:B------:R-:W-:Y:S01]  /*215e0*/  PRMT R28, RZ, 0x7610, R28 ;  /* 0x00007610ff1c7816 */ /* 0x000fe2000000001c */
[----:B------:R-:W1:Y:S01]  /*215f0*/  LDCU UR9, c[0x0][0x3b0] ;  /* 0x00007600ff0977ac */ /* 0x000e620008000800 */
[----:B--2---:R-:W-:-:S02]  /*21600*/  ISETP.GE.AND P4, PT, R62, RZ, PT ;  /* 0x000000ff3e00720c */ /* 0x004fc40003f86270 */
[----:B------:R-:W-:Y:S02]  /*21610*/  LEA.HI.X.SX32 R62, R33, R92, 0x1, P6 ;  /* 0x0000005c213e7211 */ /* 0x000fe400030f0eff */
[----:B------:R-:W-:-:S03]  /*21620*/  LEA R33, P2, R31, R91, 0x1 ;  /* 0x0000005b1f217211 */ /* 0x000fc600078408ff */
[----:B------:R2:W-:Y:S01]  /*21630*/  STL [R1+0xdc4], R62 ;  /* 0x000dc43e01007387 */ /* 0x0005e20000100800 */
[----:B------:R-:W-:-:S03]  /*21640*/  @P0 IMAD.MOV.U32 R63, RZ, RZ, R62 ;  /* 0x000000ffff3f0224 */ /* 0x000fc600078e003e */
[----:B------:R-:W-:Y:S01]  /*21650*/  STL [R1+0xdd0], R33 ;  /* 0x000dd02101007387 */ /* 0x000fe20000100800 */
[----:B--2---:R-:W-:-:S03]  /*21660*/  @P0 IMAD.MOV.U32 R62, RZ, RZ, R55 ;  /* 0x000000ffff3e0224 */ /* 0x004fc600078e0037 */
[----:B------:R-:W2:Y:S01]  /*21670*/  LDL R55, [R1+0x16c0] ;  /* 0x0016c00001377983 */ /* 0x000ea20000100800 */
[--C-:B------:R-:W-:Y:S01]  /*21680*/  @!P5 IMAD.IADD R68, R68, 0x1, -R90.reuse ;  /* 0x000000014444d824 */ /* 0x100fe200078e0a5a */
[C---:B------:R-:W-:Y:S02]  /*21690*/  ISETP.GT.U32.AND P6, PT, R90.reuse, R39, PT ;  /* 0x000000275a00720c */ /* 0x040fe40003fc4070 */
[----:B------:R0:W2:Y:S02]  /*216a0*/  @P0 LDG.E.U16 R61, desc[UR20][R62.64] ;  /* 0x000000143e3d0981 */ /* 0x0000a4000c1e1500 */
[----:B------:R-:W-:Y:S02]  /*216b0*/  ISETP.GT.U32.AND P5, PT, R90, R68, PT ;  /* 0x000000445a00720c */ /* 0x000fe40003fa4070 */
[----:B------:R-:W2:Y:S11]  /*216c0*/  LDL.LU R82, [R1+0x74c] ;  /* 0x00074c0001527983 */ /* 0x000eb60000300800 */
[----:B------:R-:W-:Y:S01]  /*216d0*/  @!P5 IMAD.IADD R68, R68, 0x1, -R90 ;  /* 0x000000014444d824 */ /* 0x000fe200078e0a5a */
[----:B---3--:R-:W-:-:S02]  /*216e0*/  ISETP.GT.U32.AND P5, PT, R90, R80, PT ;  /* 0x000000505a00720c */ /* 0x008fc40003fa4070 */
[----:B0-----:R-:W-:Y:S01]  /*216f0*/  LEA.HI.X.SX32 R62, R31, R92, 0x1, P2 ;  /* 0x0000005c1f3e7211 */ /* 0x001fe200010f0eff */
[----:B------:R-:W-:Y:S01]  /*21700*/  IMAD.MOV.U32 R31, RZ, RZ, R68 ;  /* 0x000000ffff1f7224 */ /* 0x000fe200078e0044 */
[----:B------:R-:W-:-:S03]  /*21710*/  SEL R30, R2, R30, !P3 ;  /* 0x0000001e021e7207 */ /* 0x000fc60005800000 */
[----:B------:R-:W-:Y:S01]  /*21720*/  @!P4 IMAD.MOV R31, RZ, RZ, -R31 ;  /* 0x000000ffff1fc224 */ /* 0x000fe200078e0a1f */
[----:B------:R0:W-:Y:S01]  /*21730*/  STL [R1+0xdcc], R62 ;  /* 0x000dcc3e01007387 */ /* 0x0001e20000100800 */
[----:B------:R-:W-:-:S04]  /*21740*/  @P0 IMAD.MOV.U32 R63, RZ, RZ, R62 ;  /* 0x000000ffff3f0224 */ /* 0x000fc800078e003e */
[--C-:B------:R-:W-:Y:S01]  /*21750*/  @!P5 IMAD.IADD R80, R80, 0x1, -R90.reuse ;  /* 0x000000015050d824 */ /* 0x100fe200078e0a5a */
[----:B----4-:R-:W-:Y:S02]  /*21760*/  ISETP.GE.AND P5, PT, R83, RZ, PT ;  /* 0x000000ff5300720c */ /* 0x010fe40003fa6270 */
[----:B------:R-:W3:Y:S01]  /*21770*/  LDL R83, [R1+0x16c8] ;  /* 0x0016c80001537983 */ /* 0x000ee20000100800 */
[----:B0-----:R-:W-:Y:S01]  /*21780*/  @P0 IMAD.MOV.U32 R62, RZ, RZ, R33 ;  /* 0x000000ffff3e0224 */ /* 0x001fe200078e0021 */
[----:B------:R-:W-:Y:S01]  /*21790*/  SEL R31, R2, R31, !P3 ;  /* 0x0000001f021f7207 */ /* 0x000fe20005800000 */
[----:B------:R-:W-:Y:S01]  /*217a0*/  @!P6 IMAD.IADD R39, R39, 0x1, -R90 ;  /* 0x000000012727e824 */ /* 0x000fe200078e0a5a */
[----:B------:R-:W-:Y:S01]  /*217b0*/  ISETP.GT.U32.AND P4, PT, R90, R80, PT ;  /* 0x000000505a00720c */ /* 0x000fe20003f84070 */
[----:B------:R-:W-:Y:S01]  /*217c0*/  IMAD R68, R30, UR10, RZ ;  /* 0x0000000a1e447c24 */ /* 0x000fe2000f8e02ff */
[----:B------:R-:W4:Y:S01]  /*217d0*/  @P0 LDG.E.U16 R28, desc[UR20][R62.64] ;  /* 0x000000143e1c0981 */ /* 0x000f22000c1e1500 */
[----:B------:R-:W-:Y:S01]  /*217e0*/  IMAD.MOV.U32 R30, RZ, RZ, R39 ;  /* 0x000000ffff1e7224 */ /* 0x000fe200078e0027 */
[----:B------:R-:W-:Y:S01]  /*217f0*/  ISETP.GT.U32.AND P2, PT, R90, R54, PT ;  /* 0x000000365a00720c */ /* 0x000fe20003f44070 */
[----:B------:R-:W-:Y:S01]  /*21800*/  IMAD R33, R31, UR7, RZ ;  /* 0x000000071f217c24 */ /* 0x000fe2000f8e02ff */
[-C--:B------:R-:W-:Y:S01]  /*21810*/  LEA R39, P6, R68, R91.reuse, 0x1 ;  /* 0x0000005b44277211 */ /* 0x080fe200078c08ff */
[----:B------:R-:W0:Y:S01]  /*21820*/  LDCU UR10, c[0x0][0x3b0] ;  /* 0x00007600ff0a77ac */ /* 0x000e220008000800 */
[----:B------:R-:W4:Y:S01]  /*21830*/  LDL.LU R63, [R1+0x750] ;  /* 0x00075000013f7983 */ /* 0x000f220000300800 */
[----:B------:R-:W-:Y:S01]  /*21840*/  @!P5 IMAD.MOV R30, RZ, RZ, -R30 ;  /* 0x000000ffff1ed224 */ /* 0x000fe200078e0a1e */
[----:B------:R-:W-:-:S03]  /*21850*/  LEA R31, P5, R33, R91, 0x1 ;  /* 0x0000005b211f7211 */ /* 0x000fc600078a08ff */
[--C-:B------:R-:W-:Y:S01]  /*21860*/  @!P4 IMAD.IADD R80, R80, 0x1, -R90.reuse ;  /* 0x000000015050c824 */ /* 0x100fe200078e0a5a */
[----:B------:R-:W-:Y:S01]  /*21870*/  LEA.HI.X.SX32 R68, R68, R92, 0x1, P6 ;  /* 0x0000005c44447211 */ /* 0x000fe200030f0eff */
[----:B------:R-:W4:Y:S02]  /*21880*/  LDL.LU R62, [R1+0x754] ;  /* 0x00075400013e7983 */ /* 0x000f240000300800 */
[----:B------:R-:W-:Y:S01]  /*21890*/  @!P2 IMAD.IADD R54, R54, 0x1, -R90 ;  /* 0x000000013636a824 */ /* 0x000fe200078e0a5a */
[----:B------:R-:W-:Y:S01]  /*218a0*/  PRMT R5, RZ, 0x7610, R5 ;  /* 0x00007610ff057816 */ /* 0x000fe20000000005 */
[----:B------:R-:W0:Y:S01]  /*218b0*/  LDCU UR7, c[0x0][0x3b0] ;  /* 0x00007600ff0777ac */ /* 0x000e220008000800 */
[----:B------:R-:W-:Y:S04]  /*218c0*/  STL [R1+0xe00], R39 ;  /* 0x000e002701007387 */ /* 0x000fe80000100800 */
[----:B------:R0:W-:Y:S04]  /*218d0*/  STL [R1+0xe08], R31 ;  /* 0x000e081f01007387 */ /* 0x0001e80000100800 */
[----:B------:R-:W-:Y:S01]  /*218e0*/  STL [R1+0xdfc], R68 ;  /* 0x000dfc4401007387 */ /* 0x000fe20000100800 */
[----:B--2---:R-:W-:-:S03]  /*218f0*/  ISETP.GE.AND P4, PT, R55, RZ, PT ;  /* 0x000000ff3700720c */ /* 0x004fc60003f86270 */
[----:B------:R-:W2:Y:S01]  /*21900*/  LDL R55, [R1+0x16b4] ;  /* 0x0016b40001377983 */ /* 0x000ea20000100800 */
[----:B------:R-:W-:Y:S02]  /*21910*/  @P0 IMAD.MOV.U32 R86, RZ, RZ, R39 ;  /* 0x000000ffff560224 */ /* 0x000fe400078e0027 */
[----:B------:R-:W-:Y:S01]  /*21920*/  @P0 IMAD.MOV.U32 R87, RZ, RZ, R68 ;  /* 0x000000ffff570224 */ /* 0x000fe200078e0044 */
[----:B------:R-:W-:Y:S02]  /*21930*/  ISETP.GT.U32.AND P2, PT, R90, R54, PT ;  /* 0x000000365a00720c */ /* 0x000fe40003f44070 */
[----:B------:R-:W-:Y:S02]  /*21940*/  LEA.HI.X.SX32 R33, R33, R92, 0x1, P5 ;  /* 0x0000005c21217211 */ /* 0x000fe400028f0eff */
[----:B------:R0:W2:Y:S01]  /*21950*/  @P0 LDG.E.U16 R5, desc[UR20][R86.64] ;  /* 0x0000001456050981 */ /* 0x0000a2000c1e1500 */
[----:B------:R-:W-:Y:S02]  /*21960*/  SEL R30, R2, R30, !P3 ;  /* 0x0000001e021e7207 */ /* 0x000fe40005800000 */
[----:B------:R-:W-:Y:S01]  /*21970*/  ISETP.GT.U32.AND P6, PT, R90, R82, PT ;  /* 0x000000525a00720c */ /* 0x000fe20003fc4070 */
[----:B------:R1:W-:Y:S01]  /*21980*/  STL [R1+0xe04], R33 ;  /* 0x000e042101007387 */ /* 0x0003e20000100800 */
[----:B0-----:R-:W-:-:S02]  /*21990*/  @P0 IMAD.MOV.U32 R86, RZ, RZ, R31 ;  /* 0x000000ffff560224 */ /* 0x001fc400078e001f */
[----:B------:R-:W-:Y:S02]  /*219a0*/  IMAD.MOV.U32 R31, RZ, RZ, R80 ;  /* 0x000000ffff1f7224 */ /* 0x000fe400078e0050 */
[----:B------:R-:W-:Y:S02]  /*219b0*/  @P0 IMAD.MOV.U32 R87, RZ, RZ, R33 ;  /* 0x000000ffff570224 */ /* 0x000fe400078e0021 */
[----:B-1----:R-:W-:Y:S01]  /*219c0*/  IMAD R33, R30, UR9, RZ ;  /* 0x000000091e217c24 */ /* 0x002fe2000f8e02ff */
[----:B------:R-:W-:Y:S01]  /*219d0*/  PRMT R58, RZ, 0x7610, R58 ;  /* 0x00007610ff3a7816 */ /* 0x000fe2000000003a */
[----:B------:R-:W-:Y:S01]  /*219e0*/  @!P4 IMAD.MOV R31, RZ, RZ, -R31 ;  /* 0x000000ffff1fc224 */ /* 0x000fe200078e0a1f */
[----:B------:R-:W-:Y:S01]  /*219f0*/  PRMT R8, RZ, 0x7610, R8 ;  /* 0x00007610ff087816 */ /* 0x000fe20000000008 */
[--C-:B------:R-:W-:Y:S01]  /*21a00*/  @!P2 IMAD.IADD R54, R54, 0x1, -R90.reuse ;  /* 0x000000013636a824 */ /* 0x100fe200078e0a5a */
[----:B------:R-:W-:Y:S02]  /*21a10*/  LEA R30, P4, R33, R91, 0x1 ;  /* 0x0000005b211e7211 */ /* 0x000fe400078808ff */
[----:B---3--:R-:W-:Y:S01]  /*21a20*/  ISETP.GE.AND P5, PT, R83, RZ, PT ;  /* 0x000000ff5300720c */ /* 0x008fe20003fa6270 */
[----:B------:R-:W-:Y:S01]  /*21a30*/  @!P6 IMAD.IADD R82, R82, 0x1, -R90 ;  /* 0x000000015252e824 */ /* 0x000fe200078e0a5a */
[----:B------:R-:W-:Y:S01]  /*21a40*/  SEL R31, R2, R31, !P3 ;  /* 0x0000001f021f7207 */ /* 0x000fe20005800000 */
[----:B------:R-:W3:Y:S01]  /*21a50*/  LDL.LU R83, [R1+0x758] ;  /* 0x0007580001537983 */ /* 0x000ee20000300800 */
[----:B------:R-:W-:Y:S01]  /*21a60*/  LEA.HI.X.SX32 R39, R33, R92, 0x1, P4 ;  /* 0x0000005c21277211 */ /* 0x000fe200020f0eff */
[----:B------:R-:W-:Y:S01]  /*21a70*/  IMAD.MOV.U32 R33, RZ, RZ, R54 ;  /* 0x000000ffff217224 */ /* 0x000fe200078e0036 */
[----:B------:R-:W0:Y:S01]  /*21a80*/  LDCU UR9, c[0x0][0x3b0] ;  /* 0x00007600ff0977ac */ /* 0x000e220008000800 */
[----:B------:R-:W-:Y:S01]  /*21a90*/  IMAD R31, R31, UR11, RZ ;  /* 0x0000000b1f1f7c24 */ /* 0x000fe2000f8e02ff */
[----:B------:R1:W3:Y:S01]  /*21aa0*/  @P0 LDG.E.U16 R58, desc[UR20][R86.64] ;  /* 0x00000014563a0981 */ /* 0x0002e2000c1e1500 */
[----:B----4-:R-:W-:-:S03]  /*21ab0*/  ISETP.GT.U32.AND P2, PT, R90, R63, PT ;  /* 0x0000003f5a00720c */ /* 0x010fc60003f44070 */
[----:B------:R4:W-:Y:S01]  /*21ac0*/  STL [R1+0xe10], R30 ;  /* 0x000e101e01007387 */ /* 0x0009e20000100800 */
[----:B-1----:R-:W-:Y:S01]  /*21ad0*/  @P0 IMAD.MOV.U32 R86, RZ, RZ, R30 ;  /* 0x000000ffff560224 */ /* 0x002fe200078e001e */
[C---:B------:R-:W-:Y:S01]  /*21ae0*/  ISETP.GT.U32.AND P6, PT, R90.reuse, R82, PT ;  /* 0x000000525a00720c */ /* 0x040fe20003fc4070 */
[----:B------:R-:W-:Y:S01]  /*21af0*/  @!P5 IMAD.MOV R33, RZ, RZ, -R33 ;  /* 0x000000ffff21d224 */ /* 0x000fe200078e0a21 */
[----:B------:R-:W-:Y:S01]  /*21b00*/  STL [R1+0xe0c], R39 ;  /* 0x000e0c2701007387 */ /* 0x000fe20000100800 */
[----:B------:R-:W-:Y:S01]  /*21b10*/  ISETP.GT.U32.AND P4, PT, R90, R62, PT ;  /* 0x0000003e5a00720c */ /* 0x000fe20003f84070 */
[----:B------:R-:W1:Y:S02]  /*21b20*/  LDCU UR11, c[0x0][0x3b0] ;  /* 0x00007600ff0b77ac */ /* 0x000e640008000800 */
[----:B------:R-:W3:Y:S01]  /*21b30*/  LDL R54, [R1+0x16e4] ;  /* 0x0016e40001367983 */ /* 0x000ee20000100800 */
[----:B----4-:R-:W-:-:S03]  /*21b40*/  LEA R30, P5, R31, R91, 0x1 ;  /* 0x0000005b1f1e7211 */ /* 0x010fc600078a08ff */
[----:B------:R-:W4:Y:S01]  /*21b50*/  LDL.LU R80, [R1+0x760] ;  /* 0x0007600001507983 */ /* 0x000f220000300800 */
[--C-:B------:R-:W-:Y:S01]  /*21b60*/  @!P2 IMAD.IADD R63, R63, 0x1, -R90.reuse ;  /* 0x000000013f3fa824 */ /* 0x100fe200078e0a5a */
[----:B------:R-:W-:Y:S02]  /*21b70*/  SEL R33, R2, R33, !P3 ;  /* 0x0000002102217207 */ /* 0x000fe40005800000 */
[----:B------:R0:W-:Y:S01]  /*21b80*/  STL [R1+0xe40], R30 ;  /* 0x000e401e01007387 */ /* 0x0001e20000100800 */
[----:B------:R-:W-:Y:S02]  /*21b90*/  LEA.HI.X.SX32 R31, R31, R92, 0x1, P5 ;  /* 0x0000005c1f1f7211 */ /* 0x000fe400028f0eff */
[----:B------:R-:W-:Y:S02]  /*21ba0*/  IMAD R33, R33, UR7, RZ ;  /* 0x0000000721217c24 */ /* 0x000fe4000f8e02ff */
[--C-:B------:R-:W-:Y:S01]  /*21bb0*/  @!P6 IMAD.IADD R82, R82, 0x1, -R90.reuse ;  /* 0x000000015252e824 */ /* 0x100fe200078e0a5a */
[----:B------:R0:W4:Y:S01]  /*21bc0*/  @P0 LDG.E.U16 R8, desc[UR20][R30.64] ;  /* 0x000000141e080981 */ /* 0x000122000c1e1500 */
[----:B------:R-:W-:Y:S01]  /*21bd0*/  @P0 IMAD.MOV.U32 R87, RZ, RZ, R39 ;  /* 0x000000ffff570224 */ /* 0x000fe200078e0027 */
[----:B--2---:R-:W-:Y:S01]  /*21be0*/  ISETP.GE.AND P2, PT, R55, RZ, PT ;  /* 0x000000ff3700720c */ /* 0x004fe20003f46270 */
[----:B------:R-:W-:Y:S01]  /*21bf0*/  @!P4 IMAD.IADD R62, R62, 0x1, -R90 ;  /* 0x000000013e3ec824 */ /* 0x000fe200078e0a5a */
[----:B------:R-:W2:Y:S01]  /*21c00*/  LDL R55, [R1+0x16ec] ;  /* 0x0016ec0001377983 */ /* 0x000ea20000100800 */
[----:B------:R-:W-:Y:S01]  /*21c10*/  PRMT R29, RZ, 0x7610, R29 ;  /* 0x00007610ff1d7816 */ /* 0x000fe2000000001d */
[----:B------:R-:W1:Y:S02]  /*21c20*/  LDCU UR7, c[0x0][0x3b0] ;  /* 0x00007600ff0777ac */ /* 0x000e640008000800 */
[----:B------:R1:W-:Y:S01]  /*21c30*/  STL [R1+0xe3c], R31 ;  /* 0x000e3c1f01007387 */ /* 0x0003e20000100800 */
[----:B0-----:R-:W-:-:S03]  /*21c40*/  IMAD.MOV.U32 R30, RZ, RZ, R82 ;  /* 0x000000ffff1e7224 */ /* 0x001fc600078e0052 */
[----:B------:R-:W4:Y:S01]  /*21c50*/  LDL.LU R39, [R1+0x75c] ;  /* 0x00075c0001277983 */ /* 0x000f220000300800 */
[----:B------:R-:W-:-:S03]  /*21c60*/  ISETP.GT.U32.AND P4, PT, R90, R62, PT ;  /* 0x0000003e5a00720c */ /* 0x000fc60003f84070 */
[----:B------:R0:W4:Y:S01]  /*21c70*/  @P0 LDG.E.U16 R29, desc[UR20][R86.64] ;  /* 0x00000014561d0981 */ /* 0x000122000c1e1500 */
[----:B-1----:R-:W-:-:S05]  /*21c80*/  LEA R31, P6, R33, R91, 0x1 ;  /* 0x0000005b211f7211 */ /* 0x002fca00078c08ff */
[----:B------:R-:W-:Y:S04]  /*21c90*/  STL [R1+0xe48], R31 ;  /* 0x000e481f01007387 */ /* 0x000fe80000100800 */
[----:B------:R-:W4:Y:S01]  /*21ca0*/  LDL R82, [R1+0x16d4] ;  /* 0x0016d40001527983 */ /* 0x000f220000100800 */
[----:B------:R-:W-:Y:S01]  /*21cb0*/  @!P2 IMAD.MOV R30, RZ, RZ, -R30 ;  /* 0x000000ffff1ea224 */ /* 0x000fe200078e0a1e */
[----:B------:R-:W-:Y:S02]  /*21cc0*/  LEA.HI.X.SX32 R33, R33, R92, 0x1, P6 ;  /* 0x0000005c21217211 */ /* 0x000fe400030f0eff */
[----:B---3--:R-:W-:Y:S02]  /*21cd0*/  ISETP.GT.U32.AND P2, PT, R90, R83, PT ;  /* 0x000000535a00720c */ /* 0x008fe40003f44070 */
[----:B------:R-:W-:Y:S01]  /*21ce0*/  SEL R30, R2, R30, !P3 ;  /* 0x0000001e021e7207 */ /* 0x000fe20005800000 */
[----:B------:R1:W-:Y:S01]  /*21cf0*/  STL [R1+0xe44], R33 ;  /* 0x000e442101007387 */ /* 0x0003e20000100800 */
[----:B0-----:R-:W-:Y:S01]  /*21d00*/  @P0 IMAD.MOV.U32 R87, RZ, RZ, R33 ;  /* 0x000000ffff570224 */ /* 0x001fe200078e0021 */
[----:B------:R-:W-:-:S02]  /*21d10*/  PRMT R59, RZ, 0x7610, R59 ;  /* 0x00007610ff3b7816 */ /* 0x000fc4000000003b */
[----:B------:R-:W3:Y:S01]  /*21d20*/  LDL R68, [R1+0x1704] ;  /* 0x0017040001447983 */ /* 0x000ee20000100800 */
[----:B------:R-:W-:Y:S02]  /*21d30*/  @P0 IMAD.MOV.U32 R86, RZ, RZ, R31 ;  /* 0x000000ffff560224 */ /* 0x000fe400078e001f */
[----:B-1----:R-:W-:-:S03]  /*21d40*/  IMAD R33, R30, UR9, RZ ;  /* 0x000000091e217c24 */ /* 0x002fc6000f8e02ff */
[----:B------:R0:W3:Y:S01]  /*21d50*/  @P0 LDG.E.U16 R59, desc[UR20][R86.64] ;  /* 0x00000014563b0981 */ /* 0x0000e2000c1e1500 */
[--C-:B------:R-:W-:Y:S01]  /*21d60*/  @!P2 IMAD.IADD R83, R83, 0x1, -R90.reuse ;  /* 0x000000015353a824 */ /* 0x100fe200078e0a5a */
[----:B------:R-:W-:Y:S01]  /*21d70*/  ISETP.GT.U32.AND P5, PT, R90, R63, PT ;  /* 0x0000003f5a00720c */ /* 0x000fe20003fa4070 */
[----:B------:R-:W-:Y:S01]  /*21d80*/  @!P4 IMAD.IADD R62, R62, 0x1, -R90 ;  /* 0x000000013e3ec824 */ /* 0x000fe200078e0a5a */
[C---:B------:R-:W-:Y:S01]  /*21d90*/  LEA R30, P4, R33.reuse, R91, 0x1 ;  /* 0x0000005b211e7211 */ /* 0x040fe200078808ff */
[----:B------:R-:W1:Y:S01]  /*21da0*/  LDCU UR9, c[0x0][0x3b0] ;  /* 0x00007600ff0977ac */ /* 0x000e620008000800 */
[----:B------:R-:W-:Y:S02]  /*21db0*/  ISETP.GE.AND P6, PT, R54, RZ, PT ;  /* 0x000000ff3600720c */ /* 0x000fe40003fc6270 */
[----:B------:R-:W3:Y:S01]  /*21dc0*/  LDL.LU R54, [R1+0x764] ;  /* 0x0007640001367983 */ /* 0x000ee20000300800 */
[----:B------:R-:W-:Y:S01]  /*21dd0*/  LEA.HI.X.SX32 R33, R33, R92, 0x1, P4 ;  /* 0x0000005c21217211 */ /* 0x000fe200020f0eff */
[----:B0-----:R-:W-:-:S02]  /*21de0*/  @P0 IMAD.MOV.U32 R86, RZ, RZ, R30 ;  /* 0x000000ffff560224 */ /* 0x001fc400078e001e */
[----:B------:R0:W-:Y:S04]  /*21df0*/  STL [R1+0xe50], R30 ;  /* 0x000e501e01007387 */ /* 0x0001e80000100800 */
[----:B------:R1:W-:Y:S01]  /*21e00*/  STL [R1+0xe4c], R33 ;  /* 0x000e4c2101007387 */ /* 0x0003e20000100800 */
[----:B0-----:R-:W-:Y:S01]  /*21e10*/  IMAD.MOV.U32 R30, RZ, RZ, R62 ;  /* 0x000000ffff1e7224 */ /* 0x001fe200078e003e */
[----:B--2---:R-:W-:Y:S02]  /*21e20*/  ISETP.GE.AND P2, PT, R55, RZ, PT ;  /* 0x000000ff3700720c */ /* 0x004fe40003f46270 */
[----:B------:R-:W2:Y:S11]  /*21e30*/  LDL.LU R55, [R1+0x768] ;  /* 0x0007680001377983 */ /* 0x000eb60000300800 */
[----:B------:R-:W-:Y:S01]  /*21e40*/  @!P2 IMAD.MOV R30, RZ, RZ, -R30 ;  /* 0x000000ffff1ea224 */ /* 0x000fe200078e0a1e */
[----:B----4-:R-:W-:-:S02]  /*21e50*/  ISETP.GE.AND P2, PT, R82, RZ, PT ;  /* 0x000000ff5200720c */ /* 0x010fc40003f46270 */
[----:B------:R-:W4:Y:S01]  /*21e60*/  LDL R82, [R1+0x16f0] ;  /* 0x0016f00001527983 */ /* 0x000f220000100800 */
[----:B------:R-:W-:Y:S01]  /*21e70*/  @!P5 IMAD.IADD R63, R63, 0x1, -R90 ;  /* 0x000000013f3fd824 */ /* 0x000fe200078e0a5a */
[----:B------:R-:W-:-:S03]  /*21e80*/  ISETP.GT.U32.AND P4, PT, R90, R83, PT ;  /* 0x000000535a00720c */ /* 0x000fc60003f84070 */
[----:B------:R-:W-:Y:S01]  /*21e90*/  IMAD.MOV.U32 R31, RZ, RZ, R63 ;  /* 0x000000ffff1f7224 */ /* 0x000fe200078e003f */
[----:B------:R-:W-:-:S04]  /*21ea0*/  ISETP.GT.U32.AND P5, PT, R90, R80, PT ;  /* 0x000000505a00720c */ /* 0x000fc80003fa4070 */
[----:B------:R-:W-:Y:S02]  /*21eb0*/  @!P6 IADD3 R31, PT, PT, -R31, RZ, RZ ;  /* 0x000000ff1f1fe210 */ /* 0x000fe40007ffe1ff */
[----:B------:R-:W-:Y:S02]  /*21ec0*/  ISETP.GT.U32.AND P6, PT, R90, R39, PT ;  /* 0x000000275a00720c */ /* 0x000fe40003fc4070 */
[C---:B------:R-:W-:Y:S01]  /*21ed0*/  SEL R31, R2.reuse, R31, !P3 ;  /* 0x0000001f021f7207 */ /* 0x040fe20005800000 */
[----:B------:R-:W-:Y:S02]  /*21ee0*/  @P0 IMAD.MOV.U32 R87, RZ, RZ, R33 ;  /* 0x000000ffff570224 */ /* 0x000fe400078e0021 */
[--C-:B------:R-:W-:Y:S02]  /*21ef0*/  @!P4 IMAD.IADD R83, R83, 0x1, -R90.reuse ;  /* 0x000000015353c824 */ /* 0x100fe400078e0a5a */
[----:B-1----:R-:W-:Y:S01]  /*21f00*/  IMAD R33, R31, UR7, RZ ;  /* 0x000000071f217c24 */ /* 0x002fe2000f8e02ff */
[----:B------:R-:W-:Y:S01]  /*21f10*/  SEL R31, R2, R30, !P3 ;  /* 0x0000001e021f7207 */ /* 0x000fe20005800000 */
[----:B------:R-:W-:-:S04]  /*21f20*/  @!P5 IMAD.IADD R80, R80, 0x1, -R90 ;  /* 0x000000015050d824 */ /* 0x000fc800078e0a5a */
[----:B------:R-:W-:Y:S01]  /*21f30*/  @!P6 IMAD.IADD R39, R39, 0x1, -R90 ;  /* 0x000000012727e824 */ /* 0x000fe200078e0a5a */
[-C--:B------:R-:W-:Y:S01]  /*21f40*/  LEA R62, P6, R33, R91.reuse, 0x1 ;  /* 0x0000005b213e7211 */ /* 0x080fe200078c08ff */
[----:B------:R-:W-:Y:S01]  /*21f50*/  IMAD.MOV.U32 R30, RZ, RZ, R83 ;  /* 0x000000ffff1e7224 */ /* 0x000fe200078e0053 */
[----:B------:R-:W-:Y:S01]  /*21f60*/  PRMT R9, RZ, 0x7610, R9 ;  /* 0x00007610ff097816 */ /* 0x000fe20000000009 */
[----:B------:R-:W-:Y:S01]  /*21f70*/  IMAD R31, R31, UR9, RZ ;  /* 0x000000091f1f7c24 */ /* 0x000fe2000f8e02ff */
[----:B------:R-:W-:Y:S01]  /*21f80*/  LEA.HI.X.SX32 R63, R33, R92, 0x1, P6 ;  /* 0x0000005c213f7211 */ /* 0x000fe200030f0eff */
[----:B------:R-:W-:Y:S01]  /*21f90*/  @!P2 IMAD.MOV R30, RZ, RZ, -R30 ;  /* 0x000000ffff1ea224 */ /* 0x000fe200078e0a1e */
[----:B------:R-:W-:Y:S01]  /*21fa0*/  ISETP.GT.U32.AND P5, PT, R90, R80, PT ;  /* 0x000000505a00720c */ /* 0x000fe20003fa4070 */
[----:B------:R0:W-:Y:S01]  /*21fb0*/  STL [R1+0xe80], R62 ;  /* 0x000e803e01007387 */ /* 0x0001e20000100800 */
[----:B------:R-:W-:Y:S01]  /*21fc0*/  LEA R33, P2, R31, R91, 0x1 ;  /* 0x0000005b1f217211 */ /* 0x000fe200078408ff */
[----:B------:R-:W1:Y:S02]  /*21fd0*/  LDCU UR7, c[0x0][0x3b0] ;  /* 0x00007600ff0777ac */ /* 0x000e640008000800 */
[----:B------:R0:W-:Y:S01]  /*21fe0*/  STL [R1+0xe7c], R63 ;  /* 0x000e7c3f01007387 */ /* 0x0001e20000100800 */
[----:B---3--:R-:W-:Y:S01]  /*21ff0*/  ISETP.GE.AND P4, PT, R68, RZ, PT ;  /* 0x000000ff4400720c */ /* 0x008fe20003f86270 */
[----:B------:R-:W3:Y:S02]  /*22000*/  LDCU UR9, c[0x0][0x3b0] ;  /* 0x00007600ff0977ac */ /* 0x000ee40008000800 */
[----:B------:R-:W-:Y:S04]  /*22010*/  STL [R1+0xe88], R33 ;  /* 0x000e882101007387 */ /* 0x000fe80000100800 */
[----:B------:R-:W2:Y:S01]  /*22020*/  LDL R83, [R1+0x16e0] ;  /* 0x0016e00001537983 */ /* 0x000ea20000100800 */
[----:B------:R-:W-:Y:S01]  /*22030*/  @!P5 IMAD.IADD R80, R80, 0x1, -R90 ;  /* 0x000000015050d824 */ /* 0x000fe200078e0a5a */
[----:B------:R-:W-:-:S02]  /*22040*/  ISETP.GT.U32.AND P5, PT, R90, R54, PT ;  /* 0x000000365a00720c */ /* 0x000fc40003fa4070 */
[----:B------:R0:W3:Y:S04]  /*22050*/  @P0 LDG.E.U16 R9, desc[UR20][R62.64] ;  /* 0x000000143e090981 */ /* 0x0000e8000c1e1500 */
[----:B------:R-:W3:Y:S01]  /*22060*/  LDL.LU R68, [R1+0x76c] ;  /* 0x00076c0001447983 */ /* 0x000ee20000300800 */
[----:B0-----:R-:W-:-:S06]  /*22070*/  LEA.HI.X.SX32 R62, R31, R92, 0x1, P2 ;  /* 0x0000005c1f3e7211 */ /* 0x001fcc00010f0eff */
[----:B------:R-:W-:Y:S01]  /*22080*/  @!P5 IMAD.IADD R54, R54, 0x1, -R90 ;  /* 0x000000013636d824 */ /* 0x000fe200078e0a5a */
[----:B------:R0:W-:Y:S01]  /*22090*/  STL [R1+0xe84], R62 ;  /* 0x000e843e01007387 */ /* 0x0001e20000100800 */
[----:B----4-:R-:W-:-:S03]  /*220a0*/  ISETP.GE.AND P5, PT, R82, RZ, PT ;  /* 0x000000ff5200720c */ /* 0x010fc60003fa6270 */
[----:B------:R-:W4:Y:S01]  /*220b0*/  LDL R82, [R1+0x1700] ;  /* 0x0017000001527983 */ /* 0x000f220000100800 */
[----:B------:R-:W-:Y:S01]  /*220c0*/  ISETP.GT.U32.AND P6, PT, R90, R39, PT ;  /* 0x000000275a00720c */ /* 0x000fe20003fc4070 */
[----:B------:R-:W-:Y:S01]  /*220d0*/  IMAD.MOV.U32 R31, RZ, RZ, R80 ;  /* 0x000000ffff1f7224 */ /* 0x000fe200078e0050 */
[----:B------:R-:W-:-:S03]  /*220e0*/  SEL R30, R2, R30, !P3 ;  /* 0x0000001e021e7207 */ /* 0x000fc60005800000 */
[----:B------:R-:W-:Y:S01]  /*220f0*/  @!P4 IMAD.MOV R31, RZ, RZ, -R31 ;  /* 0x000000ffff1fc224 */ /* 0x000fe200078e0a1f */
[----:B------:R-:W-:Y:S01]  /*22100*/  PRMT R56, RZ, 0x7610, R56 ;  /* 0x00007610ff387816 */ /* 0x000fe20000000038 */
[----:B------:R-:W-:Y:S02]  /*22110*/  @P0 IMAD.MOV.U32 R63, RZ, RZ, R62 ;  /* 0x000000ffff3f0224 */ /* 0x000fe400078e003e */
[----:B0-----:R-:W-:Y:S01]  /*22120*/  @P0 IMAD.MOV.U32 R62, RZ, RZ, R33 ;  /* 0x000000ffff3e0224 */ /* 0x001fe200078e0021 */
[----:B------:R-:W-:Y:S01]  /*22130*/  SEL R31, R2, R31, !P3 ;  /* 0x0000001f021f7207 */ /* 0x000fe20005800000 */
[----:B------:R-:W-:Y:S01]  /*22140*/  IMAD R80, R30, UR10, RZ ;  /* 0x0000000a1e507c24 */ /* 0x000fe2000f8e02ff */
[----:B------:R-:W-:Y:S01]  /*22150*/  ISETP.GT.U32.AND P4, PT, R90, R54, PT ;  /* 0x000000365a00720c */ /* 0x000fe20003f84070 */
[----:B------:R-:W-:Y:S01]  /*22160*/  @!P6 IMAD.IADD R39, R39, 0x1, -R90 ;  /* 0x000000012727e824 */ /* 0x000fe200078e0a5a */
[----:B------:R-:W4:Y:S01]  /*22170*/  LDL.LU R33, [R1+0x770] ;  /* 0x0007700001217983 */ /* 0x000f220000300800 */
[----:B------:R-:W-:Y:S01]  /*22180*/  PRMT R26, RZ, 0x7610, R26 ;  /* 0x00007610ff1a7816 */ /* 0x000fe2000000001a */
[----:B------:R-:W0:Y:S01]  /*22190*/  LDCU UR10, c[0x0][0x3b0] ;  /* 0x00007600ff0a77ac */ /* 0x000e220008000800 */
[----:B------:R-:W-:Y:S01]  /*221a0*/  IMAD.MOV.U32 R30, RZ, RZ, R39 ;  /* 0x000000ffff1e7224 */ /* 0x000fe200078e0027 */
[----:B------:R1:W4:Y:S03]  /*221b0*/  @P0 LDG.E.U16 R56, desc[UR20][R62.64] ;  /* 0x000000143e380981 */ /* 0x000326000c1e1500 */
[----:B------:R-:W-:Y:S01]  /*221c0*/  @!P5 IMAD.MOV R30, RZ, RZ, -R30 ;  /* 0x000000ffff1ed224 */ /* 0x000fe200078e0a1e */
[----:B------:R-:W4:Y:S03]  /*221d0*/  LDL.LU R39, [R1+0x774] ;  /* 0x0007740001277983 */ /* 0x000f260000300800 */
[----:B------:R-:W-:Y:S01]  /*221e0*/  @!P4 IMAD.IADD R54, R54, 0x1, -R90 ;  /* 0x000000013636c824 */ /* 0x000fe200078e0a5a */
[----:B------:R0:W4:Y:S01]  /*221f0*/  @P0 LDG.E.U16 R26, desc[UR20][R86.64] ;  /* 0x00000014561a0981 */ /* 0x000122000c1e1500 */
[----:B-1----:R-:W-:Y:S01]  /*22200*/  IMAD R62, R31, UR7, RZ ;  /* 0x000000071f3e7c24 */ /* 0x002fe2000f8e02ff */
[-C--:B------:R-:W-:Y:S01]  /*22210*/  LEA R63, P6, R80, R91.reuse, 0x1 ;  /* 0x0000005b503f7211 */ /* 0x080fe200078c08ff */
[----:B------:R-:W1:Y:S03]  /*22220*/  LDCU UR7, c[0x0][0x3b0] ;  /* 0x00007600ff0777ac */ /* 0x000e660008000800 */
[----:B------:R-:W-:-:S02]  /*22230*/  LEA R31, P5, R62, R91, 0x1 ;  /* 0x0000005b3e1f7211 */ /* 0x000fc400078a08ff */
[-C--:B------:R-:W-:Y:S01]  /*22240*/  LEA.HI.X.SX32 R80, R80, R92.reuse, 0x1, P6 ;  /* 0x0000005c50507211 */ /* 0x080fe200030f0eff */
[----:B------:R0:W-:Y:S01]  /*22250*/  STL [R1+0xe90], R63 ;  /* 0x000e903f01007387 */ /* 0x0001e20000100800 */
[----:B------:R-:W-:-:S03]  /*22260*/  LEA.HI.X.SX32 R62, R62, R92, 0x1, P5 ;  /* 0x0000005c3e3e7211 */ /* 0x000fc600028f0eff */
[----:B------:R-:W-:Y:S01]  /*22270*/  STL [R1+0xec0], R31 ;  /* 0x000ec01f01007387 */ /* 0x000fe20000100800 */
[----:B--2---:R-:W-:-:S03]  /*22280*/  ISETP.GE.AND P4, PT, R83, RZ, PT ;  /* 0x000000ff5300720c */ /* 0x004fc60003f86270 */
[----:B------:R-:W-:Y:S01]  /*22290*/  STL [R1+0xe8c], R80 ;  /* 0x000e8c5001007387 */ /* 0x000fe20000100800 */
[----:B------:R-:W-:-:S03]  /*222a0*/  SEL R30, R2, R30, !P3 ;  /* 0x0000001e021e7207 */ /* 0x000fc60005800000 */
[----:B------:R-:W2:Y:S01]  /*222b0*/  LDL R83, [R1+0x1714] ;  /* 0x0017140001537983 */ /* 0x000ea20000100800 */
[----:B0-----:R-:W-:Y:S02]  /*222c0*/  @P0 IMAD.MOV.U32 R86, RZ, RZ, R63 ;  /* 0x000000ffff560224 */ /* 0x001fe400078e003f */
[----:B------:R-:W-:Y:S01]  /*222d0*/  @P0 IMAD.MOV.U32 R63, RZ, RZ, R62 ;  /* 0x000000ffff3f0224 */ /* 0x000fe200078e003e */
[----:B------:R0:W-:Y:S02]  /*222e0*/  STL [R1+0xebc], R62 ;  /* 0x000ebc3e01007387 */ /* 0x0001e40000100800 */
[----:B------:R-:W-:Y:S02]  /*222f0*/  @!P4 IMAD.MOV R54, RZ, RZ, -R54 ;  /* 0x000000ffff36c224 */ /* 0x000fe400078e0a36 */
[----:B0-----:R-:W-:Y:S02]  /*22300*/  @P0 IMAD.MOV.U32 R62, RZ, RZ, R31 ;  /* 0x000000ffff3e0224 */ /* 0x001fe400078e001f */
[----:B---3--:R-:W-:-:S02]  /*22310*/  IMAD R31, R30, UR9, RZ ;  /* 0x000000091e1f7c24 */ /* 0x008fc4000f8e02ff */
[----:B------:R-:W-:Y:S01]  /*22320*/  @P0 IMAD.MOV.U32 R87, RZ, RZ, R80 ;  /* 0x000000ffff570224 */ /* 0x000fe200078e0050 */
[----:B----4-:R-:W-:Y:S01]  /*22330*/  ISETP.GE.AND P5, PT, R82, RZ, PT ;  /* 0x000000ff5200720c */ /* 0x010fe20003fa6270 */
[----:B------:R-:W3:Y:S01]  /*22340*/  LDL.LU R80, [R1+0x778] ;  /* 0x0007780001507983 */ /* 0x000ee20000300800 */
[C---:B------:R-:W-:Y:S01]  /*22350*/  LEA R30, P4, R31.reuse, R91, 0x1 ;  /* 0x0000005b1f1e7211 */ /* 0x040fe200078808ff */
[----:B------:R-:W0:Y:S03]  /*22360*/  LDCU UR9, c[0x0][0x3b0] ;  /* 0x00007600ff0977ac */ /* 0x000e260008000800 */
[----:B------:R-:W-:Y:S01]  /*22370*/  LEA.HI.X.SX32 R31, R31, R92, 0x1, P4 ;  /* 0x0000005c1f1f7211 */ /* 0x000fe200020f0eff */
[----:B------:R4:W-:Y:S04]  /*22380*/  STL [R1+0xec8], R30 ;  /* 0x000ec81e01007387 */ /* 0x0009e80000100800 */
[----:B------:R0:W-:Y:S04]  /*22390*/  STL [R1+0xec4], R31 ;  /* 0x000ec41f01007387 */ /* 0x0001e80000100800 */
[----:B------:R-:W3:Y:S01]  /*223a0*/  LDL R82, [R1+0x16f8] ;  /* 0x0016f80001527983 */ /* 0x000ee20000100800 */
[----:B------:R-:W-:-:S02]  /*223b0*/  ISETP.GT.U32.AND P2, PT, R90, R55, PT ;  /* 0x000000375a00720c */ /* 0x000fc40003f44070 */
[----:B------:R-:W-:-:S11]  /*223c0*/  ISETP.GT.U32.AND P6, PT, R90, R68, PT ;  /* 0x000000445a00720c */ /* 0x000fd60003fc4070 */
[----:B------:R-:W-:-:S05]  /*223d0*/  @!P2 IMAD.IADD R55, R55, 0x1, -R90 ;  /* 0x000000013737a824 */ /* 0x000fca00078e0a5a */
[----:B------:R-:W-:Y:S01]  /*223e0*/  ISETP.GT.U32.AND P2, PT, R90, R55, PT ;  /* 0x000000375a00720c */ /* 0x000fe20003f44070 */
[----:B------:R-:W-:Y:S01]  /*223f0*/  @!P6 IMAD.IADD R68, R68, 0x1, -R90 ;  /* 0x000000014444e824 */ /* 0x000fe200078e0a5a */
[----:B------:R-:W-:Y:S02]  /*22400*/  SEL R54, R2, R54, !P3 ;  /* 0x0000003602367207 */ /* 0x000fe40005800000 */
[----:B------:R-:W-:Y:S02]  /*22410*/  PRMT R57, RZ, 0x7610, R57 ;  /* 0x00007610ff397816 */ /* 0x000fe40000000039 */
[----:B------:R-:W-:-:S07]  /*22420*/  ISETP.GT.U32.AND P6, PT, R90, R68, PT ;  /* 0x000000445a00720c */ /* 0x000fce0003fc4070 */
[----:B------:R-:W-:Y:S01]  /*22430*/  @!P2 IMAD.IADD R55, R55, 0x1, -R90 ;  /* 0x000000013737a824 */ /* 0x000fe200078e0a5a */
[----:B------:R-:W-:Y:S01]  /*22440*/  ISETP.GT.U32.AND P2, PT, R90, R33, PT ;  /* 0x000000215a00720c */ /* 0x000fe20003f44070 */
[----:B------:R-:W-:Y:S01]  /*22450*/  IMAD R54, R54, UR11, RZ ;  /* 0x0000000b36367c24 */ /* 0x000fe2000f8e02ff */
[----:B------:R-:W-:Y:S01]  /*22460*/  PRMT R27, RZ, 0x7610, R27 ;  /* 0x00007610ff1b7816 */ /* 0x000fe2000000001b */
[----:B------:R4:W3:Y:S01]  /*22470*/  @P0 LDG.E.U16 R57, desc[UR20][R30.64] ;  /* 0x000000141e390981 */ /* 0x0008e2000c1e1500 */
[----:B------:R-:W-:Y:S01]  /*22480*/  @!P5 IMAD.MOV R55, RZ, RZ, -R55 ;  /* 0x000000ffff37d224 */ /* 0x000fe200078e0a37 */
[----:B------:R-:W-:Y:S01]  /*22490*/  PRMT R6, RZ, 0x7610, R6 ;  /* 0x00007610ff067816 */ /* 0x000fe20000000006 */
[----:B------:R-:W-:Y:S01]  /*224a0*/  @!P6 IMAD.IADD R68, R68, 0x1, -R90 ;  /* 0x000000014444e824 */ /* 0x000fe200078e0a5a */
[----:B------:R-:W-:Y:S01]  /*224b0*/  PRMT R24, RZ, 0x7610, R24 ;  /* 0x00007610ff187816 */ /* 0x000fe20000000018 */
[----:B------:R-:W3:Y:S01]  /*224c0*/  @P0 LDG.E.U16 R27, desc[UR20][R86.64] ;  /* 0x00000014561b0981 */ /* 0x000ee2000c1e1500 */
[----:B------:R-:W-:Y:S01]  /*224d0*/  SEL R55, R2, R55, !P3 ;  /* 0x0000003702377207 */ /* 0x000fe20005800000 */
[----:B------:R-:W3:Y:S02]  /*224e0*/  LDCU UR11, c[0x0][0x3b0] ;  /* 0x00007600ff0b77ac */ /* 0x000ee40008000800 */
[----:B------:R1:W3:Y:S01]  /*224f0*/  @P0 LDG.E.U16 R6, desc[UR20][R62.64] ;  /* 0x000000143e060981 */ /* 0x0002e2000c1e1500 */
[C---:B----4-:R-:W-:Y:S01]  /*22500*/  LEA R30, P5, R54.reuse, R91, 0x1 ;  /* 0x0000005b361e7211 */ /* 0x050fe200078a08ff */
[----:B------:R-:W-:Y:S01]  /*22510*/  @!P2 IMAD.IADD R33, R33, 0x1, -R90 ;  /* 0x000000012121a824 */ /* 0x000fe200078e0a5a */
[----:B--2---:R-:W-:Y:S01]  /*22520*/  ISETP.GE.AND P2, PT, R83, RZ, PT ;  /* 0x000000ff5300720c */ /* 0x004fe20003f46270 */
[----:B0-----:R-:W2:Y:S01]  /*22530*/  LDL.LU R31, [R1+0x780] ;  /* 0x00078000011f7983 */ /* 0x001ea20000300800 */
[----:B------:R-:W-:-:S03]  /*22540*/  LEA.HI.X.SX32 R54, R54, R92, 0x1, P5 ;  /* 0x0000005c36367211 */ /* 0x000fc600028f0eff */
[----:B------:R-:W-:Y:S04]  /*22550*/  STL [R1+0xed0], R30 ;  /* 0x000ed01e01007387 */ /* 0x000fe80000100800 */
[----:B------:R-:W4:Y:S01]  /*22560*/  LDL R87, [R1+0x1708] ;  /* 0x0017080001577983 */ /* 0x000f220000100800 */
[----:B-1----:R-:W-:Y:S01]  /*22570*/  IMAD R63, R55, UR7, RZ ;  /* 0x00000007373f7c24 */ /* 0x002fe2000f8e02ff */
[C---:B------:R-:W-:Y:S01]  /*22580*/  ISETP.GT.U32.AND P4, PT, R90.reuse, R39, PT ;  /* 0x000000275a00720c */ /* 0x040fe20003f84070 */
[----:B------:R-:W-:Y:S01]  /*22590*/  @P0 IMAD.MOV.U32 R55, RZ, RZ, R54 ;  /* 0x000000ffff370224 */ /* 0x000fe200078e0036 */
[----:B------:R0:W-:Y:S01]  /*225a0*/  STL [R1+0xecc], R54 ;  /* 0x000ecc3601007387 */ /* 0x0001e20000100800 */
[----:B------:R-:W-:Y:S01]  /*225b0*/  ISETP.GT.U32.AND P5, PT, R90, R33, PT ;  /* 0x000000215a00720c */ /* 0x000fe20003fa4070 */
[----:B------:R-:W1:Y:S02]  /*225c0*/  LDCU UR7, c[0x0][0x3b0] ;  /* 0x00007600ff0777ac */ /* 0x000e640008000800 */
[----:B------:R-:W2:Y:S01]  /*225d0*/  LDL.LU R83, [R1+0x77c] ;  /* 0x00077c0001537983 */ /* 0x000ea20000300800 */
[----:B0-----:R-:W-:-:S02]  /*225e0*/  @P0 IMAD.MOV.U32 R54, RZ, RZ, R30 ;  /* 0x000000ffff360224 */ /* 0x001fc400078e001e */
[----:B------:R-:W-:Y:S01]  /*225f0*/  IMAD.MOV.U32 R30, RZ, RZ, R68 ;  /* 0x000000ffff1e7224 */ /* 0x000fe200078e0044 */
[C---:B------:R-:W-:Y:S02]  /*22600*/  LEA R62, P6, R63.reuse, R91, 0x1 ;  /* 0x0000005b3f3e7211 */ /* 0x040fe400078c08ff */
[----:B------:R-:W2:Y:S01]  /*22610*/  @P0 LDG.E.U16 R24, desc[UR20][R54.64] ;  /* 0x0000001436180981 */ /* 0x000ea2000c1e1500 */
[----:B------:R-:W-:Y:S01]  /*22620*/  @!P2 IMAD.MOV R30, RZ, RZ, -R30 ;  /* 0x000000ffff1ea224 */ /* 0x000fe200078e0a1e */
[----:B------:R-:W-:-:S04]  /*22630*/  LEA.HI.X.SX32 R63, R63, R92, 0x1, P6 ;  /* 0x0000005c3f3f7211 */ /* 0x000fc800030f0eff */
[----:B------:R-:W-:Y:S01]  /*22640*/  SEL R30, R2, R30, !P3 ;  /* 0x0000001e021e7207 */ /* 0x000fe20005800000 */
[----:B------:R-:W2:Y:S04]  /*22650*/  LDL.LU.64 R54, [R1+0x1b80] ;  /* 0x001b800001367983 */ /* 0x000ea80000300a00 */
[----:B------:R0:W-:Y:S04]  /*22660*/  STL [R1+0xef8], R62 ;  /* 0x000ef83e01007387 */ /* 0x0001e80000100800 */
[----:B------:R-:W2:Y:S04]  /*22670*/  LDL R68, [R1+0x1728] ;  /* 0x0017280001447983 */ /* 0x000ea80000100800 */
[----:B------:R0:W-:Y:S01]  /*22680*/  STL [R1+0xef4], R63 ;  /* 0x000ef43f01007387 */ /* 0x0001e20000100800 */
[----:B---3--:R-:W-:Y:S01]  /*22690*/  ISETP.GE.AND P6, PT, R82, RZ, PT ;  /* 0x000000ff5200720c */ /* 0x008fe20003fc6270 */
[----:B------:R-:W-:-:S02]  /*226a0*/  IMAD R82, R30, UR9, RZ ;  /* 0x000000091e527c24 */ /* 0x000fc4000f8e02ff */
[----:B------:R-:W-:Y:S01]  /*226b0*/  @!P4 IMAD.IADD R39, R39, 0x1, -R90 ;  /* 0x000000012727c824 */ /* 0x000fe200078e0a5a */
[----:B------:R-:W3:Y:S01]  /*226c0*/  LDL R30, [R1+0x170c] ;  /* 0x00170c00011e7983 */ /* 0x000ee20000100800 */
[C---:B------:R-:W-:Y:S02]  /*226d0*/  ISETP.GT.U32.AND P2, PT, R90.reuse, R80, PT ;  /* 0x000000505a00720c */ /* 0x040fe40003f44070 */
[----:B------:R-:W-:Y:S01]  /*226e0*/  PRMT R88, RZ, 0x7610, R88 ;  /* 0x00007610ff587816 */ /* 0x000fe20000000058 */
[----:B------:R-:W-:Y:S01]  /*226f0*/  @!P5 IMAD.IADD R33, R33, 0x1, -R90 ;  /* 0x000000012121d824 */ /* 0x000fe200078e0a5a */
[----:B------:R-:W-:Y:S01]  /*22700*/  ISETP.GT.U32.AND P4, PT, R90, R39, PT ;  /* 0x000000275a00720c */ /* 0x000fe20003f84070 */
[----:B------:R-:W1:Y:S03]  /*22710*/  LDCU UR9, c[0x0][0x3b0] ;  /* 0x00007600ff0977ac */ /* 0x000e660008000800 */
[----:B------:R0:W3:Y:S01]  /*22720*/  @P0 LDG.E.U16 R88, desc[UR20][R62.64] ;  /* 0x000000143e580981 */ /* 0x0000e2000c1e1500 */
[----:B------:R-:W-:-:S04]  /*22730*/  @!P6 IMAD.MOV R33, RZ, RZ, -R33 ;  /* 0x000000ffff21e224 */ /* 0x000fc800078e0a21 */
[--C-:B------:R-:W-:Y:S01]  /*22740*/  @!P2 IMAD.IADD R80, R80, 0x1, -R90.reuse ;  /* 0x000000015050a824 */ /* 0x100fe200078e0a5a */
[----:B0-----:R-:W3:Y:S03]  /*22750*/  LDL.LU R62, [R1+0x78c] ;  /* 0x00078c00013e7983 */ /* 0x001ee60000300800 */
[----:B------:R-:W-:Y:S01]  /*22760*/  @!P4 IMAD.IADD R39, R39, 0x1, -R90 ;  /* 0x000000012727c824 */ /* 0x000fe200078e0a5a */
[----:B------:R-:W-:Y:S02]  /*22770*/  LEA R63, P4, R82, R91, 0x1 ;  /* 0x0000005b523f7211 */ /* 0x000fe400078808ff */
[----:B------:R-:W-:Y:S02]  /*22780*/  SEL R33, R2, R33, !P3 ;  /* 0x0000002102217207 */ /* 0x000fe40005800000 */
[----:B------:R-:W-:Y:S02]  /*22790*/  LEA.HI.X.SX32 R82, R82, R92, 0x1, P4 ;  /* 0x0000005c52527211 */ /* 0x000fe400020f0eff */
[----:B------:R-:W-:Y:S01]  /*227a0*/  ISETP.GT.U32.AND P4, PT, R90, R80, PT ;  /* 0x000000505a00720c */ /* 0x000fe20003f84070 */
[----:B------:R1:W-:Y:S01]  /*227b0*/  STL [R1+0xf00], R63 ;  /* 0x000f003f01007387 */ /* 0x0003e20000100800 */
[----:B------:R-:W-:-:S03]  /*227c0*/  @P0 IMAD.MOV.U32 R86, RZ, RZ, R63 ;  /* 0x000000ffff560224 */ /* 0x000fc600078e003f */
[----:B------:R0:W-:Y:S01]  /*227d0*/  STL [R1+0xefc], R82 ;  /* 0x000efc5201007387 */ /* 0x0001e20000100800 */
[----:B-1----:R-:W-:Y:S01]  /*227e0*/  IMAD R63, R33, UR7, RZ ;  /* 0x00000007213f7c24 */ /* 0x002fe2000f8e02ff */
[----:B------:R-:W-:Y:S02]  /*227f0*/  PRMT R7, RZ, 0x7610, R7 ;  /* 0x00007610ff077816 */ /* 0x000fe40000000007 */
[----:B----4-:R-:W-:Y:S01]  /*22800*/  ISETP.GE.AND P2, PT, R87, RZ, PT ;  /* 0x000000ff5700720c */ /* 0x010fe20003f46270 */
[----:B------:R-:W-:Y:S01]  /*22810*/  @P0 IMAD.MOV.U32 R87, RZ, RZ, R82 ;  /* 0x000000ffff570224 */ /* 0x000fe200078e0052 */
[----:B--2---:R-:W-:Y:S01]  /*22820*/  PRMT R54, RZ, 0x7610, R54 ;  /* 0x00007610ff367816 */ /* 0x004fe20000000036 */
[----:B0-----:R-:W2:Y:S01]  /*22830*/  LDL.LU R82, [R1+0x794] ;  /* 0x0007940001527983 */ /* 0x001ea20000300800 */
[----:B------:R-:W-:Y:S01]  /*22840*/  ISETP.GT.U32.AND P6, PT, R90, R83, PT ;  /* 0x000000535a00720c */ /* 0x000fe20003fc4070 */
[--C-:B------:R-:W-:Y:S01]  /*22850*/  @!P4 IMAD.IADD R80, R80, 0x1, -R90.reuse ;  /* 0x000000015050c824 */ /* 0x100fe200078e0a5a */
[----:B------:R-:W-:Y:S01]  /*22860*/  ISETP.GT.U32.AND P5, PT, R90, R31, PT ;  /* 0x0000001f5a00720c */ /* 0x000fe20003fa4070 */
[----:B------:R-:W4:Y:S06]  /*22870*/  LDL R33, [R1+0x1710] ;  /* 0x0017100001217983 */ /* 0x000f2c0000100800 */
[----:B------:R-:W-:Y:S01]  /*22880*/  @!P2 IMAD.MOV R39, RZ, RZ, -R39 ;  /* 0x000000ffff27a224 */ /* 0x000fe200078e0a27 */
[----:B------:R-:W0:Y:S01]  /*22890*/  LDCU UR7, c[0x0][0x3b0] ;  /* 0x00007600ff0777ac */ /* 0x000e220008000800 */
[----:B------:R-:W-:Y:S01]  /*228a0*/  ISETP.GE.AND P2, PT, R68, RZ, PT ;  /* 0x000000ff4400720c */ /* 0x000fe20003f46270 */
[----:B------:R1:W2:Y:S02]  /*228b0*/  @P0 LDG.E.U16 R7, desc[UR20][R86.64] ;  /* 0x0000001456070981 */ /* 0x0002a4000c1e1500 */
[----:B------:R-:W-:Y:S01]  /*228c0*/  SEL R68, R2, R39, !P3 ;  /* 0x0000002702447207 */ /* 0x000fe20005800000 */
[----:B------:R-:W-:Y:S01]  /*228d0*/  @!P6 IMAD.IADD R83, R83, 0x1, -R90 ;  /* 0x000000015353e824 */ /* 0x000fe200078e0a5a */
[----:B------:R-:W-:-:S05]  /*228e0*/  LEA R39, P6, R63, R91, 0x1 ;  /* 0x0000005b3f277211 */ /* 0x000fca00078c08ff */
[----:B------:R0:W-:Y:S01]  /*228f0*/  STL [R1+0xf08], R39 ;  /* 0x000f082701007387 */ /* 0x0001e20000100800 */
[----:B-1----:R-:W-:Y:S01]  /*22900*/  @P0 IMAD.MOV.U32 R86, RZ, RZ, R39 ;  /* 0x000000ffff560224 */ /* 0x002fe200078e0027 */
[----:B---3--:R-:W-:Y:S01]  /*22910*/  ISETP.GE.AND P4, PT, R30, RZ, PT ;  /* 0x000000ff1e00720c */ /* 0x008fe20003f86270 */
[----:B------:R-:W-:Y:S02]  /*22920*/  IMAD.MOV.U32 R30, RZ, RZ, R80 ;  /* 0x000000ffff1e7224 */ /* 0x000fe400078e0050 */
[----:B------:R-:W-:Y:S01]  /*22930*/  IMAD R80, R68, UR9, RZ ;  /* 0x0000000944507c24 */ /* 0x000fe2000f8e02ff */
[----:B------:R-:W-:Y:S01]  /*22940*/  LEA.HI.X.SX32 R68, R63, R92, 0x1, P6 ;  /* 0x0000005c3f447211 */ /* 0x000fe200030f0eff */
[----:B------:R-:W-:Y:S01]  /*22950*/  @!P2 IMAD.MOV R30, RZ, RZ, -R30 ;  /* 0x000000ffff1ea224 */ /* 0x000fe200078e0a1e */
[----:B------:R-:W-:Y:S01]  /*22960*/  PRMT R25, RZ, 0x7610, R25 ;  /* 0x00007610ff197816 */ /* 0x000fe20000000019 */
[----:B------:R-:W-:Y:S01]  /*22970*/  @!P5 IMAD.IADD R31, R31, 0x1, -R90 ;  /* 0x000000011f1fd824 */ /* 0x000fe200078e0a5a */
[----:B------:R-:W1:Y:S01]  /*22980*/  LDCU UR9, c[0x0][0x3b0] ;  /* 0x00007600ff0977ac */ /* 0x000e620008000800 */
[----:B------:R3:W-:Y:S04]  /*22990*/  STL [R1+0xf04], R68 ;  /* 0x000f044401007387 */ /* 0x0007e80000100800 */
[----:B0-----:R-:W2:Y:S01]  /*229a0*/  LDL R39, [R1+0x1724] ;  /* 0x0017240001277983 */ /* 0x001ea20000100800 */
[----:B------:R-:W-:Y:S01]  /*229b0*/  LEA R63, P2, R80, R91, 0x1 ;  /* 0x0000005b503f7211 */ /* 0x000fe200078408ff */
[----:B------:R-:W-:-:S03]  /*229c0*/  @P0 IMAD.MOV.U32 R87, RZ, RZ, R68 ;  /* 0x000000ffff570224 */ /* 0x000fc600078e0044 */
[----:B------:R-:W-:Y:S01]  /*229d0*/  LEA.HI.X.SX32 R80, R80, R92, 0x1, P2 ;  /* 0x0000005c50507211 */ /* 0x000fe200010f0eff */
[----:B------:R-:W-:Y:S04]  /*229e0*/  STL [R1+0xf10], R63 ;  /* 0x000f103f01007387 */ /* 0x000fe80000100800 */
[----:B------:R0:W2:Y:S04]  /*229f0*/  @P0 LDG.E.U16 R54, desc[UR20][R86.64] ;  /* 0x0000001456360981 */ /* 0x0000a8000c1e1500 */
[----:B---3--:R-:W3:Y:S04]  /*22a00*/  LDL.LU R68, [R1+0x7a0] ;  /* 0x0007a00001447983 */ /* 0x008ee80000300800 */
[----:B------:R1:W-:Y:S01]  /*22a10*/  STL [R1+0xf0c], R80 ;  /* 0x000f0c5001007387 */ /* 0x0003e20000100800 */
[----:B0-----:R-:W-:-:S03]  /*22a20*/  @P0 IMAD.MOV.U32 R87, RZ, RZ, R80 ;  /* 0x000000ffff570224 */ /* 0x001fc600078e0050 */
[----:B-1----:R-:W3:Y:S01]  /*22a30*/  LDL R80, [R1+0x1740] ;  /* 0x0017400001507983 */ /* 0x002ee20000100800 */
[C---:B------:R-:W-:Y:S02]  /*22a40*/  ISETP.GT.U32.AND P5, PT, R90.reuse, R31, PT ;  /* 0x0000001f5a00720c */ /* 0x040fe40003fa4070 */
[----:B------:R-:W-:-:S11]  /*22a50*/  ISETP.GT.U32.AND P6, PT, R90, R83, PT ;  /* 0x000000535a00720c */ /* 0x000fd60003fc4070 */
[----:B------:R-:W-:Y:S02]  /*22a60*/  @!P5 IADD3 R31, PT, PT, R31, -R90, RZ ;  /* 0x8000005a1f1fd210 */ /* 0x000fe40007ffe0ff */
[----:B------:R-:W-:Y:S01]  /*22a70*/  ISETP.GT.U32.AND P5, PT, R90, R62, PT ;  /* 0x0000003e5a00720c */ /* 0x000fe20003fa4070 */
[----:B------:R-:W-:Y:S02]  /*22a80*/  @P0 IMAD.MOV.U32 R86, RZ, RZ, R63 ;  /* 0x000000ffff560224 */ /* 0x000fe400078e003f */
[----:B------:R-:W-:Y:S01]  /*22a90*/  @!P4 IMAD.MOV R31, RZ, RZ, -R31 ;  /* 0x000000ffff1fc224 */ /* 0x000fe200078e0a1f */
[C---:B------:R-:W-:Y:S01]  /*22aa0*/  SEL R30, R2.reuse, R30, !P3 ;  /* 0x0000001e021e7207 */ /* 0x040fe20005800000 */
[----:B------:R-:W-:Y:S01]  /*22ab0*/  @!P6 IMAD.IADD R83, R83, 0x1, -R90 ;  /* 0x000000015353e824 */ /* 0x000fe200078e0a5a */
[----:B------:R0:W3:Y:S02]  /*22ac0*/  @P0 LDG.E.U16 R25, desc[UR20][R86.64] ;  /* 0x0000001456190981 */ /* 0x0000e4000c1e1500 */
[----:B------:R-:W-:-:S05]  /*22ad0*/  SEL R31, R2, R31, !P3 ;  /* 0x0000001f021f7207 */ /* 0x000fca0005800000 */
[----:B------:R-:W-:Y:S02]  /*22ae0*/  @!P5 IMAD.IADD R62, R62, 0x1, -R90 ;  /* 0x000000013e3ed824 */ /* 0x000fe400078e0a5a */
[----:B0-----:R-:W-:Y:S01]  /*22af0*/  IMAD R86, R30, UR10, RZ ;  /* 0x0000000a1e567c24 */ /* 0x001fe2000f8e02ff */
[----:B------:R-:W-:Y:S02]  /*22b00*/  PRMT R32, RZ, 0x7610, R32 ;  /* 0x00007610ff207816 */ /* 0x000fe40000000020 */
[----:B------:R-:W-:Y:S01]  /*22b10*/  ISETP.GT.U32.AND P4, PT, R90, R62, PT ;  /* 0x0000003e5a00720c */ /* 0x000fe20003f84070 */
[----:B------:R-:W-:Y:S01]  /*22b20*/  IMAD.MOV.U32 R30, RZ, RZ, R83 ;  /* 0x000000ffff1e7224 */ /* 0x000fe200078e0053 */
[----:B----4-:R-:W-:Y:S01]  /*22b30*/  ISETP.GE.AND P5, PT, R33, RZ, PT ;  /* 0x000000ff2100720c */ /* 0x010fe20003fa6270 */
[----:B------:R-:W-:Y:S01]  /*22b40*/  IMAD R33, R31, UR7, RZ ;  /* 0x000000071f217c24 */ /* 0x000fe2000f8e02ff */
[----:B------:R-:W4:Y:S01]  /*22b50*/  LDL.LU R83, [R1+0x788] ;  /* 0x0007880001537983 */ /* 0x000f220000300800 */
[----:B------:R-:W-:-:S08]  /*22b60*/  LEA R63, P6, R86, R91, 0x1 ;  /* 0x0000005b563f7211 */ /* 0x000fd000078c08ff */
[----:B------:R-:W-:Y:S01]  /*22b70*/  @!P4 IMAD.IADD R62, R62, 0x1, -R90 ;  /* 0x000000013e3ec824 */ /* 0x000fe200078e0a5a */
[----:B--2---:R-:W-:Y:S01]  /*22b80*/  ISETP.GT.U32.AND P2, PT, R90, R82, PT ;  /* 0x000000525a00720c */ /* 0x004fe20003f44070 */
[----:B------:R-:W0:Y:S01]  /*22b90*/  LDCU UR7, c[0x0][0x3b0] ;  /* 0x00007600ff0777ac */ /* 0x000e220008000800 */
[----:B------:R-:W-:Y:S01]  /*22ba0*/  LEA.HI.X.SX32 R86, R86, R92, 0x1, P6 ;  /* 0x0000005c56567211 */ /* 0x000fe200030f0eff */
[----:B------:R-:W-:Y:S01]  /*22bb0*/  STL [R1+0xf38], R63 ;  /* 0x000f383f01007387 */ /* 0x000fe20000100800 */
[----:B------:R-:W-:Y:S01]  /*22bc0*/  PRMT R4, RZ, 0x7610, R4 ;  /* 0x00007610ff047816 */ /* 0x000fe20000000004 */
[----:B------:R-:W1:Y:S01]  /*22bd0*/  LDCU UR10, c[0x0][0x3b0] ;  /* 0x00007600ff0a77ac */ /* 0x000e620008000800 */
[----:B------:R-:W-:Y:S01]  /*22be0*/  @!P5 IMAD.MOV R30, RZ, RZ, -R30 ;  /* 0x000000ffff1ed224 */ /* 0x000fe200078e0a1e */
[----:B------:R-:W-:-:S05]  /*22bf0*/  LEA R31, P5, R33, R91, 0x1 ;  /* 0x0000005b211f7211 */ /* 0x000fca00078a08ff */
[----:B------:R-:W-:Y:S04]  /*22c00*/  STL [R1+0xf40], R31 ;  /* 0x000f401f01007387 */ /* 0x000fe80000100800 */
[----:B------:R2:W-:Y:S01]  /*22c10*/  STL [R1+0xf34], R86 ;  /* 0x000f345601007387 */ /* 0x0005e20000100800 */
[----:B------:R-:W-:Y:S02]  /*22c20*/  LEA.HI.X.SX32 R33, R33, R92, 0x1, P5 ;  /* 0x0000005c21217211 */ /* 0x000fe400028f0eff */
[----:B------:R-:W-:Y:S02]  /*22c30*/  ISETP.GE.AND P4, PT, R39, RZ, PT ;  /* 0x000000ff2700720c */ /* 0x000fe40003f86270 */
[----:B------:R-:W4:Y:S04]  /*22c40*/  LDL R39, [R1+0x1748] ;  /* 0x0017480001277983 */ /* 0x000f280000100800 */
[----:B------:R0:W-:Y:S01]  /*22c50*/  STL [R1+0xf3c], R33 ;  /* 0x000f3c2101007387 */ /* 0x0001e20000100800 */
[----:B---3--:R-:W-:-:S03]  /*22c60*/  ISETP.GE.AND P5, PT, R80, RZ, PT ;  /* 0x000000ff5000720c */ /* 0x008fc60003fa6270 */
[----:B------:R-:W3:Y:S01]  /*22c70*/  LDL R80, [R1+0x16b0] ;  /* 0x0016b00001507983 */ /* 0x000ee20000100800 */
[----:B------:R-:W-:Y:S02]  /*22c80*/  @!P2 IMAD.IADD R82, R82, 0x1, -R90 ;  /* 0x000000015252a824 */ /* 0x000fe400078e0a5a */
[----:B------:R-:W-:Y:S02]  /*22c90*/  @P0 IMAD.MOV.U32 R87, RZ, RZ, R86 ;  /* 0x000000ffff570224 */ /* 0x000fe400078e0056 */
[----:B--2---:R-:W-:Y:S01]  /*22ca0*/  @P0 IMAD.MOV.U32 R86, RZ, RZ, R63 ;  /* 0x000000ffff560224 */ /* 0x004fe200078e003f */
[----:B------:R-:W-:Y:S02]  /*22cb0*/  ISETP.GT.U32.AND P2, PT, R90, R82, PT ;  /* 0x000000525a00720c */ /* 0x000fe40003f44070 */
[----:B------:R-:W-:Y:S02]  /*22cc0*/  SEL R30, R2, R30, !P3 ;  /* 0x0000001e021e7207 */ /* 0x000fe40005800000 */
[----:B------:R2:W3:Y:S01]  /*22cd0*/  @P0 LDG.E.U16 R32, desc[UR20][R86.64] ;  /* 0x0000001456200981 */ /* 0x0004e2000c1e1500 */
[----:B------:R-:W-:Y:S01]  /*22ce0*/  ISETP.GT.U32.AND P6, PT, R90, R68, PT ;  /* 0x000000445a00720c */ /* 0x000fe20003fc4070 */
[----:B--2---:R-:W-:-:S02]  /*22cf0*/  @P0 IMAD.MOV.U32 R86, RZ, RZ, R31 ;  /* 0x000000ffff560224 */ /* 0x004fc400078e001f */
[----:B------:R-:W-:Y:S02]  /*22d00*/  IMAD.MOV.U32 R31, RZ, RZ, R62 ;  /* 0x000000ffff1f7224 */ /* 0x000fe400078e003e */
[----:B------:R-:W-:Y:S02]  /*22d10*/  @P0 IMAD.MOV.U32 R87, RZ, RZ, R33 ;  /* 0x000000ffff570224 */ /* 0x000fe400078e0021 */
[----:B0-----:R-:W-:Y:S01]  /*22d20*/  IMAD R33, R30, UR9, RZ ;  /* 0x000000091e217c24 */ /* 0x001fe2000f8e02ff */
[----:B------:R-:W-:Y:S01]  /*22d30*/  PRMT R22, RZ, 0x7610, R22 ;  /* 0x00007610ff167816 */ /* 0x000fe20000000016 */
[----:B------:R-:W-:Y:S01]  /*22d40*/  @!P4 IMAD.MOV R31, RZ, RZ, -R31 ;  /* 0x000000ffff1fc224 */ /* 0x000fe200078e0a1f */
[----:B------:R0:W2:Y:S01]  /*22d50*/  @P0 LDG.E.U16 R4, desc[UR20][R86.64] ;  /* 0x0000001456040981 */ /* 0x0000a2000c1e1500 */
[--C-:B------:R-:W-:Y:S01]  /*22d60*/  @!P2 IMAD.IADD R82, R82, 0x1, -R90.reuse ;  /* 0x000000015252a824 */ /* 0x100fe200078e0a5a */
[----:B------:R-:W-:Y:S01]  /*22d70*/  ISETP.GT.U32.AND P2, PT, R90, R23, PT ;  /* 0x000000175a00720c */ /* 0x000fe20003f44070 */
[----:B------:R-:W-:Y:S01]  /*22d80*/  @!P6 IMAD.IADD R68, R68, 0x1, -R90 ;  /* 0x000000014444e824 */ /* 0x000fe200078e0a5a */
[----:B------:R-:W-:Y:S01]  /*22d90*/  LEA R30, P4, R33, R91, 0x1 ;  /* 0x0000005b211e7211 */ /* 0x000fe200078808ff */
[----:B------:R-:W1:Y:S01]  /*22da0*/  LDCU UR9, c[0x0][0x3b0] ;  /* 0x00007600ff0977ac */ /* 0x000e620008000800 */
[----:B------:R-:W-:-:S02]  /*22db0*/  SEL R31, R2, R31, !P3 ;  /* 0x0000001f021f7207 */ /* 0x000fc40005800000 */
[----:B------:R-:W-:Y:S01]  /*22dc0*/  LEA.HI.X.SX32 R63, R33, R92, 0x1, P4 ;  /* 0x0000005c213f7211 */ /* 0x000fe200020f0eff */
[----:B------:R-:W-:Y:S02]  /*22dd0*/  IMAD.MOV.U32 R33, RZ, RZ, R82 ;  /* 0x000000ffff217224 */ /* 0x000fe400078e0052 */
[----:B------:R-:W-:Y:S01]  /*22de0*/  IMAD R31, R31, UR11, RZ ;  /* 0x0000000b1f1f7c24 */ /* 0x000fe2000f8e02ff */
[----:B------:R1:W-:Y:S01]  /*22df0*/  STL [R1+0xf48], R30 ;  /* 0x000f481e01007387 */ /* 0x0003e20000100800 */
[----:B0-----:R-:W-:Y:S02]  /*22e00*/  @P0 IMAD.MOV.U32 R86, RZ, RZ, R30 ;  /* 0x000000ffff560224 */ /* 0x001fe400078e001e */
[----:B------:R-:W-:Y:S01]  /*22e10*/  @!P2 IMAD.IADD R23, R23, 0x1, -R90 ;  /* 0x000000011717a824 */ /* 0x000fe200078e0a5a */
[----:B------:R-:W2:Y:S01]  /*22e20*/  LDL.LU R62, [R1+0x790] ;  /* 0x00079000013e7983 */ /* 0x000ea20000300800 */
[----:B------:R-:W-:Y:S01]  /*22e30*/  @!P5 IMAD.MOV R33, RZ, RZ, -R33 ;  /* 0x000000ffff21d224 */ /* 0x000fe200078e0a21 */
[----:B----4-:R-:W-:-:S02]  /*22e40*/  ISETP.GT.U32.AND P4, PT, R90, R83, PT ;  /* 0x000000535a00720c */ /* 0x010fc40003f84070 */
[----:B------:R-:W-:Y:S01]  /*22e50*/  ISETP.GT.U32.AND P6, PT, R90, R68, PT ;  /* 0x000000445a00720c */ /* 0x000fe20003fc4070 */
[----:B------:R-:W-:Y:S01]  /*22e60*/  @P0 IMAD.MOV.U32 R87, RZ, RZ, R63 ;  /* 0x000000ffff570224 */ /* 0x000fe200078e003f */
[C---:B-1----:R-:W-:Y:S01]  /*22e70*/  LEA R30, P5, R31.reuse, R91, 0x1 ;  /* 0x0000005b1f1e7211 */ /* 0x042fe200078a08ff */
[----:B------:R-:W-:Y:S01]  /*22e80*/  STL [R1+0xf44], R63 ;  /* 0x000f443f01007387 */ /* 0x000fe20000100800 */
[----:B------:R-:W-:Y:S01]  /*22e90*/  SEL R33, R2, R33, !P3 ;  /* 0x0000002102217207 */ /* 0x000fe20005800000 */
[----:B------:R-:W0:Y:S01]  /*22ea0*/  LDCU UR11, c[0x0][0x3b0] ;  /* 0x00007600ff0b77ac */ /* 0x000e220008000800 */
[----:B------:R-:W-:Y:S01]  /*22eb0*/  LEA.HI.X.SX32 R31, R31, R92, 0x1, P5 ;  /* 0x0000005c1f1f7211 */ /* 0x000fe200028f0eff */
[----:B------:R-:W4:Y:S01]  /*22ec0*/  LDL.LU R82, [R1+0x798] ;  /* 0x0007980001527983 */ /* 0x000f220000300800 */
[----:B------:R-:W-:Y:S01]  /*22ed0*/  ISETP.GT.U32.AND P5, PT, R90, R23, PT ;  /* 0x000000175a00720c */ /* 0x000fe20003fa4070 */
[----:B------:R-:W-:Y:S01]  /*22ee0*/  IMAD R33, R33, UR7, RZ ;  /* 0x0000000721217c24 */ /* 0x000fe2000f8e02ff */
[----:B------:R-:W-:Y:S01]  /*22ef0*/  PRMT R55, RZ, 0x7610, R55 ;  /* 0x00007610ff377816 */ /* 0x000fe20000000037 */
[----:B------:R-:W-:Y:S01]  /*22f00*/  STL [R1+0xf50], R30 ;  /* 0x000f501e01007387 */ /* 0x000fe20000100800 */
[--C-:B------:R-:W-:Y:S01]  /*22f10*/  @!P4 IMAD.IADD R83, R83, 0x1, -R90.reuse ;  /* 0x000000015353c824 */ /* 0x100fe200078e0a5a */
[----:B------:R-:W1:Y:S02]  /*22f20*/  LDCU UR7, c[0x0][0x3b0] ;  /* 0x00007600ff0777ac */ /* 0x000e640008000800 */
[----:B------:R0:W-:Y:S01]  /*22f30*/  STL [R1+0xf4c], R31 ;  /* 0x000f4c1f01007387 */ /* 0x0001e20000100800 */
[----:B------:R-:W-:-:S03]  /*22f40*/  @!P6 IMAD.IADD R68, R68, 0x1, -R90 ;  /* 0x000000014444e824 */ /* 0x000fc600078e0a5a */
[----:B------:R0:W4:Y:S02]  /*22f50*/  @P0 LDG.E.U16 R22, desc[UR20][R30.64] ;  /* 0x000000141e160981 */ /* 0x000124000c1e1500 */
[----:B------:R-:W-:Y:S02]  /*22f60*/  @!P5 IMAD.IADD R23, R23, 0x1, -R90 ;  /* 0x000000011717d824 */ /* 0x000fe400078e0a5a */
[----:B------:R1:W4:Y:S01]  /*22f70*/  @P0 LDG.E.U16 R55, desc[UR20][R86.64] ;  /* 0x0000001456370981 */ /* 0x000322000c1e1500 */
[----:B0-----:R-:W-:Y:S01]  /*22f80*/  LEA R31, P4, R33, R91, 0x1 ;  /* 0x0000005b211f7211 */ /* 0x001fe200078808ff */
[----:B------:R-:W-:-:S03]  /*22f90*/  IMAD.MOV.U32 R30, RZ, RZ, R68 ;  /* 0x000000ffff1e7224 */ /* 0x000fc600078e0044 */
[----:B------:R-:W-:Y:S01]  /*22fa0*/  LEA.HI.X.SX32 R33, R33, R92, 0x1, P4 ;  /* 0x0000005c21217211 */ /* 0x000fe200020f0eff */
[----:B------:R0:W-:Y:S01]  /*22fb0*/  STL [R1+0xf78], R31 ;  /* 0x000f781f01007387 */ /* 0x0001e20000100800 */
[----:B-1----:R-:W-:-:S03]  /*22fc0*/  @P0 IMAD.MOV.U32 R86, RZ, RZ, R31 ;  /* 0x000000ffff560224 */ /* 0x002fc600078e001f */
[----:B------:R1:W-:Y:S01]  /*22fd0*/  STL [R1+0xf74], R33 ;  /* 0x000f742101007387 */ /* 0x0003e20000100800 */
[----:B------:R-:W-:Y:S01]  /*22fe0*/  ISETP.GE.AND P5, PT, R52, RZ, PT ;  /* 0x000000ff3400720c */ /* 0x000fe20003fa6270 */
[----:B0-----:R-:W-:Y:S02]  /*22ff0*/  IMAD.MOV.U32 R31, RZ, RZ, R23 ;  /* 0x000000ffff1f7224 */ /* 0x001fe400078e0017 */
[----:B------:R-:W4:Y:S04]  /*23000*/  LDL.LU R23, [R1+0x1b78] ;  /* 0x001b780001177983 */ /* 0x000f280000300800 */
[----:B------:R-:W4:Y:S01]  /*23010*/  LDL.LU R52, [R1+0x1b74] ;  /* 0x001b740001347983 */ /* 0x000f220000300800 */
[----:B------:R-:W-:Y:S01]  /*23020*/  @P0 IMAD.MOV.U32 R87, RZ, RZ, R33 ;  /* 0x000000ffff570224 */ /* 0x000fe200078e0021 */
[----:B------:R-:W-:-:S13]  /*23030*/  ISETP.GE.AND P2, PT, R39, RZ, PT ;  /* 0x000000ff2700720c */ /* 0x000fda0003f46270 */
[----:B------:R-:W-:Y:S01]  /*23040*/  @!P2 IMAD.MOV R30, RZ, RZ, -R30 ;  /* 0x000000ffff1ea224 */ /* 0x000fe200078e0a1e */
[----:B------:R-:W-:-:S04]  /*23050*/  ISETP.GT.U32.AND P2, PT, R90, R83, PT ;  /* 0x000000535a00720c */ /* 0x000fc80003f44070 */
[----:B------:R-:W-:-:S05]  /*23060*/  SEL R30, R2, R30, !P3 ;  /* 0x0000001e021e7207 */ /* 0x000fca0005800000 */
[----:B-1----:R-:W-:Y:S01]  /*23070*/  IMAD R33, R30, UR9, RZ ;  /* 0x000000091e217c24 */ /* 0x002fe2000f8e02ff */
[----:B------:R-:W-:Y:S01]  /*23080*/  PRMT R65, RZ, 0x7610, R65 ;  /* 0x00007610ff417816 */ /* 0x000fe20000000041 */
[----:B------:R-:W0:Y:S02]  /*23090*/  LDCU UR9, c[0x0][0x3b0] ;  /* 0x00007600ff0977ac */ /* 0x000e240008000800 */
[----:B------:R-:W-:Y:S01]  /*230a0*/  @!P2 IMAD.IADD R83, R83, 0x1, -R90 ;  /* 0x000000015353a824 */ /* 0x000fe200078e0a5a */
[C---:B------:R-:W-:Y:S02]  /*230b0*/  LEA R30, P2, R33.reuse, R91, 0x1 ;  /* 0x0000005b211e7211 */ /* 0x040fe400078408ff */
[----:B---3--:R-:W-:Y:S01]  /*230c0*/  ISETP.GE.AND P6, PT, R80, RZ, PT ;  /* 0x000000ff5000720c */ /* 0x008fe20003fc6270 */
[----:B------:R1:W3:Y:S01]  /*230d0*/  @P0 LDG.E.U16 R65, desc[UR20][R86.64] ;  /* 0x0000001456410981 */ /* 0x0002e2000c1e1500 */
[----:B------:R-:W-:-:S03]  /*230e0*/  LEA.HI.X.SX32 R63, R33, R92, 0x1, P2 ;  /* 0x0000005c213f7211 */ /* 0x000fc600010f0eff */
[----:B------:R-:W3:Y:S04]  /*230f0*/  LDL.LU R80, [R1+0x7ac] ;  /* 0x0007ac0001507983 */ /* 0x000ee80000300800 */
[----:B------:R0:W-:Y:S04]  /*23100*/  STL [R1+0xf80], R30 ;  /* 0x000f801e01007387 */ /* 0x0001e80000100800 */
[----:B------:R-:W3:Y:S04]  /*23110*/  LDL R39, [R1+0x16e8] ;  /* 0x0016e80001277983 */ /* 0x000ee80000100800 */
[----:B------:R-:W-:Y:S04]  /*23120*/  STL [R1+0xf7c], R63 ;  /* 0x000f7c3f01007387 */ /* 0x000fe80000100800 */
[----:B------:R-:W3:Y:S01]  /*23130*/  LDL R68, [R1+0x16f4] ;  /* 0x0016f40001447983 */ /* 0x000ee20000100800 */
[----:B------:R-:W-:-:S05]  /*23140*/  @!P6 IMAD.MOV R31, RZ, RZ, -R31 ;  /* 0x000000ffff1fe224 */ /* 0x000fca00078e0a1f */
[----:B------:R-:W-:Y:S02]  /*23150*/  SEL R31, R2, R31, !P3 ;  /* 0x0000001f021f7207 */ /* 0x000fe40005800000 */
[----:B--2---:R-:W-:-:S03]  /*23160*/  ISETP.GT.U32.AND P4, PT, R90, R62, PT ;  /* 0x0000003e5a00720c */ /* 0x004fc60003f84070 */
[----:B------:R-:W-:Y:S01]  /*23170*/  IMAD R31, R31, UR7, RZ ;  /* 0x000000071f1f7c24 */ /* 0x000fe2000f8e02ff */
[----:B------:R-:W2:Y:S01]  /*23180*/  LDCU UR7, c[0x0][0x3b0] ;  /* 0x00007600ff0777ac */ /* 0x000ea20008000800 */
[----:B----4-:R-:W-:-:S08]  /*23190*/  ISETP.GT.U32.AND P6, PT, R90, R82, PT ;  /* 0x000000525a00720c */ /* 0x010fd00003fc4070 */
[----:B------:R-:W-:Y:S01]  /*231a0*/  @!P4 IMAD.IADD R62, R62, 0x1, -R90 ;  /* 0x000000013e3ec824 */ /* 0x000fe200078e0a5a */
[C---:B------:R-:W-:Y:S01]  /*231b0*/  ISETP.GT.U32.AND P4, PT, R90.reuse, R53, PT ;  /* 0x000000355a00720c */ /* 0x040fe20003f84070 */
[----:B-1----:R-:W-:Y:S02]  /*231c0*/  @P0 IMAD.MOV.U32 R86, RZ, RZ, R30 ;  /* 0x000000ffff560224 */ /* 0x002fe400078e001e */
[----:B------:R-:W-:Y:S01]  /*231d0*/  IMAD.MOV.U32 R33, RZ, RZ, R83 ;  /* 0x000000ffff217224 */ /* 0x000fe200078e0053 */
[----:B------:R-:W-:Y:S01]  /*231e0*/  ISETP.GT.U32.AND P2, PT, R90, R62, PT ;  /* 0x0000003e5a00720c */ /* 0x000fe20003f44070 */
[----:B------:R-:W-:Y:S01]  /*231f0*/  @!P6 IMAD.IADD R82, R82, 0x1, -R90 ;  /* 0x000000015252e824 */ /* 0x000fe200078e0a5a */
[----:B0-----:R-:W-:Y:S01]  /*23200*/  LEA R30, P6, R31, R91, 0x1 ;  /* 0x0000005b1f1e7211 */ /* 0x001fe200078c08ff */
[----:B------:R-:W-:-:S03]  /*23210*/  @!P5 IMAD.MOV R33, RZ, RZ, -R33 ;  /* 0x000000ffff21d224 */ /* 0x000fc600078e0a21 */
[----:B------:R-:W-:-:S03]  /*23220*/  LEA.HI.X.SX32 R31, R31, R92, 0x1, P6 ;  /* 0x0000005c1f1f7211 */ /* 0x000fc600030f0eff */
[----:B------:R-:W-:Y:S01]  /*23230*/  @!P4 IMAD.IADD R53, R53, 0x1, -R90 ;  /* 0x000000013535c824 */ /* 0x000fe200078e0a5a */
[----:B------:R-:W-:-:S03]  /*23240*/  SEL R33, R2, R33, !P3 ;  /* 0x0000002102217207 */ /* 0x000fc60005800000 */
[----:B------:R-:W-:Y:S01]  /*23250*/  @!P2 IMAD.IADD R62, R62, 0x1, -R90 ;  /* 0x000000013e3ea824 */ /* 0x000fe200078e0a5a */
[----:B------:R-:W-:Y:S01]  /*23260*/  ISETP.GT.U32.AND P2, PT, R90, R53, PT ;  /* 0x000000355a00720c */ /* 0x000fe20003f44070 */
[----:B------:R-:W-:Y:S01]  /*23270*/  IMAD R33, R33, UR10, RZ ;  /* 0x0000000a21217c24 */ /* 0x000fe2000f8e02ff */
[----:B------:R-:W-:Y:S02]  /*23280*/  ISETP.GE.AND P5, PT, R23, RZ, PT ;  /* 0x000000ff1700720c */ /* 0x000fe40003fa6270 */
[----:B------:R-:W-:Y:S01]  /*23290*/  PRMT R52, RZ, 0x7610, R52 ;  /* 0x00007610ff347816 */ /* 0x000fe20000000034 */
[----:B------:R-:W4:Y:S08]  /*232a0*/  LDL.LU R23, [R1+0x1b70] ;  /* 0x001b700001177983 */ /* 0x000f300000300800 */
[----:B------:R-:W-:-:S02]  /*232b0*/  @!P2 IMAD.IADD R53, R53, 0x1, -R90 ;  /* 0x000000013535a824 */ /* 0x000fc400078e0a5a */
[----:B------:R-:W-:Y:S01]  /*232c0*/  @P0 IMAD.MOV.U32 R87, RZ, RZ, R63 ;  /* 0x000000ffff570224 */ /* 0x000fe200078e003f */
[----:B------:R0:W-:Y:S01]  /*232d0*/  STL [R1+0xf88], R30 ;  /* 0x000f881e01007387 */ /* 0x0001e20000100800 */
[----:B------:R-:W-:Y:S01]  /*232e0*/  ISETP.GT.U32.AND P4, PT, R90, R82, PT ;  /* 0x000000525a00720c */ /* 0x000fe20003f84070 */
[----:B------:R-:W1:Y:S02]  /*232f0*/  LDCU UR10, c[0x0][0x3b0] ;  /* 0x00007600ff0a77ac */ /* 0x000e640008000800 */
[----:B------:R0:W-:Y:S04]  /*23300*/  STL [R1+0xf84], R31 ;  /* 0x000f841f01007387 */ /* 0x0001e80000100800 */
[----:B------:R-:W4:Y:S04]  /*23310*/  LDL.LU R83, [R1+0x7a4] ;  /* 0x0007a40001537983 */ /* 0x000f280000300800 */
[----:B------:R0:W4:Y:S02]  /*23320*/  @P0 LDG.E.U16 R52, desc[UR20][R30.64] ;  /* 0x000000141e340981 */ /* 0x000124000c1e1500 */
[----:B0-----:R-:W-:Y:S01]  /*23330*/  IMAD.MOV.U32 R30, RZ, RZ, R62 ;  /* 0x000000ffff1e7224 */ /* 0x001fe200078e003e */
[----:B------:R-:W-:-:S03]  /*23340*/  LEA R31, P6, R33, R91, 0x1 ;  /* 0x0000005b211f7211 */ /* 0x000fc600078c08ff */
[----:B------:R-:W-:Y:S01]  /*23350*/  @!P5 IMAD.MOV R30, RZ, RZ, -R30 ;  /* 0x000000ffff1ed224 */ /* 0x000fe200078e0a1e */
[----:B------:R-:W-:Y:S01]  /*23360*/  LEA.HI.X.SX32 R33, R33, R92, 0x1, P6 ;  /* 0x0000005c21217211 */ /* 0x000fe200030f0eff */
[----:B------:R-:W-:Y:S03]  /*23370*/  STL [R1+0xf90], R31 ;  /* 0x000f901f01007387 */ /* 0x000fe60000100800 */
[----:B------:R-:W-:Y:S01]  /*23380*/  SEL R30, R2, R30, !P3 ;  /* 0x0000001e021e7207 */ /* 0x000fe20005800000 */
[----:B------:R0:W-:Y:S04]  /*23390*/  STL [R1+0xf8c], R33 ;  /* 0x000f8c2101007387 */ /* 0x0001e80000100800 */
[----:B------:R-:W4:Y:S04]  /*233a0*/  LDL.LU R63, [R1+0x7b0] ;  /* 0x0007b000013f7983 */ /* 0x000f280000300800 */
[----:B------:R-:W4:Y:S01]  /*233b0*/  LDL R62, [R1+0x16fc] ;  /* 0x0016fc00013e7983 */ /* 0x000f220000100800 */
[----:B---3--:R-:W-:Y:S01]  /*233c0*/  ISETP.GE.AND P6, PT, R39, RZ, PT ;  /* 0x000000ff2700720c */ /* 0x008fe20003fc6270 */
[----:B--2---:R-:W-:Y:S01]  /*233d0*/  IMAD R39, R30, UR7, RZ ;  /* 0x000000071e277c24 */ /* 0x004fe2000f8e02ff */
[----:B------:R-:W-:Y:S01]  /*233e0*/  ISETP.GE.AND P2, PT, R68, RZ, PT ;  /* 0x000000ff4400720c */ /* 0x000fe20003f46270 */
[----:B------:R-:W-:Y:S01]  /*233f0*/  IMAD.MOV.U32 R30, RZ, RZ, R53 ;  /* 0x000000ffff1e7224 */ /* 0x000fe200078e0035 */
[----:B------:R-:W2:Y:S01]  /*23400*/  LDL R68, [R1+0x1720] ;  /* 0x0017200001447983 */ /* 0x000ea20000100800 */
[----:B------:R-:W-:Y:S01]  /*23410*/  ISETP.GT.U32.AND P5, PT, R90, R80, PT ;  /* 0x000000505a00720c */ /* 0x000fe20003fa4070 */
[----:B------:R-:W-:Y:S01]  /*23420*/  @!P4 IMAD.IADD R82, R82, 0x1, -R90 ;  /* 0x000000015252c824 */ /* 0x000fe200078e0a5a */
[----:B------:R-:W-:Y:S01]  /*23430*/  PRMT R84, RZ, 0x7610, R84 ;  /* 0x00007610ff547816 */ /* 0x000fe20000000054 */
[----:B------:R-:W3:Y:S01]  /*23440*/  LDL.LU R53, [R1+0x1b6c] ;  /* 0x001b6c0001357983 */ /* 0x000ee20000300800 */
[----:B------:R-:W-:Y:S01]  /*23450*/  ISETP.GT.U32.AND P4, PT, R90, R20, PT ;  /* 0x000000145a00720c */ /* 0x000fe20003f84070 */
[----:B------:R-:W1:Y:S03]  /*23460*/  LDCU UR7, c[0x0][0x3b0] ;  /* 0x00007600ff0777ac */ /* 0x000e660008000800 */
[----:B------:R0:W2:Y:S05]  /*23470*/  @P0 LDG.E.U16 R84, desc[UR20][R86.64] ;  /* 0x0000001456540981 */ /* 0x0000aa000c1e1500 */
[----:B------:R-:W-:Y:S01]  /*23480*/  @!P5 IMAD.IADD R80, R80, 0x1, -R90 ;  /* 0x000000015050d824 */ /* 0x000fe200078e0a5a */
[----:B0-----:R-:W-:Y:S01]  /*23490*/  @P0 MOV R86, R31 ;  /* 0x0000001f00560202 */ /* 0x001fe20000000f00 */
[----:B------:R-:W-:Y:S01]  /*234a0*/  @P0 IMAD.MOV.U32 R87, RZ, RZ, R33 ;  /* 0x000000ffff570224 */ /* 0x000fe200078e0021 */
[----:B------:R-:W-:Y:S01]  /*234b0*/  LEA R33, P5, R39, R91, 0x1 ;  /* 0x0000005b27217211 */ /* 0x000fe200078a08ff */
[----:B------:R-:W-:-:S02]  /*234c0*/  IMAD.MOV.U32 R31, RZ, RZ, R82 ;  /* 0x000000ffff1f7224 */ /* 0x000fc400078e0052 */
[----:B------:R-:W-:Y:S01]  /*234d0*/  @!P4 IMAD.IADD R20, R20, 0x1, -R90 ;  /* 0x000000011414c824 */ /* 0x000fe200078e0a5a */
[----:B------:R-:W-:Y:S01]  /*234e0*/  LEA.HI.X.SX32 R39, R39, R92, 0x1, P5 ;  /* 0x0000005c27277211 */ /* 0x000fe200028f0eff */
[----:B------:R-:W-:Y:S01]  /*234f0*/  @!P6 IMAD.MOV R31, RZ, RZ, -R31 ;  /* 0x000000ffff1fe224 */ /* 0x000fe200078e0a1f */
[----:B------:R-:W-:Y:S01]  /*23500*/  ISETP.GT.U32.AND P6, PT, R90, R80, PT ;  /* 0x000000505a00720c */ /* 0x000fe20003fc4070 */
[----:B------:R-:W-:Y:S01]  /*23510*/  @!P2 IMAD.MOV R30, RZ, RZ, -R30 ;  /* 0x000000ffff1ea224 */ /* 0x000fe200078e0a1e */
[----:B------:R-:W-:Y:S02]  /*23520*/  STL [R1+0xfb8], R33 ;  /* 0x000fb82101007387 */ /* 0x000fe40000100800 */
[C---:B------:R-:W-:Y:S02]  /*23530*/  SEL R31, R2.reuse, R31, !P3 ;  /* 0x0000001f021f7207 */ /* 0x040fe40005800000 */
[----:B------:R0:W-:Y:S01]  /*23540*/  STL [R1+0xfb4], R39 ;  /* 0x000fb42701007387 */ /* 0x0001e20000100800 */
[----:B------:R-:W-:-:S03]  /*23550*/  SEL R30, R2, R30, !P3 ;  /* 0x0000001e021e7207 */ /* 0x000fc60005800000 */
[----:B------:R-:W2:Y:S01]  /*23560*/  LDL R82, [R1+0x172c] ;  /* 0x00172c0001527983 */ /* 0x000ea20000100800 */
[----:B------:R-:W-:Y:S02]  /*23570*/  ISETP.GT.U32.AND P5, PT, R90, R20, PT ;  /* 0x000000145a00720c */ /* 0x000fe40003fa4070 */
[----:B------:R-:W-:Y:S01]  /*23580*/  @!P6 IMAD.IADD R80, R80, 0x1, -R90 ;  /* 0x000000015050e824 */ /* 0x000fe200078e0a5a */
[----:B------:R-:W-:Y:S02]  /*23590*/  PRMT R3, RZ, 0x7610, R3 ;  /* 0x00007610ff037816 */ /* 0x000fe40000000003 */
[----:B----4-:R-:W-:-:S06]  /*235a0*/  PRMT R23, RZ, 0x7610, R23 ;  /* 0x00007610ff177816 */ /* 0x010fcc0000000017 */
[----:B------:R4:W2:Y:S01]  /*235b0*/  @P0 LDG.E.U16 R23, desc[UR20][R86.64] ;  /* 0x0000001456170981 */ /* 0x0008a2000c1e1500 */
[----:B------:R-:W-:Y:S01]  /*235c0*/  ISETP.GT.U32.AND P4, PT, R90, R83, PT ;  /* 0x000000535a00720c */ /* 0x000fe20003f84070 */
[----:B----4-:R-:W-:Y:S02]  /*235d0*/  @P0 IMAD.MOV.U32 R87, RZ, RZ, R39 ;  /* 0x000000ffff570224 */ /* 0x010fe400078e0027 */
[----:B0-----:R-:W-:Y:S01]  /*235e0*/  IMAD R39, R31, UR9, RZ ;  /* 0x000000091f277c24 */ /* 0x001fe2000f8e02ff */
[----:B------:R-:W0:Y:S01]  /*235f0*/  LDCU UR9, c[0x0][0x3b0] ;  /* 0x00007600ff0977ac */ /* 0x000e220008000800 */
[----:B-1----:R-:W-:Y:S02]  /*23600*/  IMAD R31, R30, UR7, RZ ;  /* 0x000000071e1f7c24 */ /* 0x002fe4000f8e02ff */
[----:B------:R-:W-:Y:S01]  /*23610*/  @P0 IMAD.MOV.U32 R86, RZ, RZ, R33 ;  /* 0x000000ffff560224 */ /* 0x000fe200078e0021 */
[-C--:B------:R-:W-:Y:S01]  /*23620*/  LEA R33, P6, R39, R91.reuse, 0x1 ;  /* 0x0000005b27217211 */ /* 0x080fe200078c08ff */
[--C-:B------:R-:W-:Y:S01]  /*23630*/  @!P5 IMAD.IADD R20, R20, 0x1, -R90.reuse ;  /* 0x000000011414d824 */ /* 0x100fe200078e0a5a */
[----:B------:R-:W1:Y:S03]  /*23640*/  LDCU UR7, c[0x0][0x3b0] ;  /* 0x00007600ff0777ac */ /* 0x000e660008000800 */
[----:B------:R-:W-:Y:S01]  /*23650*/  @!P4 IMAD.IADD R83, R83, 0x1, -R90 ;  /* 0x000000015353c824 */ /* 0x000fe200078e0a5a */
[----:B------:R-:W-:Y:S01]  /*23660*/  LEA R30, P4, R31, R91, 0x1 ;  /* 0x0000005b1f1e7211 */ /* 0x000fe200078808ff */
[----:B------:R4:W2:Y:S01]  /*23670*/  @P0 LDG.E.U16 R3, desc[UR20][R86.64] ;  /* 0x0000001456030981 */ /* 0x0008a2000c1e1500 */
[----:B------:R-:W-:-:S02]  /*23680*/  LEA.HI.X.SX32 R39, R39, R92, 0x1, P6 ;  /* 0x0000005c27277211 */ /* 0x000fc400030f0eff */
[----:B------:R-:W-:Y:S01]  /*23690*/  LEA.HI.X.SX32 R31, R31, R92, 0x1, P4 ;  /* 0x0000005c1f1f7211 */ /* 0x000fe200020f0eff */
[----:B------:R-:W-:Y:S04]  /*236a0*/  STL [R1+0xfc0], R33 ;  /* 0x000fc02101007387 */ /* 0x000fe80000100800 */
[----:B------:R-:W-:Y:S01]  /*236b0*/  STL [R1+0xfc8], R30 ;  /* 0x000fc81e01007387 */ /* 0x000fe20000100800 */
[----:B----4-:R-:W-:-:S03]  /*236c0*/  @P0 IMAD.MOV.U32 R87, RZ, RZ, R39 ;  /* 0x000000ffff570224 */ /* 0x010fc600078e0027 */
[----:B------:R4:W-:Y:S04]  /*236d0*/  STL [R1+0xfbc], R39 ;  /* 0x000fbc2701007387 */ /* 0x0009e80000100800 */
[----:B------:R0:W-:Y:S04]  /*236e0*/  STL [R1+0xfc4], R31 ;  /* 0x000fc41f01007387 */ /* 0x0001e80000100800 */
[----:B----4-:R-:W4:Y:S01]  /*236f0*/  LDL R39, [R1+0x1734] ;  /* 0x0017340001277983 */ /* 0x010f220000100800 */
[----:B------:R-:W-:Y:S02]  /*23700*/  ISETP.GE.AND P6, PT, R62, RZ, PT ;  /* 0x000000ff3e00720c */ /* 0x000fe40003fc6270 */
[----:B------:R-:W-:Y:S01]  /*23710*/  ISETP.GT.U32.AND P4, PT, R90, R83, PT ;  /* 0x000000535a00720c */ /* 0x000fe20003f84070 */
[----:B------:R-:W-:-:S12]  /*23720*/  @P0 IMAD.MOV.U32 R86, RZ, RZ, R33 ;  /* 0x000000ffff560224 */ /* 0x000fd800078e0021 */
[----:B------:R-:W-:-:S04]  /*23730*/  @!P4 IMAD.IADD R83, R83, 0x1, -R90 ;  /* 0x000000015353c824 */ /* 0x000fc800078e0a5a */
[----:B------:R-:W-:Y:S01]  /*23740*/  IMAD.MOV.U32 R33, RZ, RZ, R83 ;  /* 0x000000ffff217224 */ /* 0x000fe200078e0053 */
[----:B---3--:R-:W-:-:S06]  /*23750*/  PRMT R53, RZ, 0x7610, R53 ;  /* 0x00007610ff357816 */ /* 0x008fcc0000000035 */
[----:B------:R3:W4:Y:S02]  /*23760*/  @P0 LDG.E.U16 R53, desc[UR20][R30.64] ;  /* 0x000000141e350981 */ /* 0x000724000c1e1500 */
[----:B---3--:R-:W-:Y:S02]  /*23770*/  IMAD.MOV.U32 R30, RZ, RZ, R20 ;  /* 0x000000ffff1e7224 */ /* 0x008fe400078e0014 */
[----:B------:R-:W3:Y:S01]  /*23780*/  LDL.LU R20, [R1+0x1b68] ;  /* 0x001b680001147983 */ /* 0x000ee20000300800 */
[----:B0-----:R-:W-:-:S03]  /*23790*/  IMAD.MOV.U32 R31, RZ, RZ, R80 ;  /* 0x000000ffff1f7224 */ /* 0x001fc600078e0050 */
[----:B------:R-:W3:Y:S01]  /*237a0*/  LDL R62, [R1+0x1730] ;  /* 0x00173000013e7983 */ /* 0x000ee20000100800 */
[----:B------:R-:W-:-:S05]  /*237b0*/  @!P6 IMAD.MOV R31, RZ, RZ, -R31 ;  /* 0x000000ffff1fe224 */ /* 0x000fca00078e0a1f */
[----:B------:R-:W-:Y:S02]  /*237c0*/  SEL R31, R2, R31, !P3 ;  /* 0x0000001f021f7207 */ /* 0x000fe40005800000 */
[----:B--2---:R-:W-:-:S03]  /*237d0*/  ISETP.GE.AND P5, PT, R68, RZ, PT ;  /* 0x000000ff4400720c */ /* 0x004fc60003fa6270 */
[----:B------:R-:W-:Y:S01]  /*237e0*/  IMAD R83, R31, UR10, RZ ;  /* 0x0000000a1f537c24 */ /* 0x000fe2000f8e02ff */
[----:B------:R-:W-:Y:S01]  /*237f0*/  ISETP.GT.U32.AND P2, PT, R90, R63, PT ;  /* 0x0000003f5a00720c */ /* 0x000fe20003f44070 */
[----:B------:R-:W2:Y:S01]  /*23800*/  LDL.LU R31, [R1+0x7c8] ;  /* 0x0007c800011f7983 */ /* 0x000ea20000300800 */
[----:B------:R-:W-:Y:S01]  /*23810*/  PRMT R85, RZ, 0x7610, R85 ;  /* 0x00007610ff557816 */ /* 0x000fe20000000055 */
[----:B------:R-:W0:Y:S02]  /*23820*/  LDCU UR10, c[0x0][0x3b0] ;  /* 0x00007600ff0a77ac */ /* 0x000e240008000800 */
[----:B------:R-:W2:Y:S04]  /*23830*/  LDL R68, [R1+0x1744] ;  /* 0x0017440001447983 */ /* 0x000ea80000100800 */
[----:B------:R-:W-:-:S04]  /*23840*/  @!P5 IMAD.MOV R30, RZ, RZ, -R30 ;  /* 0x000000ffff1ed224 */ /* 0x000fc800078e0a1e */
[----:B------:R-:W-:Y:S01]  /*23850*/  @!P2 IMAD.IADD R63, R63, 0x1, -R90 ;  /* 0x000000013f3fa824 */ /* 0x000fe200078e0a5a */
[----:B------:R-:W-:Y:S01]  /*23860*/  ISETP.GE.AND P2, PT, R82, RZ, PT ;  /* 0x000000ff5200720c */ /* 0x000fe20003f46270 */
[----:B------:R0:W2:Y:S03]  /*23870*/  @P0 LDG.E.U16 R85, desc[UR20][R86.64] ;  /* 0x0000001456550981 */ /* 0x0000a6000c1e1500 */
[C---:B------:R-:W-:Y:S02]  /*23880*/  ISETP.GT.U32.AND P6, PT, R90.reuse, R63, PT ;  /* 0x0000003f5a00720c */ /* 0x040fe40003fc4070 */
[----:B------:R-:W-:Y:S02]  /*23890*/  ISETP.GT.U32.AND P5, PT, R90, R50, PT ;  /* 0x000000325a00720c */ /* 0x000fe40003fa4070 */
[----:B------:R-:W-:-:S05]  /*238a0*/  SEL R30, R2, R30, !P3 ;  /* 0x0000001e021e7207 */ /* 0x000fca0005800000 */
[----:B-1----:R-:W-:Y:S01]  /*238b0*/  IMAD R80, R30, UR7, RZ ;  /* 0x000000071e507c24 */ /* 0x002fe2000f8e02ff */
[----:B------:R-:W-:Y:S01]  /*238c0*/  ISETP.GT.U32.AND P4, PT, R90, R21, PT ;  /* 0x000000155a00720c */ /* 0x000fe20003f84070 */
[----:B------:R-:W-:Y:S01]  /*238d0*/  @!P2 IMAD.MOV R33, RZ, RZ, -R33 ;  /* 0x000000ffff21a224 */ /* 0x000fe200078e0a21 */
[-C--:B------:R-:W-:Y:S01]  /*238e0*/  LEA R82, P2, R83, R91.reuse, 0x1 ;  /* 0x0000005b53527211 */ /* 0x080fe200078408ff */
[--C-:B------:R-:W-:Y:S01]  /*238f0*/  @!P6 IMAD.IADD R63, R63, 0x1, -R90.reuse ;  /* 0x000000013f3fe824 */ /* 0x100fe200078e0a5a */
[----:B------:R-:W-:Y:S01]  /*23900*/  LEA R30, P6, R80, R91, 0x1 ;  /* 0x0000005b501e7211 */ /* 0x000fe200078c08ff */
[----:B------:R-:W-:Y:S01]  /*23910*/  @!P5 IMAD.IADD R50, R50, 0x1, -R90 ;  /* 0x000000013232d824 */ /* 0x000fe200078e0a5a */
[-C--:B------:R-:W-:Y:S01]  /*23920*/  LEA.HI.X.SX32 R83, R83, R92.reuse, 0x1, P2 ;  /* 0x0000005c53537211 */ /* 0x080fe200010f0eff */
[----:B------:R-:W-:Y:S01]  /*23930*/  STL [R1+0xfd0], R82 ;  /* 0x000fd05201007387 */ /* 0x000fe20000100800 */
[----:B0-----:R-:W-:Y:S01]  /*23940*/  LEA.HI.X.SX32 R86, R80, R92, 0x1, P6 ;  /* 0x0000005c50567211 */ /* 0x001fe200030f0eff */
[----:B------:R-:W0:Y:S02]  /*23950*/  LDCU UR7, c[0x0][0x3b0] ;  /* 0x00007600ff0777ac */ /* 0x000e240008000800 */
[----:B------:R-:W-:Y:S01]  /*23960*/  STL [R1+0xff8], R30 ;  /* 0x000ff81e01007387 */ /* 0x000fe20000100800 */
[----:B------:R-:W-:Y:S01]  /*23970*/  ISETP.GT.U32.AND P5, PT, R90, R50, PT ;  /* 0x000000325a00720c */ /* 0x000fe20003fa4070 */
[----:B------:R-:W-:Y:S01]  /*23980*/  @P0 IMAD.MOV.U32 R87, RZ, RZ, R86 ;  /* 0x000000ffff570224 */ /* 0x000fe200078e0056 */
[----:B------:R-:W-:Y:S01]  /*23990*/  SEL R33, R2, R33, !P3 ;  /* 0x0000002102217207 */ /* 0x000fe20005800000 */
[----:B------:R-:W-:Y:S01]  /*239a0*/  @!P4 IMAD.IADD R21, R21, 0x1, -R90 ;  /* 0x000000011515c824 */ /* 0x000fe200078e0a5a */
[----:B------:R-:W-:-:S03]  /*239b0*/  PRMT R35, RZ, 0x7610, R35 ;  /* 0x00007610ff237816 */ /* 0x000fc60000000023 */
[----:B------:R-:W-:Y:S01]  /*239c0*/  IMAD R33, R33, UR9, RZ ;  /* 0x0000000921217c24 */ /* 0x000fe2000f8e02ff */
[----:B------:R-:W1:Y:S05]  /*239d0*/  LDCU UR9, c[0x0][0x3b0] ;  /* 0x00007600ff0977ac */ /* 0x000e6a0008000800 */
[----:B------:R-:W-:Y:S01]  /*239e0*/  @!P5 IMAD.IADD R50, R50, 0x1, -R90 ;  /* 0x000000013232d824 */ /* 0x000fe200078e0a5a */
[----:B----4-:R-:W-:Y:S02]  /*239f0*/  ISETP.GE.AND P2, PT, R39, RZ, PT ;  /* 0x000000ff2700720c */ /* 0x010fe40003f46270 */
[----:B------:R-:W4:Y:S04]  /*23a00*/  LDL.LU R39, [R1+0x7c0] ;  /* 0x0007c00001277983 */ /* 0x000f280000300800 */
[----:B------:R-:W-:Y:S04]  /*23a10*/  STL [R1+0xfcc], R83 ;  /* 0x000fcc5301007387 */ /* 0x000fe80000100800 */
[----:B------:R-:W4:Y:S04]  /*23a20*/  LDL.LU R80, [R1+0x7bc] ;  /* 0x0007bc0001507983 */ /* 0x000f280000300800 */
[----:B------:R0:W-:Y:S02]  /*23a30*/  STL [R1+0xff4], R86 ;  /* 0x000ff45601007387 */ /* 0x0001e40000100800 */
[----:B0-----:R-:W-:-:S02]  /*23a40*/  @P0 IMAD.MOV.U32 R86, RZ, RZ, R30 ;  /* 0x000000ffff560224 */ /* 0x001fc400078e001e */
[----:B------:R-:W-:-:S03]  /*23a50*/  IMAD.MOV.U32 R30, RZ, RZ, R63 ;  /* 0x000000ffff1e7224 */ /* 0x000fc600078e003f */
[----:B------:R0:W4:Y:S01]  /*23a60*/  @P0 LDG.E.U16 R35, desc[UR20][R86.64] ;  /* 0x0000001456230981 */ /* 0x000122000c1e1500 */
[----:B------:R-:W-:Y:S01]  /*23a70*/  @!P2 IMAD.MOV R30, RZ, RZ, -R30 ;  /* 0x000000ffff1ea224 */ /* 0x000fe200078e0a1e */
[----:B------:R-:W-:Y:S02]  /*23a80*/  ISETP.GT.U32.AND P2, PT, R90, R21, PT ;  /* 0x000000155a00720c */ /* 0x000fe40003f44070 */
[C---:B------:R-:W-:Y:S02]  /*23a90*/  LEA R63, P6, R33.reuse, R91, 0x1 ;  /* 0x0000005b213f7211 */ /* 0x040fe400078c08ff */
[----:B------:R-:W-:Y:S02]  /*23aa0*/  SEL R30, R2, R30, !P3 ;  /* 0x0000001e021e7207 */ /* 0x000fe40005800000 */
[----:B0-----:R-:W-:-:S03]  /*23ab0*/  LEA.HI.X.SX32 R86, R33, R92, 0x1, P6 ;  /* 0x0000005c21567211 */ /* 0x001fc600030f0eff */
[----:B------:R-:W-:Y:S01]  /*23ac0*/  IMAD R33, R30, UR11, RZ ;  /* 0x0000000b1e217c24 */ /* 0x000fe2000f8e02ff */
[----:B------:R-:W-:Y:S01]  /*23ad0*/  PRMT R64, RZ, 0x7610, R64 ;  /* 0x00007610ff407816 */ /* 0x000fe20000000040 */
[----:B------:R-:W0:Y:S01]  /*23ae0*/  LDCU UR11, c[0x0][0x3b0] ;  /* 0x00007600ff0b77ac */ /* 0x000e220008000800 */
[----:B------:R-:W-:Y:S02]  /*23af0*/  @P0 IMAD.MOV.U32 R87, RZ, RZ, R86 ;  /* 0x000000ffff570224 */ /* 0x000fe400078e0056 */
[----:B------:R-:W-:Y:S01]  /*23b00*/  @!P2 IMAD.IADD R21, R21, 0x1, -R90 ;  /* 0x000000011515a824 */ /* 0x000fe200078e0a5a */
[----:B---3--:R-:W-:Y:S02]  /*23b10*/  PRMT R20, RZ, 0x7610, R20 ;  /* 0x00007610ff147816 */ /* 0x008fe40000000014 */
[----:B------:R-:W-:-:S04]  /*23b20*/  ISETP.GE.AND P4, PT, R62, RZ, PT ;  /* 0x000000ff3e00720c */ /* 0x000fc80003f86270 */
[----:B------:R3:W3:Y:S01]  /*23b30*/  @P0 LDG.E.U16 R20, desc[UR20][R82.64] ;  /* 0x0000001452140981 */ /* 0x0006e2000c1e1500 */
[----:B------:R-:W-:-:S03]  /*23b40*/  IMAD.MOV.U32 R62, RZ, RZ, R50 ;  /* 0x000000ffff3e7224 */ /* 0x000fc600078e0032 */
[----:B------:R-:W3:Y:S05]  /*23b50*/  LDL.LU.64 R82, [R1+0x1b60] ;  /* 0x001b600001527983 */ /* 0x000eea0000300a00 */
[----:B------:R-:W-:Y:S01]  /*23b60*/  @!P4 IMAD.MOV R62, RZ, RZ, -R62 ;  /* 0x000000ffff3ec224 */ /* 0x000fe200078e0a3e */
[----:B------:R-:W-:Y:S04]  /*23b70*/  STL [R1+0x1000], R63 ;  /* 0x0010003f01007387 */ /* 0x000fe80000100800 */
[----:B------:R-:W3:Y:S04]  /*23b80*/  LDL.LU R50, [R1+0x1b58] ;  /* 0x001b580001327983 */ /* 0x000ee80000300800 */
[----:B------:R0:W-:Y:S01]  /*23b90*/  STL [R1+0xffc], R86 ;  /* 0x000ffc5601007387 */ /* 0x0001e20000100800 */
[----:B--2---:R-:W-:-:S03]  /*23ba0*/  ISETP.GE.AND P5, PT, R68, RZ, PT ;  /* 0x000000ff4400720c */ /* 0x004fc60003fa6270 */
[----:B------:R-:W2:Y:S01]  /*23bb0*/  LDL R30, [R1+0x174c] ;  /* 0x00174c00011e7983 */ /* 0x000ea20000100800 */
[----:B0-----:R-:W-:Y:S01]  /*23bc0*/  @P0 IMAD.MOV.U32 R86, RZ, RZ, R63 ;  /* 0x000000ffff560224 */ /* 0x001fe200078e003f */
[----:B------:R-:W-:-:S04]  /*23bd0*/  LEA R63, P4, R33, R91, 0x1 ;  /* 0x0000005b213f7211 */ /* 0x000fc800078808ff */
[----:B------:R-:W-:Y:S01]  /*23be0*/  LEA.HI.X.SX32 R68, R33, R92, 0x1, P4 ;  /* 0x0000005c21447211 */ /* 0x000fe200020f0eff */
[----:B------:R0:W-:Y:S01]  /*23bf0*/  STL [R1+0x1008], R63 ;  /* 0x0010083f01007387 */ /* 0x0001e20000100800 */
[----:B------:R-:W-:-:S03]  /*23c00*/  IMAD.MOV.U32 R33, RZ, RZ, R21 ;  /* 0x000000ffff217224 */ /* 0x000fc600078e0015 */
[----:B------:R-:W2:Y:S01]  /*23c10*/  LDL.LU R21, [R1+0x1b54] ;  /* 0x001b540001157983 */ /* 0x000ea20000300800 */
[----:B------:R-:W-:Y:S02]  /*23c20*/  ISETP.GT.U32.AND P6, PT, R90, R31, PT ;  /* 0x0000001f5a00720c */ /* 0x000fe40003fc4070 */
[----:B------:R-:W-:Y:S01]  /*23c30*/  SEL R62, R2, R62, !P3 ;  /* 0x0000003e023e7207 */ /* 0x000fe20005800000 */
[----:B------:R-:W-:-:S10]  /*23c40*/  @!P5 IMAD.MOV R33, RZ, RZ, -R33 ;  /* 0x000000ffff21d224 */ /* 0x000fd400078e0a21 */
[----:B------:R-:W-:-:S05]  /*23c50*/  @!P6 IMAD.IADD R31, R31, 0x1, -R90 ;  /* 0x000000011f1fe824 */ /* 0x000fca00078e0a5a */
[----:B------:R-:W-:Y:S02]  /*23c60*/  ISETP.GT.U32.AND P4, PT, R90, R31, PT ;  /* 0x0000001f5a00720c */ /* 0x000fe40003f84070 */
[----:B------:R-:W-:Y:S01]  /*23c70*/  SEL R33, R2, R33, !P3 ;  /* 0x0000002102217207 */ /* 0x000fe20005800000 */
[----:B------:R0:W-:Y:S04]  /*23c80*/  STL [R1+0x1004], R68 ;  /* 0x0010044401007387 */ /* 0x0001e80000100800 */
[----:B-1----:R-:W-:Y:S01]  /*23c90*/  IMAD R33, R33, UR9, RZ ;  /* 0x0000000921217c24 */ /* 0x002fe2000f8e02ff */
[----:B------:R-:W1:Y:S05]  /*23ca0*/  LDCU UR9, c[0x0][0x3b0] ;  /* 0x00007600ff0977ac */ /* 0x000e6a0008000800 */
[----:B------:R-:W-:Y:S01]  /*23cb0*/  @!P4 IMAD.IADD R31, R31, 0x1, -R90 ;  /* 0x000000011f1fc824 */ /* 0x000fe200078e0a5a */
[----:B------:R-:W-:-:S02]  /*23cc0*/  ISETP.GT.U32.AND P4, PT, R90, R18, PT ;  /* 0x000000125a00720c */ /* 0x000fc40003f84070 */
[C---:B----4-:R-:W-:Y:S02]  /*23cd0*/  ISETP.GT.U32.AND P2, PT, R90.reuse, R39, PT ;  /* 0x000000275a00720c */ /* 0x050fe40003f44070 */
[----:B------:R-:W-:-:S11]  /*23ce0*/  ISETP.GT.U32.AND P6, PT, R90, R80, PT ;  /* 0x000000505a00720c */ /* 0x000fd60003fc4070 */
[----:B------:R-:W-:-:S05]  /*23cf0*/  @!P2 IMAD.IADD R39, R39, 0x1, -R90 ;  /* 0x000000012727a824 */ /* 0x000fca00078e0a5a */
[----:B------:R-:W-:Y:S01]  /*23d00*/  ISETP.GT.U32.AND P2, PT, R90, R39, PT ;  /* 0x000000275a00720c */ /* 0x000fe20003f44070 */
[--C-:B------:R-:W-:Y:S02]  /*23d10*/  @!P6 IMAD.IADD R80, R80, 0x1, -R90.reuse ;  /* 0x000000015050e824 */ /* 0x100fe400078e0a5a */
[----:B------:R-:W-:-:S10]  /*23d20*/  @!P4 IMAD.IADD R18, R18, 0x1, -R90 ;  /* 0x000000011212c824 */ /* 0x000fd400078e0a5a */
[----:B------:R-:W-:Y:S01]  /*23d30*/  @!P2 IMAD.IADD R39, R39, 0x1, -R90 ;  /* 0x000000012727a824 */ /* 0x000fe200078e0a5a */
[----:B------:R-:W-:-:S13]  /*23d40*/  ISETP.GT.U32.AND P4, PT, R90, R18, PT ;  /* 0x000000125a00720c */ /* 0x000fda0003f84070 */
[----:B------:R-:W-:Y:S01]  /*23d50*/  @!P4 IMAD.IADD R18, R18, 0x1, -R90 ;  /* 0x000000011212c824 */ /* 0x000fe200078e0a5a */
[----:B---3--:R-:W-:-:S06]  /*23d60*/  PRMT R82, RZ, 0x7610, R82 ;  /* 0x00007610ff527816 */ /* 0x008fcc0000000052 */
[----:B------:R3:W4:Y:S02]  /*23d70*/  @P0 LDG.E.U16 R82, desc[UR20][R86.64] ;  /* 0x0000001456520981 */ /* 0x000724000c1e1500 */
[----:B---3--:R-:W-:Y:S02]  /*23d80*/  @P0 IMAD.MOV.U32 R86, RZ, RZ, R63 ;  /* 0x000000ffff560224 */ /* 0x008fe400078e003f */
[----:B0-----:R-:W-:Y:S01]  /*23d90*/  IMAD R63, R62, UR7, RZ ;  /* 0x000000073e3f7c24 */ /* 0x001fe2000f8e02ff */
[----:B------:R-:W-:Y:S01]  /*23da0*/  ISETP.GE.AND P2, PT, R83, RZ, PT ;  /* 0x000000ff5300720c */ /* 0x000fe20003f46270 */
[----:B------:R-:W-:Y:S01]  /*23db0*/  @P0 IMAD.MOV.U32 R87, RZ, RZ, R68 ;  /* 0x000000ffff570224 */ /* 0x000fe200078e0044 */
[----:B------:R-:W-:Y:S01]  /*23dc0*/  PRMT R50, RZ, 0x7610, R50 ;  /* 0x00007610ff327816 */ /* 0x000fe20000000032 */
[----:B------:R-:W0:Y:S01]  /*23dd0*/  LDCU UR7, c[0x0][0x3b0] ;  /* 0x00007600ff0777ac */ /* 0x000e220008000800 */
[----:B------:R-:W-:-:S04]  /*23de0*/  LEA R62, P5, R63, R91, 0x1 ;  /* 0x0000005b3f3e7211 */ /* 0x000fc800078a08ff */
[----:B------:R-:W-:Y:S01]  /*23df0*/  LEA.HI.X.SX32 R63, R63, R92, 0x1, P5 ;  /* 0x0000005c3f3f7211 */ /* 0x000fe200028f0eff */
[----:B------:R3:W-:Y:S01]  /*23e00*/  STL [R1+0x1010], R62 ;  /* 0x0010103e01007387 */ /* 0x0007e20000100800 */
[----:B--2---:R-:W-:-:S03]  /*23e10*/  ISETP.GE.AND P5, PT, R30, RZ, PT ;  /* 0x000000ff1e00720c */ /* 0x004fc60003fa6270 */
[----:B------:R-:W2:Y:S01]  /*23e20*/  LDL R68, [R1+0x1600] ;  /* 0x0016000001447983 */ /* 0x000ea20000100800 */
[----:B------:R-:W-:Y:S02]  /*23e30*/  PRMT R21, RZ, 0x7610, R21 ;  /* 0x00007610ff157816 */ /* 0x000fe40000000015 */
[----:B------:R-:W-:Y:S01]  /*23e40*/  LEA R30, P6, R33, R91, 0x1 ;  /* 0x0000005b211e7211 */ /* 0x000fe200078c08ff */
[----:B------:R0:W-:Y:S04]  /*23e50*/  STL [R1+0x100c], R63 ;  /* 0x00100c3f01007387 */ /* 0x0001e80000100800 */
[----:B------:R0:W4:Y:S02]  /*23e60*/  @P0 LDG.E.U16 R21, desc[UR20][R62.64] ;  /* 0x000000143e150981 */ /* 0x000124000c1e1500 */
[----:B------:R-:W-:Y:S01]  /*23e70*/  @!P5 IMAD.MOV R31, RZ, RZ, -R31 ;  /* 0x000000ffff1fd224 */ /* 0x000fe200078e0a1f */
[----:B------:R-:W-:Y:S01]  /*23e80*/  ISETP.GE.AND P5, PT, R51, RZ, PT ;  /* 0x000000ff3300720c */ /* 0x000fe20003fa6270 */
[----:B------:R1:W4:Y:S04]  /*23e90*/  @P0 LDG.E.U16 R50, desc[UR20][R86.64] ;  /* 0x0000001456320981 */ /* 0x000328000c1e1500 */
[----:B---3--:R-:W3:Y:S01]  /*23ea0*/  LDL.LU R62, [R1+0x7cc] ;  /* 0x0007cc00013e7983 */ /* 0x008ee20000300800 */
[----:B0-----:R-:W-:-:S03]  /*23eb0*/  LEA.HI.X.SX32 R63, R33, R92, 0x1, P6 ;  /* 0x0000005c213f7211 */ /* 0x001fc600030f0eff */
[----:B------:R0:W-:Y:S04]  /*23ec0*/  STL [R1+0x1038], R30 ;  /* 0x0010381e01007387 */ /* 0x0001e80000100800 */
[----:B------:R-:W4:Y:S04]  /*23ed0*/  LDL.LU R83, [R1+0x1b50] ;  /* 0x001b500001537983 */ /* 0x000f280000300800 */
[----:B------:R0:W-:Y:S01]  /*23ee0*/  STL [R1+0x1034], R63 ;  /* 0x0010343f01007387 */ /* 0x0001e20000100800 */
[----:B------:R-:W-:-:S03]  /*23ef0*/  ISETP.GT.U32.AND P6, PT, R90, R80, PT ;  /* 0x000000505a00720c */ /* 0x000fc60003fc4070 */
[----:B------:R-:W4:Y:S01]  /*23f00*/  LDL.LU R33, [R1+0x7d4] ;  /* 0x0007d40001217983 */ /* 0x000f220000300800 */
[----:B-1----:R-:W-:-:S03]  /*23f10*/  @P0 IMAD.MOV.U32 R86, RZ, RZ, R30 ;  /* 0x000000ffff560224 */ /* 0x002fc600078e001e */
[----:B------:R-:W4:Y:S01]  /*23f20*/  LDL.LU R51, [R1+0x1b4c] ;  /* 0x001b4c0001337983 */ /* 0x000f220000300800 */
[----:B0-----:R-:W-:-:S04]  /*23f30*/  IMAD.MOV.U32 R30, RZ, RZ, R39 ;  /* 0x000000ffff1e7224 */ /* 0x001fc800078e0027 */
[----:B------:R-:W-:Y:S02]  /*23f40*/  @!P2 IMAD.MOV R30, RZ, RZ, -R30 ;  /* 0x000000ffff1ea224 */ /* 0x000fe400078e0a1e */
[----:B------:R-:W-:-:S03]  /*23f50*/  @!P6 IMAD.IADD R80, R80, 0x1, -R90 ;  /* 0x000000015050e824 */ /* 0x000fc600078e0a5a */
[C---:B------:R-:W-:Y:S02]  /*23f60*/  SEL R30, R2.reuse, R30, !P3 ;  /* 0x0000001e021e7207 */ /* 0x040fe40005800000 */
[----:B------:R-:W-:Y:S02]  /*23f70*/  @P0 MOV R87, R63 ;  /* 0x0000003f00570202 */ /* 0x000fe40000000f00 */
[----:B------:R-:W-:Y:S01]  /*23f80*/  SEL R39, R2, R31, !P3 ;  /* 0x0000001f02277207 */ /* 0x000fe20005800000 */
[----:B------:R-:W-:Y:S01]  /*23f90*/  IMAD R63, R30, UR9, RZ ;  /* 0x000000091e3f7c24 */ /* 0x000fe2000f8e02ff */
[----:B------:R-:W-:Y:S01]  /*23fa0*/  ISETP.GT.U32.AND P2, PT, R90, R48, PT ;  /* 0x000000305a00720c */ /* 0x000fe20003f44070 */
[----:B------:R-:W-:Y:S01]  /*23fb0*/  IMAD.MOV.U32 R30, RZ, RZ, R18 ;  /* 0x000000ffff1e7224 */ /* 0x000fe200078e0012 */
[----:B------:R0:W4:Y:S01]  /*23fc0*/  @P0 LDG.E.U16 R64, desc[UR20][R86.64] ;  /* 0x0000001456400981 */ /* 0x000122000c1e1500 */
[----:B------:R-:W-:Y:S01]  /*23fd0*/  IMAD.MOV.U32 R31, RZ, RZ, R80 ;  /* 0x000000ffff1f7224 */ /* 0x000fe200078e0050 */
[----:B------:R-:W-:Y:S01]  /*23fe0*/  PRMT R70, RZ, 0x7610, R70 ;  /* 0x00007610ff467816 */ /* 0x000fe20000000046 */
[----:B------:R-:W1:Y:S01]  /*23ff0*/  LDCU UR9, c[0x0][0x3b0] ;  /* 0x00007600ff0977ac */ /* 0x000e620008000800 */
[----:B------:R-:W4:Y:S04]  /*24000*/  LDL.LU R18, [R1+0x1b48] ;  /* 0x001b480001127983 */ /* 0x000f280000300800 */
[----:B------:R-:W4:Y:S01]  /*24010*/  LDL R80, [R1+0x1604] ;  /* 0x0016040001507983 */ /* 0x000f220000100800 */
[----:B0-----:R-:W-:Y:S01]  /*24020*/  IMAD R86, R39, UR7, RZ ;  /* 0x0000000727567c24 */ /* 0x001fe2000f8e02ff */
[----:B------:R-:W0:Y:S01]  /*24030*/  LDCU UR7, c[0x0][0x3b0] ;  /* 0x00007600ff0777ac */ /* 0x000e220008000800 */
[----:B------:R-:W-:-:S02]  /*24040*/  @!P5 IMAD.MOV R31, RZ, RZ, -R31 ;  /* 0x000000ffff1fd224 */ /* 0x000fc400078e0a1f */
[----:B------:R-:W-:Y:S01]  /*24050*/  @!P2 IMAD.IADD R48, R48, 0x1, -R90 ;  /* 0x000000013030a824 */ /* 0x000fe200078e0a5a */
[----:B------:R-:W-:-:S04]  /*24060*/  LEA R39, P2, R63, R91, 0x1 ;  /* 0x0000005b3f277211 */ /* 0x000fc800078408ff */
[----:B------:R-:W-:Y:S02]  /*24070*/  LEA.HI.X.SX32 R63, R63, R92, 0x1, P2 ;  /* 0x0000005c3f3f7211 */ /* 0x000fe400010f0eff */
[----:B------:R-:W-:Y:S02]  /*24080*/  SEL R31, R2, R31, !P3 ;  /* 0x0000001f021f7207 */ /* 0x000fe40005800000 */
[----:B--2---:R-:W-:Y:S02]  /*24090*/  ISETP.GE.AND P6, PT, R68, RZ, PT ;  /* 0x000000ff4400720c */ /* 0x004fe40003fc6270 */
[----:B------:R-:W-:-:S04]  /*240a0*/  LEA R68, P5, R86, R91, 0x1 ;  /* 0x0000005b56447211 */ /* 0x000fc800078a08ff */
[----:B------:R-:W-:Y:S01]  /*240b0*/  LEA.HI.X.SX32 R86, R86, R92, 0x1, P5 ;  /* 0x0000005c56567211 */ /* 0x000fe200028f0eff */
[----:B------:R-:W-:Y:S04]  /*240c0*/  STL [R1+0x1040], R68 ;  /* 0x0010404401007387 */ /* 0x000fe80000100800 */
[----:B------:R-:W-:Y:S01]  /*240d0*/  STL [R1+0x1048], R39 ;  /* 0x0010482701007387 */ /* 0x000fe20000100800 */
[----:B------:R-:W-:-:S03]  /*240e0*/  @P0 IMAD.MOV.U32 R87, RZ, RZ, R86 ;  /* 0x000000ffff570224 */ /* 0x000fc600078e0056 */
[----:B------:R2:W-:Y:S01]  /*240f0*/  STL [R1+0x103c], R86 ;  /* 0x00103c5601007387 */ /* 0x0005e20000100800 */
[----:B------:R-:W-:Y:S01]  /*24100*/  @!P6 IMAD.MOV R30, RZ, RZ, -R30 ;  /* 0x000000ffff1ee224 */ /* 0x000fe200078e0a1e */
[C---:B---3--:R-:W-:Y:S01]  /*24110*/  ISETP.GT.U32.AND P4, PT, R90.reuse, R62, PT ;  /* 0x0000003e5a00720c */ /* 0x048fe20003f84070 */
[----:B--2---:R-:W-:Y:S01]  /*24120*/  @P0 IMAD.MOV.U32 R86, RZ, RZ, R68 ;  /* 0x000000ffff560224 */ /* 0x004fe200078e0044 */
[----:B----4-:R-:W-:Y:S02]  /*24130*/  PRMT R83, RZ, 0x7610, R83 ;  /* 0x00007610ff537816 */ /* 0x010fe40000000053 */
[----:B------:R-:W-:-:S04]  /*24140*/  ISETP.GT.U32.AND P6, PT, R90, R48, PT ;  /* 0x000000305a00720c */ /* 0x000fc80003fc4070 */
[----:B------:R2:W3:Y:S01]  /*24150*/  @P0 LDG.E.U16 R83, desc[UR20][R86.64] ;  /* 0x0000001456530981 */ /* 0x0004e2000c1e1500 */
[----:B------:R-:W-:Y:S02]  /*24160*/  SEL R30, R2, R30, !P3 ;  /* 0x0000001e021e7207 */ /* 0x000fe40005800000 */
[----:B------:R-:W-:Y:S01]  /*24170*/  PRMT R51, RZ, 0x7610, R51 ;  /* 0x00007610ff337816 */ /* 0x000fe20000000033 */
[----:B--2---:R-:W-:Y:S02]  /*24180*/  @P0 IMAD.MOV.U32 R86, RZ, RZ, R39 ;  /* 0x000000ffff560224 */ /* 0x004fe400078e0027 */
[----:B------:R-:W-:-:S05]  /*24190*/  @P0 IMAD.MOV.U32 R87, RZ, RZ, R63 ;  /* 0x000000ffff570224 */ /* 0x000fca00078e003f */
[----:B------:R2:W4:Y:S01]  /*241a0*/  @P0 LDG.E.U16 R51, desc[UR20][R86.64] ;  /* 0x0000001456330981 */ /* 0x000522000c1e1500 */
[--C-:B------:R-:W-:Y:S02]  /*241b0*/  @!P4 IMAD.IADD R62, R62, 0x1, -R90.reuse ;  /* 0x000000013e3ec824 */ /* 0x100fe400078e0a5a */
[----:B------:R-:W-:Y:S02]  /*241c0*/  @!P6 IMAD.IADD R48, R48, 0x1, -R90 ;  /* 0x000000013030e824 */ /* 0x000fe400078e0a5a */
[----:B--2---:R-:W-:Y:S01]  /*241d0*/  IMAD R87, R31, UR10, RZ ;  /* 0x0000000a1f577c24 */ /* 0x004fe2000f8e02ff */
[----:B------:R2:W-:Y:S01]  /*241e0*/  STL [R1+0x1044], R63 ;  /* 0x0010443f01007387 */ /* 0x0005e20000100800 */
[----:B------:R-:W-:Y:S01]  /*241f0*/  IMAD R31, R30, UR11, RZ ;  /* 0x0000000b1e1f7c24 */ /* 0x000fe2000f8e02ff */
[----:B------:R-:W-:Y:S01]  /*24200*/  ISETP.GT.U32.AND P5, PT, R90, R33, PT ;  /* 0x000000215a00720c */ /* 0x000fe20003fa4070 */
[----:B------:R-:W0:Y:S01]  /*24210*/  LDCU UR10, c[0x0][0x3b0] ;  /* 0x00007600ff0a77ac */ /* 0x000e220008000800 */
[-C--:B------:R-:W-:Y:S01]  /*24220*/  LEA R86, P4, R87, R91.reuse, 0x1 ;  /* 0x0000005b57567211 */ /* 0x080fe200078808ff */
[----:B------:R-:W3:Y:S01]  /*24230*/  LDL.LU R39, [R1+0x7dc] ;  /* 0x0007dc0001277983 */ /* 0x000ee20000300800 */
[----:B------:R-:W-:Y:S01]  /*24240*/  LEA R30, P6, R31, R91, 0x1 ;  /* 0x0000005b1f1e7211 */ /* 0x000fe200078c08ff */
[----:B------:R-:W0:Y:S01]  /*24250*/  LDCU UR11, c[0x0][0x3b0] ;  /* 0x00007600ff0b77ac */ /* 0x000e220008000800 */
[----:B------:R-:W-:Y:S01]  /*24260*/  LEA.HI.X.SX32 R87, R87, R92, 0x1, P4 ;  /* 0x0000005c57577211 */ /* 0x000fe200020f0eff */
[----:B------:R-:W3:Y:S01]  /*24270*/  LDL R68, [R1+0x1608] ;  /* 0x0016080001447983 */ /* 0x000ee20000100800 */
[----:B------:R-:W-:-:S03]  /*24280*/  ISETP.GE.AND P4, PT, R80, RZ, PT ;  /* 0x000000ff5000720c */ /* 0x000fc60003f86270 */
[----:B--2---:R-:W2:Y:S04]  /*24290*/  LDL R63, [R1+0x15fc] ;  /* 0x0015fc00013f7983 */ /* 0x004ea80000100800 */
[----:B------:R-:W-:Y:S04]  /*242a0*/  STL [R1+0x1050], R86 ;  /* 0x0010505601007387 */ /* 0x000fe80000100800 */
[----:B------:R-:W-:Y:S04]  /*242b0*/  STL [R1+0x1078], R30 ;  /* 0x0010781e01007387 */ /* 0x000fe80000100800 */
[----:B------:R-:W-:Y:S04]  /*242c0*/  STL [R1+0x104c], R87 ;  /* 0x00104c5701007387 */ /* 0x000fe80000100800 */
[----:B------:R-:W2:Y:S01]  /*242d0*/  LDL.LU R80, [R1+0x1b44] ;  /* 0x001b440001507983 */ /* 0x000ea20000300800 */
[----:B------:R-:W-:Y:S01]  /*242e0*/  @!P5 IMAD.IADD R33, R33, 0x1, -R90 ;  /* 0x000000012121d824 */ /* 0x000fe200078e0a5a */
[----:B------:R-:W-:-:S02]  /*242f0*/  ISETP.GT.U32.AND P5, PT, R90, R62, PT ;  /* 0x0000003e5a00720c */ /* 0x000fc40003fa4070 */
[----:B------:R-:W-:-:S05]  /*24300*/  LEA.HI.X.SX32 R31, R31, R92, 0x1, P6 ;  /* 0x0000005c1f1f7211 */ /* 0x000fca00030f0eff */
[----:B------:R0:W-:Y:S04]  /*24310*/  STL [R1+0x1074], R31 ;  /* 0x0010741f01007387 */ /* 0x0001e80000100800 */
[----:B------:R0:W3:Y:S02]  /*24320*/  @P0 LDG.E.U16 R70, desc[UR20][R30.64] ;  /* 0x000000141e460981 */ /* 0x0000e4000c1e1500 */
[----:B------:R-:W-:Y:S02]  /*24330*/  @!P5 IMAD.IADD R62, R62, 0x1, -R90 ;  /* 0x000000013e3ed824 */ /* 0x000fe400078e0a5a */
[----:B0-----:R-:W-:Y:S02]  /*24340*/  IMAD.MOV.U32 R31, RZ, RZ, R48 ;  /* 0x000000ffff1f7224 */ /* 0x001fe400078e0030 */
[----:B------:R-:W-:Y:S01]  /*24350*/  IMAD.MOV.U32 R30, RZ, RZ, R62 ;  /* 0x000000ffff1e7224 */ /* 0x000fe200078e003e */
[C---:B------:R-:W-:Y:S01]  /*24360*/  ISETP.GT.U32.AND P2, PT, R90.reuse, R19, PT ;  /* 0x000000135a00720c */ /* 0x040fe20003f44070 */
[----:B------:R-:W-:Y:S01]  /*24370*/  @!P4 IMAD.MOV R31, RZ, RZ, -R31 ;  /* 0x000000ffff1fc224 */ /* 0x000fe200078e0a1f */
[----:B------:R-:W-:-:S02]  /*24380*/  ISETP.GT.U32.AND P5, PT, R90, R33, PT ;  /* 0x000000215a00720c */ /* 0x000fc40003fa4070 */
[----:B------:R-:W-:-:S09]  /*24390*/  PRMT R18, RZ, 0x7610, R18 ;  /* 0x00007610ff127816 */ /* 0x000fd20000000012 */
[----:B------:R-:W-:Y:S01]  /*243a0*/  @!P2 IMAD.IADD R19, R19, 0x1, -R90 ;  /* 0x000000011313a824 */ /* 0x000fe200078e0a5a */
[----:B--2---:R-:W-:Y:S01]  /*243b0*/  ISETP.GE.AND P6, PT, R80, RZ, PT ;  /* 0x000000ff5000720c */ /* 0x004fe20003fc6270 */
[----:B------:R0:W2:Y:S04]  /*243c0*/  @P0 LDG.E.U16 R18, desc[UR20][R86.64] ;  /* 0x0000001456120981 */ /* 0x0000a8000c1e1500 */
[----:B------:R-:W2:Y:S04]  /*243d0*/  LDL.LU R80, [R1+0x1b40] ;  /* 0x001b400001507983 */ /* 0x000ea80000300800 */
[----:B------:R-:W4:Y:S04]  /*243e0*/  LDL.LU R48, [R1+0x1b3c] ;  /* 0x001b3c0001307983 */ /* 0x000f280000300800 */
[----:B------:R-:W4:Y:S01]  /*243f0*/  LDL R62, [R1+0x160c] ;  /* 0x00160c00013e7983 */ /* 0x000f220000100800 */
[C---:B------:R-:W-:Y:S01]  /*24400*/  ISETP.GT.U32.AND P2, PT, R90.reuse, R19, PT ;  /* 0x000000135a00720c */ /* 0x040fe20003f44070 */
[----:B------:R-:W-:Y:S01]  /*24410*/  @!P6 IMAD.MOV R30, RZ, RZ, -R30 ;  /* 0x000000ffff1ee224 */ /* 0x000fe200078e0a1e */
[----:B---3--:R-:W-:-:S02]  /*24420*/  ISETP.GT.U32.AND P4, PT, R90, R39, PT ;  /* 0x000000275a00720c */ /* 0x008fc40003f84070 */
[C---:B------:R-:W-:Y:S02]  /*24430*/  SEL R31, R2.reuse, R31, !P3 ;  /* 0x0000001f021f7207 */ /* 0x040fe40005800000 */
[----:B------:R-:W-:-:S03]  /*24440*/  SEL R30, R2, R30, !P3 ;  /* 0x0000001e021e7207 */ /* 0x000fc60005800000 */
[----:B0-----:R-:W-:Y:S01]  /*24450*/  IMAD R86, R31, UR7, RZ ;  /* 0x000000071f567c24 */ /* 0x001fe2000f8e02ff */
[----:B------:R-:W-:Y:S01]  /*24460*/  ISETP.GE.AND P6, PT, R63, RZ, PT ;  /* 0x000000ff3f00720c */ /* 0x000fe20003fc6270 */
[--C-:B------:R-:W-:Y:S01]  /*24470*/  @!P5 IMAD.IADD R33, R33, 0x1, -R90.reuse ;  /* 0x000000012121d824 */ /* 0x100fe200078e0a5a */
[----:B------:R-:W0:Y:S01]  /*24480*/  LDCU UR7, c[0x0][0x3b0] ;  /* 0x00007600ff0777ac */ /* 0x000e220008000800 */
[----:B-1----:R-:W-:Y:S02]  /*24490*/  IMAD R63, R30, UR9, RZ ;  /* 0x000000091e3f7c24 */ /* 0x002fe4000f8e02ff */
[--C-:B------:R-:W-:Y:S01]  /*244a0*/  @!P2 IMAD.IADD R19, R19, 0x1, -R90.reuse ;  /* 0x000000011313a824 */ /* 0x100fe200078e0a5a */
[CC--:B------:R-:W-:Y:S01]  /*244b0*/  LEA R30, P2, R86.reuse, R91.reuse, 0x1 ;  /* 0x0000005b561e7211 */ /* 0x0c0fe200078408ff */
[----:B------:R-:W-:Y:S02]  /*244c0*/  IMAD.MOV.U32 R31, RZ, RZ, R33 ;  /* 0x000000ffff1f7224 */ /* 0x000fe400078e0021 */
[----:B------:R-:W-:Y:S01]  /*244d0*/  @!P4 IMAD.IADD R39, R39, 0x1, -R90 ;  /* 0x000000012727c824 */ /* 0x000fe200078e0a5a */
[----:B------:R-:W-:Y:S01]  /*244e0*/  LEA R33, P4, R63, R91, 0x1 ;  /* 0x0000005b3f217211 */ /* 0x000fe200078808ff */
[----:B------:R-:W1:Y:S01]  /*244f0*/  LDCU UR9, c[0x0][0x3b0] ;  /* 0x00007600ff0977ac */ /* 0x000e620008000800 */
[----:B------:R-:W-:-:S02]  /*24500*/  LEA.HI.X.SX32 R86, R86, R92, 0x1, P2 ;  /* 0x0000005c56567211 */ /* 0x000fc400010f0eff */
[----:B------:R-:W-:Y:S02]  /*24510*/  ISETP.GE.AND P5, PT, R68, RZ, PT ;  /* 0x000000ff4400720c */ /* 0x000fe40003fa6270 */
[----:B------:R-:W3:Y:S01]  /*24520*/  LDL.LU R68, [R1+0x7e8] ;  /* 0x0007e80001447983 */ /* 0x000ee20000300800 */
[----:B------:R-:W-:-:S03]  /*24530*/  @P0 IMAD.MOV.U32 R87, RZ, RZ, R86 ;  /* 0x000000ffff570224 */ /* 0x000fc600078e0056 */
[----:B------:R-:W-:Y:S04]  /*24540*/  STL [R1+0x1080], R30 ;  /* 0x0010801e01007387 */ /* 0x000fe80000100800 */
[----:B------:R-:W-:Y:S04]  /*24550*/  STL [R1+0x1088], R33 ;  /* 0x0010882101007387 */ /* 0x000fe80000100800 */
[----:B------:R0:W-:Y:S01]  /*24560*/  STL [R1+0x107c], R86 ;  /* 0x00107c5601007387 */ /* 0x0001e20000100800 */
[----:B------:R-:W-:Y:S02]  /*24570*/  @!P6 IMAD.MOV R31, RZ, RZ, -R31 ;  /* 0x000000ffff1fe224 */ /* 0x000fe400078e0a1f */
[----:B0-----:R-:W-:-:S02]  /*24580*/  @P0 IMAD.MOV.U32 R86, RZ, RZ, R30 ;  /* 0x000000ffff560224 */ /* 0x001fc400078e001e */
[----:B------:R-:W-:Y:S02]  /*24590*/  IMAD.MOV.U32 R30, RZ, RZ, R19 ;  /* 0x000000ffff1e7224 */ /* 0x000fe400078e0013 */
[----:B------:R-:W3:Y:S01]  /*245a0*/  LDL.LU R19, [R1+0x1b38] ;  /* 0x001b380001137983 */ /* 0x000ee20000300800 */
[----:B------:R-:W-:Y:S02]  /*245b0*/  ISETP.GT.U32.AND P2, PT, R90, R49, PT ;  /* 0x000000315a00720c */ /* 0x000fe40003f44070 */
[----:B------:R-:W-:Y:S02]  /*245c0*/  SEL R31, R2, R31, !P3 ;  /* 0x0000001f021f7207 */ /* 0x000fe40005800000 */
[----:B------:R-:W-:-:S03]  /*245d0*/  LEA.HI.X.SX32 R63, R63, R92, 0x1, P4 ;  /* 0x0000005c3f3f7211 */ /* 0x000fc600020f0eff */
[----:B------:R-:W-:Y:S01]  /*245e0*/  IMAD R31, R31, UR10, RZ ;  /* 0x0000000a1f1f7c24 */ /* 0x000fe2000f8e02ff */
[----:B--2---:R-:W-:Y:S01]  /*245f0*/  PRMT R80, RZ, 0x7610, R80 ;  /* 0x00007610ff507816 */ /* 0x004fe20000000050 */
[----:B------:R0:W-:Y:S04]  /*24600*/  STL [R1+0x1084], R63 ;  /* 0x0010843f01007387 */ /* 0x0001e80000100800 */
[----:B------:R-:W-:Y:S01]  /*24610*/  @!P2 IMAD.IADD R49, R49, 0x1, -R90 ;  /* 0x000000013131a824 */ /* 0x000fe200078e0a5a */
[----:B------:R-:W-:Y:S01]  /*24620*/  ISETP.GT.U32.AND P6, PT, R90, R39, PT ;  /* 0x000000275a00720c */ /* 0x000fe20003fc4070 */
[----:B------:R-:W-:Y:S01]  /*24630*/  @!P5 IMAD.MOV R30, RZ, RZ, -R30 ;  /* 0x000000ffff1ed224 */ /* 0x000fe200078e0a1e */
[----:B----4-:R-:W-:Y:S01]  /*24640*/  PRMT R48, RZ, 0x7610, R48 ;  /* 0x00007610ff307816 */ /* 0x010fe20000000030 */
[----:B------:R2:W4:Y:S01]  /*24650*/  @P0 LDG.E.U16 R80, desc[UR20][R86.64] ;  /* 0x0000001456500981 */ /* 0x000522000c1e1500 */
[----:B------:R-:W1:Y:S01]  /*24660*/  LDCU UR10, c[0x0][0x3b0] ;  /* 0x00007600ff0a77ac */ /* 0x000e620008000800 */
[----:B------:R-:W-:Y:S01]  /*24670*/  ISETP.GE.AND P4, PT, R62, RZ, PT ;  /* 0x000000ff3e00720c */ /* 0x000fe20003f86270 */
[----:B--2---:R-:W-:Y:S01]  /*24680*/  @P0 IMAD.MOV.U32 R87, RZ, RZ, R63 ;  /* 0x000000ffff570224 */ /* 0x004fe200078e003f */
[----:B0-----:R-:W-:-:S05]  /*24690*/  LEA R63, P2, R31, R91, 0x1 ;  /* 0x0000005b1f3f7211 */ /* 0x001fca00078408ff */
[----:B------:R-:W-:Y:S04]  /*246a0*/  STL [R1+0x1090], R63 ;  /* 0x0010903f01007387 */ /* 0x000fe80000100800 */
[----:B------:R-:W2:Y:S01]  /*246b0*/  LDL R62, [R1+0x15c0] ;  /* 0x0015c000013e7983 */ /* 0x000ea20000100800 */
[----:B------:R-:W-:Y:S01]  /*246c0*/  @P0 IMAD.MOV.U32 R86, RZ, RZ, R33 ;  /* 0x000000ffff560224 */ /* 0x000fe200078e0021 */
[----:B------:R-:W-:Y:S01]  /*246d0*/  SEL R33, R2, R30, !P3 ;  /* 0x0000001e02217207 */ /* 0x000fe20005800000 */
[----:B------:R-:W-:Y:S01]  /*246e0*/  @!P6 IMAD.IADD R39, R39, 0x1, -R90 ;  /* 0x000000012727e824 */ /* 0x000fe200078e0a5a */
[C---:B------:R-:W-:Y:S02]  /*246f0*/  ISETP.GT.U32.AND P5, PT, R90.reuse, R49, PT ;  /* 0x000000315a00720c */ /* 0x040fe40003fa4070 */
[----:B------:R0:W4:Y:S01]  /*24700*/  @P0 LDG.E.U16 R48, desc[UR20][R86.64] ;  /* 0x0000001456300981 */ /* 0x000122000c1e1500 */
[----:B------:R-:W-:Y:S01]  /*24710*/  IMAD.MOV.U32 R30, RZ, RZ, R39 ;  /* 0x000000ffff1e7224 */ /* 0x000fe200078e0027 */
[C---:B------:R-:W-:Y:S01]  /*24720*/  ISETP.GT.U32.AND P6, PT, R90.reuse, R16, PT ;  /* 0x000000105a00720c */ /* 0x040fe20003fc4070 */
[----:B------:R-:W-:Y:S01]  /*24730*/  IMAD R33, R33, UR11, RZ ;  /* 0x0000000b21217c24 */ /* 0x000fe2000f8e02ff */
[----:B------:R-:W4:Y:S01]  /*24740*/  LDL R39, [R1+0x15c4] ;  /* 0x0015c40001277983 */ /* 0x000f220000100800 */
[----:B------:R-:W-:Y:S01]  /*24750*/  @!P4 IMAD.MOV R30, RZ, RZ, -R30 ;  /* 0x000000ffff1ec224 */ /* 0x000fe200078e0a1e */
[----:B---3--:R-:W-:-:S02]  /*24760*/  ISETP.GT.U32.AND P4, PT, R90, R68, PT ;  /* 0x000000445a00720c */ /* 0x008fc40003f84070 */
[----:B0-----:R-:W-:Y:S02]  /*24770*/  LEA.HI.X.SX32 R86, R31, R92, 0x1, P2 ;  /* 0x0000005c1f567211 */ /* 0x001fe400010f0eff */
[----:B------:R-:W-:-:S03]  /*24780*/  LEA R31, P2, R33, R91, 0x1 ;  /* 0x0000005b211f7211 */ /* 0x000fc600078408ff */
[----:B------:R0:W-:Y:S01]  /*24790*/  STL [R1+0x108c], R86 ;  /* 0x00108c5601007387 */ /* 0x0001e20000100800 */
[----:B------:R-:W-:Y:S01]  /*247a0*/  @P0 IMAD.MOV.U32 R87, RZ, RZ, R86 ;  /* 0x000000ffff570224 */ /* 0x000fe200078e0056 */
[----:B------:R-:W-:Y:S01]  /*247b0*/  LEA.HI.X.SX32 R33, R33, R92, 0x1, P2 ;  /* 0x0000005c21217211 */ /* 0x000fe200010f0eff */
[----:B------:R-:W-:Y:S01]  /*247c0*/  @!P5 IMAD.IADD R49, R49, 0x1, -R90 ;  /* 0x000000013131d824 */ /* 0x000fe200078e0a5a */
[----:B------:R-:W-:Y:S01]  /*247d0*/  STL [R1+0x10b8], R31 ;  /* 0x0010b81f01007387 */ /* 0x000fe20000100800 */
[----:B------:R-:W-:Y:S02]  /*247e0*/  ISETP.GE.AND P2, PT, R81, RZ, PT ;  /* 0x000000ff5100720c */ /* 0x000fe40003f46270 */
[----:B------:R-:W-:Y:S01]  /*247f0*/  SEL R30, R2, R30, !P3 ;  /* 0x0000001e021e7207 */ /* 0x000fe20005800000 */
[----:B------:R-:W3:Y:S01]  /*24800*/  LDL.LU R81, [R1+0x1b34] ;  /* 0x001b340001517983 */ /* 0x000ee20000300800 */
[----:B0-----:R-:W-:Y:S01]  /*24810*/  @P0 IMAD.MOV.U32 R86, RZ, RZ, R63 ;  /* 0x000000ffff560224 */ /* 0x001fe200078e003f */
[----:B------:R-:W-:-:S02]  /*24820*/  PRMT R19, RZ, 0x7610, R19 ;  /* 0x00007610ff137816 */ /* 0x000fc40000000013 */
[----:B------:R0:W-:Y:S01]  /*24830*/  STL [R1+0x10b4], R33 ;  /* 0x0010b42101007387 */ /* 0x0001e20000100800 */
[----:B------:R-:W-:-:S03]  /*24840*/  @!P6 IMAD.IADD R16, R16, 0x1, -R90 ;  /* 0x000000011010e824 */ /* 0x000fc600078e0a5a */
[----:B------:R0:W3:Y:S01]  /*24850*/  @P0 LDG.E.U16 R19, desc[UR20][R86.64] ;  /* 0x0000001456130981 */ /* 0x0000e2000c1e1500 */
[--C-:B------:R-:W-:Y:S01]  /*24860*/  @!P4 IMAD.IADD R68, R68, 0x1, -R90.reuse ;  /* 0x000000014444c824 */ /* 0x100fe200078e0a5a */
[----:B------:R-:W-:Y:S01]  /*24870*/  ISETP.GT.U32.AND P4, PT, R90, R16, PT ;  /* 0x000000105a00720c */ /* 0x000fe20003f84070 */
[----:B0-----:R-:W-:Y:S02]  /*24880*/  @P0 IMAD.MOV.U32 R87, RZ, RZ, R33 ;  /* 0x000000ffff570224 */ /* 0x001fe400078e0021 */
[----:B------:R-:W-:Y:S01]  /*24890*/  IMAD R33, R30, UR7, RZ ;  /* 0x000000071e217c24 */ /* 0x000fe2000f8e02ff */
[----:B------:R-:W-:Y:S01]  /*248a0*/  MOV R30, R49 ;  /* 0x00000031001e7202 */ /* 0x000fe20000000f00 */
[----:B------:R-:W-:Y:S01]  /*248b0*/  @P0 IMAD.MOV.U32 R86, RZ, RZ, R31 ;  /* 0x000000ffff560224 */ /* 0x000fe200078e001f */
[----:B------:R-:W3:Y:S07]  /*248c0*/  LDL.LU R49, [R1+0x1b30] ;  /* 0x001b300001317983 */ /* 0x000eee0000300800 */
[----:B------:R-:W-:Y:S01]  /*248d0*/  @!P4 IMAD.IADD R16, R16, 0x1, -R90 ;  /* 0x000000011010c824 */ /* 0x000fe200078e0a5a */
[C---:B------:R-:W-:Y:S01]  /*248e0*/  LEA R31, P5, R33.reuse, R91, 0x1 ;  /* 0x0000005b211f7211 */ /* 0x040fe200078a08ff */
[----:B------:R-:W0:Y:S03]  /*248f0*/  LDCU UR7, c[0x0][0x3b0] ;  /* 0x00007600ff0777ac */ /* 0x000e260008000800 */
[----:B------:R-:W-:Y:S01]  /*24900*/  LEA.HI.X.SX32 R33, R33, R92, 0x1, P5 ;  /* 0x0000005c21217211 */ /* 0x000fe200028f0eff */
[----:B------:R0:W-:Y:S04]  /*24910*/  STL [R1+0x10c0], R31 ;  /* 0x0010c01f01007387 */ /* 0x0001e80000100800 */
[----:B------:R0:W-:Y:S01]  /*24920*/  STL [R1+0x10bc], R33 ;  /* 0x0010bc2101007387 */ /* 0x0001e20000100800 */
[----:B--2---:R-:W-:Y:S01]  /*24930*/  ISETP.GE.AND P5, PT, R62, RZ, PT ;  /* 0x000000ff3e00720c */ /* 0x004fe20003fa6270 */
[----:B------:R-:W-:-:S02]  /*24940*/  @P0 IMAD.MOV.U32 R62, RZ, RZ, R31 ;  /* 0x000000ffff3e0224 */ /* 0x000fc400078e001f */
[----:B0-----:R-:W-:Y:S02]  /*24950*/  IMAD.MOV.U32 R31, RZ, RZ, R16 ;  /* 0x000000ffff1f7224 */ /* 0x001fe400078e0010 */
[----:B------:R-:W2:Y:S01]  /*24960*/  LDL.LU R16, [R1+0x1b2c] ;  /* 0x001b2c0001107983 */ /* 0x000ea20000300800 */
[----:B------:R-:W-:Y:S01]  /*24970*/  @!P2 IMAD.MOV R30, RZ, RZ, -R30 ;  /* 0x000000ffff1ea224 */ /* 0x000fe200078e0a1e */
[C---:B------:R-:W-:Y:S02]  /*24980*/  ISETP.GT.U32.AND P6, PT, R90.reuse, R68, PT ;  /* 0x000000445a00720c */ /* 0x040fe40003fc4070 */
[----:B------:R-:W-:Y:S02]  /*24990*/  ISETP.GT.U32.AND P2, PT, R90, R78, PT ;  /* 0x0000004e5a00720c */ /* 0x000fe40003f44070 */
[----:B------:R-:W-:Y:S01]  /*249a0*/  SEL R30, R2, R30, !P3 ;  /* 0x0000001e021e7207 */ /* 0x000fe20005800000 */
[----:B------:R-:W-:-:S04]  /*249b0*/  @P0 IMAD.MOV.U32 R63, RZ, RZ, R33 ;  /* 0x000000ffff3f0224 */ /* 0x000fc800078e0021 */
[----:B-1----:R-:W-:Y:S01]  /*249c0*/  IMAD R30, R30, UR9, RZ ;  /* 0x000000091e1e7c24 */ /* 0x002fe2000f8e02ff */
[----:B----4-:R-:W-:Y:S01]  /*249d0*/  ISETP.GE.AND P4, PT, R39, RZ, PT ;  /* 0x000000ff2700720c */ /* 0x010fe20003f86270 */
[----:B------:R-:W-:Y:S02]  /*249e0*/  @!P5 IMAD.MOV R31, RZ, RZ, -R31 ;  /* 0x000000ffff1fd224 */ /* 0x000fe400078e0a1f */
[--C-:B------:R-:W-:Y:S01]  /*249f0*/  @!P6 IMAD.IADD R68, R68, 0x1, -R90.reuse ;  /* 0x000000014444e824 */ /* 0x100fe200078e0a5a */
[----:B------:R-:W-:Y:S01]  /*24a00*/  LEA R33, P6, R30, R91, 0x1 ;  /* 0x0000005b1e217211 */ /* 0x000fe200078c08ff */
[----:B------:R-:W-:Y:S01]  /*24a10*/  @!P2 IMAD.IADD R78, R78, 0x1, -R90 ;  /* 0x000000014e4ea824 */ /* 0x000fe200078e0a5a */
[----:B------:R-:W0:Y:S02]  /*24a20*/  LDCU UR9, c[0x0][0x3b0] ;  /* 0x00007600ff0977ac */ /* 0x000e240008000800 */
[----:B------:R-:W-:Y:S02]  /*24a30*/  LEA.HI.X.SX32 R39, R30, R92, 0x1, P6 ;  /* 0x0000005c1e277211 */ /* 0x000fe400030f0eff */
[C---:B------:R-:W-:Y:S01]  /*24a40*/  ISETP.GT.U32.AND P6, PT, R90.reuse, R78, PT ;  /* 0x0000004e5a00720c */ /* 0x040fe20003fc4070 */
[----:B------:R-:W-:Y:S01]  /*24a50*/  IMAD.MOV.U32 R30, RZ, RZ, R68 ;  /* 0x000000ffff1e7224 */ /* 0x000fe200078e0044 */
[----:B------:R-:W-:-:S02]  /*24a60*/  ISETP.GT.U32.AND P2, PT, R90, R46, PT ;  /* 0x0000002e5a00720c */ /* 0x000fc40003f44070 */
[----:B---3--:R-:W-:Y:S01]  /*24a70*/  PRMT R81, RZ, 0x7610, R81 ;  /* 0x00007610ff517816 */ /* 0x008fe20000000051 */
[----:B------:R-:W-:Y:S01]  /*24a80*/  @!P4 IMAD.MOV R30, RZ, RZ, -R30 ;  /* 0x000000ffff1ec224 */ /* 0x000fe200078e0a1e */
[----:B------:R-:W-:Y:S02]  /*24a90*/  ISETP.GT.U32.AND P5, PT, R90, R17, PT ;  /* 0x000000115a00720c */ /* 0x000fe40003fa4070 */
[----:B------:R-:W-:Y:S02]  /*24aa0*/  ISETP.GE.AND P4, PT, R79, RZ, PT ;  /* 0x000000ff4f00720c */ /* 0x000fe40003f86270 */
[----:B------:R1:W3:Y:S01]  /*24ab0*/  @P0 LDG.E.U16 R81, desc[UR20][R62.64] ;  /* 0x000000143e510981 */ /* 0x0002e2000c1e1500 */
[C---:B------:R-:W-:Y:S02]  /*24ac0*/  SEL R31, R2.reuse, R31, !P3 ;  /* 0x0000001f021f7207 */ /* 0x040fe40005800000 */
[----:B------:R-:W-:Y:S01]  /*24ad0*/  SEL R30, R2, R30, !P3 ;  /* 0x0000001e021e7207 */ /* 0x000fe20005800000 */
[----:B------:R-:W-:Y:S01]  /*24ae0*/  @!P6 IMAD.IADD R78, R78, 0x1, -R90 ;  /* 0x000000014e4ee824 */ /* 0x000fe200078e0a5a */
[----:B------:R4:W-:Y:S01]  /*24af0*/  STL [R1+0x10c8], R33 ;  /* 0x0010c82101007387 */ /* 0x0009e20000100800 */
[----:B-1----:R-:W-:-:S02]  /*24b00*/  @P0 IMAD.MOV.U32 R62, RZ, RZ, R33 ;  /* 0x000000ffff3e0224 */ /* 0x002fc400078e0021 */
[----:B------:R-:W-:Y:S01]  /*24b10*/  @P0 IMAD.MOV.U32 R63, RZ, RZ, R39 ;  /* 0x000000ffff3f0224 */ /* 0x000fe200078e0027 */
[----:B------:R-:W-:Y:S01]  /*24b20*/  PRMT R49, RZ, 0x7610, R49 ;  /* 0x00007610ff317816 */ /* 0x000fe20000000031 */
[----:B------:R-:W-:Y:S01]  /*24b30*/  @!P2 IMAD.IADD R46, R46, 0x1, -R90 ;  /* 0x000000012e2ea824 */ /* 0x000fe200078e0a5a */
[----:B------:R1:W-:Y:S01]  /*24b40*/  STL [R1+0x10c4], R39 ;  /* 0x0010c42701007387 */ /* 0x0003e20000100800 */
[----:B----4-:R-:W-:Y:S01]  /*24b50*/  IMAD R33, R30, UR10, RZ ;  /* 0x0000000a1e217c24 */ /* 0x010fe2000f8e02ff */
[----:B------:R-:W-:Y:S02]  /*24b60*/  PRMT R67, RZ, 0x7610, R67 ;  /* 0x00007610ff437816 */ /* 0x000fe40000000043 */
[----:B------:R4:W3:Y:S01]  /*24b70*/  @P0 LDG.E.U16 R49, desc[UR20][R62.64] ;  /* 0x000000143e310981 */ /* 0x0008e2000c1e1500 */
[----:B------:R-:W-:Y:S02]  /*24b80*/  IMAD.MOV.U32 R30, RZ, RZ, R78 ;  /* 0x000000ffff1e7224 */ /* 0x000fe400078e004e */
[----:B------:R-:W-:Y:S01]  /*24b90*/  @!P5 IMAD.IADD R17, R17, 0x1, -R90 ;  /* 0x000000011111d824 */ /* 0x000fe200078e0a5a */
[----:B------:R-:W3:Y:S01]  /*24ba0*/  LDL.LU R79, [R1+0x1b28] ;  /* 0x001b2800014f7983 */ /* 0x000ee20000300800 */
[----:B------:R-:W-:Y:S01]  /*24bb0*/  ISETP.GT.U32.AND P2, PT, R90, R46, PT ;  /* 0x0000002e5a00720c */ /* 0x000fe20003f44070 */
[----:B------:R-:W0:Y:S02]  /*24bc0*/  LDCU UR10, c[0x0][0x3b0] ;  /* 0x00007600ff0a77ac */ /* 0x000e240008000800 */
[----:B------:R-:W3:Y:S01]  /*24bd0*/  LDL.LU R78, [R1+0x1b24] ;  /* 0x001b2400014e7983 */ /* 0x000ee20000300800 */
[----:B----4-:R-:W-:-:S02]  /*24be0*/  IMAD R62, R31, UR7, RZ ;  /* 0x000000071f3e7c24 */ /* 0x010fc4000f8e02ff */
[----:B------:R-:W-:Y:S01]  /*24bf0*/  @!P4 IMAD.MOV R30, RZ, RZ, -R30 ;  /* 0x000000ffff1ec224 */ /* 0x000fe200078e0a1e */
[----:B------:R-:W-:Y:S01]  /*24c00*/  ISETP.GT.U32.AND P4, PT, R90, R17, PT ;  /* 0x000000115a00720c */ /* 0x000fe20003f84070 */
[----:B------:R-:W4:Y:S01]  /*24c10*/  LDCU UR7, c[0x0][0x3b0] ;  /* 0x00007600ff0777ac */ /* 0x000f220008000800 */
[CC--:B-1----:R-:W-:Y:S02]  /*24c20*/  LEA R39, P6, R62.reuse, R91.reuse, 0x1 ;  /* 0x0000005b3e277211 */ /* 0x0c2fe400078c08ff */
[C---:B------:R-:W-:Y:S02]  /*24c30*/  LEA R31, P5, R33.reuse, R91, 0x1 ;  /* 0x0000005b211f7211 */ /* 0x040fe400078a08ff */
[-C--:B------:R-:W-:Y:S01]  /*24c40*/  LEA.HI.X.SX32 R62, R62, R92.reuse, 0x1, P6 ;  /* 0x0000005c3e3e7211 */ /* 0x080fe200030f0eff */
[----:B------:R-:W-:Y:S01]  /*24c50*/  STL [R1+0x10d0], R39 ;  /* 0x0010d02701007387 */ /* 0x000fe20000100800 */
[----:B------:R-:W-:-:S03]  /*24c60*/  LEA.HI.X.SX32 R33, R33, R92, 0x1, P5 ;  /* 0x0000005c21217211 */ /* 0x000fc600028f0eff */
[----:B------:R-:W-:Y:S01]  /*24c70*/  STL [R1+0x10f8], R31 ;  /* 0x0010f81f01007387 */ /* 0x000fe20000100800 */
[----:B------:R-:W-:-:S03]  /*24c80*/  @P0 IMAD.MOV.U32 R63, RZ, RZ, R62 ;  /* 0x000000ffff3f0224 */ /* 0x000fc600078e003e */
[----:B------:R1:W-:Y:S01]  /*24c90*/  STL [R1+0x10cc], R62 ;  /* 0x0010cc3e01007387 */ /* 0x0003e20000100800 */
[--C-:B------:R-:W-:Y:S01]  /*24ca0*/  @!P2 IMAD.IADD R46, R46, 0x1, -R90.reuse ;  /* 0x000000012e2ea824 */ /* 0x100fe200078e0a5a */
[----:B------:R-:W-:Y:S01]  /*24cb0*/  ISETP.GE.AND P2, PT, R77, RZ, PT ;  /* 0x000000ff4d00720c */ /* 0x000fe20003f46270 */
[----:B------:R-:W-:Y:S01]  /*24cc0*/  @!P4 IMAD.IADD R17, R17, 0x1, -R90 ;  /* 0x000000011111c824 */ /* 0x000fe200078e0a5a */
[----:B------:R0:W-:Y:S01]  /*24cd0*/  STL [R1+0x10f4], R33 ;  /* 0x0010f42101007387 */ /* 0x0001e20000100800 */
[----:B-1----:R-:W-:-:S03]  /*24ce0*/  @P0 IMAD.MOV.U32 R62, RZ, RZ, R39 ;  /* 0x000000ffff3e0224 */ /* 0x002fc600078e0027 */
[----:B------:R-:W4:Y:S01]  /*24cf0*/  LDL.LU R77, [R1+0x1b20] ;  /* 0x001b2000014d7983 */ /* 0x000f220000300800 */
[----:B------:R-:W-:-:S03]  /*24d00*/  ISETP.GE.AND P4, PT, R76, RZ, PT ;  /* 0x000000ff4c00720c */ /* 0x000fc60003f86270 */
[----:B------:R-:W4:Y:S01]  /*24d10*/  LDL.LU R76, [R1+0x1b1c] ;  /* 0x001b1c00014c7983 */ /* 0x000f220000300800 */
[----:B------:R-:W-:Y:S02]  /*24d20*/  ISETP.GT.U32.AND P5, PT, R90, R74, PT ;  /* 0x0000004a5a00720c */ /* 0x000fe40003fa4070 */
[----:B------:R-:W-:-:S05]  /*24d30*/  SEL R30, R2, R30, !P3 ;  /* 0x0000001e021e7207 */ /* 0x000fca0005800000 */
[----:B0-----:R-:W-:Y:S01]  /*24d40*/  IMAD R30, R30, UR9, RZ ;  /* 0x000000091e1e7c24 */ /* 0x001fe2000f8e02ff */
[----:B--2---:R-:W-:-:S05]  /*24d50*/  PRMT R16, RZ, 0x7610, R16 ;  /* 0x00007610ff107816 */ /* 0x004fca0000000010 */
[----:B------:R-:W-:Y:S01]  /*24d60*/  @!P5 IMAD.IADD R74, R74, 0x1, -R90 ;  /* 0x000000014a4ad824 */ /* 0x000fe200078e0a5a */
[----:B------:R-:W-:Y:S01]  /*24d70*/  ISETP.GT.U32.AND P6, PT, R90, R72, PT ;  /* 0x000000485a00720c */ /* 0x000fe20003fc4070 */
[----:B------:R-:W0:Y:S01]  /*24d80*/  LDCU UR9, c[0x0][0x3b0] ;  /* 0x00007600ff0977ac */ /* 0x000e220008000800 */
[----:B------:R1:W2:Y:S02]  /*24d90*/  @P0 LDG.E.U16 R16, desc[UR20][R62.64] ;  /* 0x000000143e100981 */ /* 0x0002a4000c1e1500 */
[----:B-1----:R-:W-:Y:S02]  /*24da0*/  @P0 IMAD.MOV.U32 R62, RZ, RZ, R31 ;  /* 0x000000ffff3e0224 */ /* 0x002fe400078e001f */
[----:B------:R-:W-:Y:S02]  /*24db0*/  IMAD.MOV.U32 R31, RZ, RZ, R46 ;  /* 0x000000ffff1f7224 */ /* 0x000fe400078e002e */
[----:B------:R-:W2:Y:S01]  /*24dc0*/  LDL.LU R46, [R1+0x1b18] ;  /* 0x001b1800012e7983 */ /* 0x000ea20000300800 */
[----:B------:R-:W-:Y:S01]  /*24dd0*/  @P0 IMAD.MOV.U32 R63, RZ, RZ, R33 ;  /* 0x000000ffff3f0224 */ /* 0x000fe200078e0021 */
[----:B------:R-:W-:-:S04]  /*24de0*/  LEA R33, P5, R30, R91, 0x1 ;  /* 0x0000005b1e217211 */ /* 0x000fc800078a08ff */
[----:B------:R-:W-:Y:S01]  /*24df0*/  LEA.HI.X.SX32 R39, R30, R92, 0x1, P5 ;  /* 0x0000005c1e277211 */ /* 0x000fe200028f0eff */
[----:B------:R0:W-:Y:S01]  /*24e00*/  STL [R1+0x1100], R33 ;  /* 0x0011002101007387 */ /* 0x0001e20000100800 */
[----:B------:R-:W-:-:S03]  /*24e10*/  IMAD.MOV.U32 R30, RZ, RZ, R17 ;  /* 0x000000ffff1e7224 */ /* 0x000fc600078e0011 */
[----:B------:R-:W2:Y:S01]  /*24e20*/  LDL.LU R17, [R1+0x1b14] ;  /* 0x001b140001117983 */ /* 0x000ea20000300800 */
[----:B------:R-:W-:Y:S01]  /*24e30*/  @!P6 IMAD.IADD R72, R72, 0x1, -R90 ;  /* 0x000000014848e824 */ /* 0x000fe200078e0a5a */
[C---:B------:R-:W-:Y:S01]  /*24e40*/  ISETP.GT.U32.AND P5, PT, R90.reuse, R74, PT ;  /* 0x0000004a5a00720c */ /* 0x040fe20003fa4070 */
[----:B------:R-:W-:Y:S01]  /*24e50*/  @!P2 IMAD.MOV R31, RZ, RZ, -R31 ;  /* 0x000000ffff1fa224 */ /* 0x000fe200078e0a1f */
[----:B------:R1:W2:Y:S01]  /*24e60*/  @P0 LDG.E.U16 R67, desc[UR20][R62.64] ;  /* 0x000000143e430981 */ /* 0x0002a2000c1e1500 */
[----:B------:R-:W-:Y:S01]  /*24e70*/  @!P4 IMAD.MOV R30, RZ, RZ, -R30 ;  /* 0x000000ffff1ec224 */ /* 0x000fe200078e0a1e */
[----:B------:R-:W-:Y:S02]  /*24e80*/  ISETP.GT.U32.AND P2, PT, R90, R72, PT ;  /* 0x000000485a00720c */ /* 0x000fe40003f44070 */
[C---:B------:R-:W-:Y:S02]  /*24e90*/  SEL R31, R2.reuse, R31, !P3 ;  /* 0x0000001f021f7207 */ /* 0x040fe40005800000 */
[----:B------:R-:W-:Y:S01]  /*24ea0*/  SEL R30, R2, R30, !P3 ;  /* 0x0000001e021e7207 */ /* 0x000fe20005800000 */
[----:B-1----:R-:W-:-:S02]  /*24eb0*/  @P0 IMAD.MOV.U32 R62, RZ, RZ, R33 ;  /* 0x000000ffff3e0224 */ /* 0x002fc400078e0021 */
[----:B------:R-:W-:Y:S01]  /*24ec0*/  @P0 IMAD.MOV.U32 R63, RZ, RZ, R39 ;  /* 0x000000ffff3f0224 */ /* 0x000fe200078e0027 */
[----:B------:R-:W-:Y:S01]  /*24ed0*/  ISETP.GE.AND P4, PT, R75, RZ, PT ;  /* 0x000000ff4b00720c */ /* 0x000fe20003f86270 */
[----:B0-----:R-:W-:Y:S01]  /*24ee0*/  IMAD R33, R30, UR9, RZ ;  /* 0x000000091e217c24 */ /* 0x001fe2000f8e02ff */
[----:B------:R0:W-:Y:S01]  /*24ef0*/  STL [R1+0x10fc], R39 ;  /* 0x0010fc2701007387 */ /* 0x0001e20000100800 */
[----:B------:R-:W-:Y:S01]  /*24f00*/  @!P5 IMAD.IADD R74, R74, 0x1, -R90 ;  /* 0x000000014a4ad824 */ /* 0x000fe200078e0a5a */
[----:B---3--:R-:W-:Y:S01]  /*24f10*/  PRMT R78, RZ, 0x7610, R78 ;  /* 0x00007610ff4e7816 */ /* 0x008fe2000000004e */
[----:B------:R-:W-:Y:S01]  /*24f20*/  @!P2 IMAD.IADD R72, R72, 0x1, -R90 ;  /* 0x000000014848a824 */ /* 0x000fe200078e0a5a */
[----:B------:R-:W3:Y:S01]  /*24f30*/  LDL.LU R75, [R1+0x1b10] ;  /* 0x001b1000014b7983 */ /* 0x000ee20000300800 */
[----:B------:R-:W-:Y:S01]  /*24f40*/  PRMT R41, RZ, 0x7610, R41 ;  /* 0x00007610ff297816 */ /* 0x000fe20000000029 */
[----:B------:R-:W1:Y:S02]  /*24f50*/  LDCU UR9, c[0x0][0x3b0] ;  /* 0x00007600ff0977ac */ /* 0x000e640008000800 */
[----:B------:R4:W3:Y:S01]  /*24f60*/  @P0 LDG.E.U16 R78, desc[UR20][R62.64] ;  /* 0x000000143e4e0981 */ /* 0x0008e2000c1e1500 */
[----:B------:R-:W-:Y:S01]  /*24f70*/  IMAD.MOV.U32 R30, RZ, RZ, R74 ;  /* 0x000000ffff1e7224 */ /* 0x000fe200078e004a */
[----:B------:R-:W-:-:S02]  /*24f80*/  ISETP.GT.U32.AND P5, PT, R90, R45, PT ;  /* 0x0000002d5a00720c */ /* 0x000fc40003fa4070 */
[----:B------:R-:W3:Y:S01]  /*24f90*/  LDL.LU R74, [R1+0x1b0c] ;  /* 0x001b0c00014a7983 */ /* 0x000ee20000300800 */
[----:B----4-:R-:W-:Y:S01]  /*24fa0*/  IMAD R62, R31, UR7, RZ ;  /* 0x000000071f3e7c24 */ /* 0x010fe2000f8e02ff */
[-C--:B------:R-:W-:Y:S01]  /*24fb0*/  LEA R31, P2, R33, R91.reuse, 0x1 ;  /* 0x0000005b211f7211 */ /* 0x080fe200078408ff */
[----:B------:R-:W-:Y:S01]  /*24fc0*/  @!P4 IMAD.MOV R30, RZ, RZ, -R30 ;  /* 0x000000ffff1ec224 */ /* 0x000fe200078e0a1e */
[----:B------:R-:W4:Y:S02]  /*24fd0*/  LDCU UR7, c[0x0][0x3b0] ;  /* 0x00007600ff0777ac */ /* 0x000f240008000800 */
[----:B0-----:R-:W-:-:S04]  /*24fe0*/  LEA R39, P6, R62, R91, 0x1 ;  /* 0x0000005b3e277211 */ /* 0x001fc800078c08ff */
[----:B------:R-:W-:Y:S01]  /*24ff0*/  LEA.HI.X.SX32 R62, R62, R92, 0x1, P6 ;  /* 0x0000005c3e3e7211 */ /* 0x000fe200030f0eff */
[----:B------:R-:W-:Y:S01]  /*25000*/  STL [R1+0x1108], R39 ;  /* 0x0011082701007387 */ /* 0x000fe20000100800 */
[----:B------:R-:W-:-:S03]  /*25010*/  ISETP.GE.AND P6, PT, R73, RZ, PT ;  /* 0x000000ff4900720c */ /* 0x000fc60003fc6270 */
[----:B------:R-:W3:Y:S01]  /*25020*/  LDL.LU R73, [R1+0x1b08] ;  /* 0x001b080001497983 */ /* 0x000ee20000300800 */
[----:B------:R-:W-:Y:S01]  /*25030*/  @P0 IMAD.MOV.U32 R63, RZ, RZ, R62 ;  /* 0x000000ffff3f0224 */ /* 0x000fe200078e003e */
[----:B------:R-:W-:Y:S02]  /*25040*/  ISETP.GT.U32.AND P4, PT, R90, R42, PT ;  /* 0x0000002a5a00720c */ /* 0x000fe40003f84070 */
[----:B------:R-:W-:Y:S01]  /*25050*/  STL [R1+0x1110], R31 ;  /* 0x0011101f01007387 */ /* 0x000fe20000100800 */
[----:B------:R-:W-:-:S03]  /*25060*/  LEA.HI.X.SX32 R33, R33, R92, 0x1, P2 ;  /* 0x0000005c21217211 */ /* 0x000fc600010f0eff */
[----:B------:R0:W-:Y:S01]  /*25070*/  STL [R1+0x1104], R62 ;  /* 0x0011043e01007387 */ /* 0x0001e20000100800 */
[----:B------:R-:W-:-:S03]  /*25080*/  SEL R30, R2, R30, !P3 ;  /* 0x0000001e021e7207 */ /* 0x000fc60005800000 */
[----:B------:R1:W-:Y:S01]  /*25090*/  STL [R1+0x110c], R33 ;  /* 0x00110c2101007387 */ /* 0x0003e20000100800 */
[----:B0-----:R-:W-:Y:S01]  /*250a0*/  @P0 IMAD.MOV.U32 R62, RZ, RZ, R39 ;  /* 0x000000ffff3e0224 */ /* 0x001fe200078e0027 */
[C---:B------:R-:W-:Y:S01]  /*250b0*/  ISETP.GT.U32.AND P2, PT, R90.reuse, R14, PT ;  /* 0x0000000e5a00720c */ /* 0x040fe20003f44070 */
[--C-:B------:R-:W-:Y:S01]  /*250c0*/  @!P5 IMAD.IADD R45, R45, 0x1, -R90.reuse ;  /* 0x000000012d2dd824 */ /* 0x100fe200078e0a5a */
[----:B------:R-:W-:Y:S01]  /*250d0*/  ISETP.GT.U32.AND P5, PT, R90, R13, PT ;  /* 0x0000000d5a00720c */ /* 0x000fe20003fa4070 */
[----:B------:R-:W-:-:S03]  /*250e0*/  @!P4 IMAD.IADD R42, R42, 0x1, -R90 ;  /* 0x000000012a2ac824 */ /* 0x000fc600078e0a5a */
[----:B------:R-:W-:-:S07]  /*250f0*/  ISETP.GT.U32.AND P4, PT, R90, R45, PT ;  /* 0x0000002d5a00720c */ /* 0x000fce0003f84070 */
[--C-:B------:R-:W-:Y:S01]  /*25100*/  @!P2 IMAD.IADD R14, R14, 0x1, -R90.reuse ;  /* 0x000000010e0ea824 */ /* 0x100fe200078e0a5a */
[----:B------:R-:W-:Y:S01]  /*25110*/  ISETP.GE.AND P2, PT, R47, RZ, PT ;  /* 0x000000ff2f00720c */ /* 0x000fe20003f46270 */
[----:B------:R-:W-:-:S04]  /*25120*/  @!P5 IMAD.IADD R13, R13, 0x1, -R90 ;  /* 0x000000010d0dd824 */ /* 0x000fc800078e0a5a */
[----:B------:R-:W-:Y:S01]  /*25130*/  @!P4 IMAD.IADD R45, R45, 0x1, -R90 ;  /* 0x000000012d2dc824 */ /* 0x000fe200078e0a5a */
[----:B------:R-:W-:-:S13]  /*25140*/  ISETP.GT.U32.AND P4, PT, R90, R14, PT ;  /* 0x0000000e5a00720c */ /* 0x000fda0003f84070 */
[----:B------:R-:W-:Y:S01]  /*25150*/  @!P4 IMAD.IADD R14, R14, 0x1, -R90 ;  /* 0x000000010e0ec824 */ /* 0x000fe200078e0a5a */
[----:B------:R-:W-:Y:S02]  /*25160*/  ISETP.GE.AND P4, PT, R43, RZ, PT ;  /* 0x000000ff2b00720c */ /* 0x000fe40003f86270 */
[----:B--2---:R-:W-:-:S06]  /*25170*/  PRMT R46, RZ, 0x7610, R46 ;  /* 0x00007610ff2e7816 */ /* 0x004fcc000000002e */
[----:B------:R0:W2:Y:S02]  /*25180*/  @P0 LDG.E.U16 R46, desc[UR20][R62.64] ;  /* 0x000000143e2e0981 */ /* 0x0000a4000c1e1500 */
[----:B0-----:R-:W-:Y:S02]  /*25190*/  @P0 IMAD.MOV.U32 R63, RZ, RZ, R33 ;  /* 0x000000ffff3f0224 */ /* 0x001fe400078e0021 */
[----:B-1----:R-:W-:Y:S02]  /*251a0*/  IMAD.MOV.U32 R33, RZ, RZ, R72 ;  /* 0x000000ffff217224 */ /* 0x002fe400078e0048 */
[----:B------:R-:W-:Y:S01]  /*251b0*/  @P0 IMAD.MOV.U32 R62, RZ, RZ, R31 ;  /* 0x000000ffff3e0224 */ /* 0x000fe200078e001f */
[----:B------:R-:W2:Y:S01]  /*251c0*/  LDL.LU R72, [R1+0x1b04] ;  /* 0x001b040001487983 */ /* 0x000ea20000300800 */
[----:B------:R-:W-:Y:S01]  /*251d0*/  IMAD R31, R30, UR10, RZ ;  /* 0x0000000a1e1f7c24 */ /* 0x000fe2000f8e02ff */
[----:B------:R-:W-:Y:S01]  /*251e0*/  PRMT R17, RZ, 0x7610, R17 ;  /* 0x00007610ff117816 */ /* 0x000fe20000000011 */
[----:B------:R-:W-:Y:S01]  /*251f0*/  @!P6 IMAD.MOV R33, RZ, RZ, -R33 ;  /* 0x000000ffff21e224 */ /* 0x000fe200078e0a21 */
[----:B------:R-:W0:Y:S02]  /*25200*/  LDCU UR10, c[0x0][0x3b0] ;  /* 0x00007600ff0a77ac */ /* 0x000e240008000800 */
[----:B------:R-:W-:-:S02]  /*25210*/  LEA R30, P6, R31, R91, 0x1 ;  /* 0x0000005b1f1e7211 */ /* 0x000fc400078c08ff */
[----:B------:R-:W-:Y:S01]  /*25220*/  SEL R33, R2, R33, !P3 ;  /* 0x0000002102217207 */ /* 0x000fe20005800000 */
[----:B------:R-:W2:Y:S01]  /*25230*/  @P0 LDG.E.U16 R17, desc[UR20][R62.64] ;  /* 0x000000143e110981 */ /* 0x000ea2000c1e1500 */
[----:B------:R-:W-:-:S03]  /*25240*/  LEA.HI.X.SX32 R31, R31, R92, 0x1, P6 ;  /* 0x0000005c1f1f7211 */ /* 0x000fc600030f0eff */
[----:B----4-:R-:W-:Y:S01]  /*25250*/  IMAD R33, R33, UR7, RZ ;  /* 0x0000000721217c24 */ /* 0x010fe2000f8e02ff */
[----:B------:R-:W-:Y:S01]  /*25260*/  STL [R1+0x1138], R30 ;  /* 0x0011381e01007387 */ /* 0x000fe20000100800 */
[----:B------:R-:W-:Y:S01]  /*25270*/  ISETP.GT.U32.AND P6, PT, R90, R42, PT ;  /* 0x0000002a5a00720c */ /* 0x000fe20003fc4070 */
[----:B------:R-:W1:Y:S02]  /*25280*/  LDCU UR7, c[0x0][0x3b0] ;  /* 0x00007600ff0777ac */ /* 0x000e640008000800 */
[----:B------:R-:W4:Y:S04]  /*25290*/  LDL.LU R47, [R1+0x1b00] ;  /* 0x001b0000012f7983 */ /* 0x000f280000300800 */
[----:B------:R0:W-:Y:S04]  /*252a0*/  STL [R1+0x1134], R31 ;  /* 0x0011341f01007387 */ /* 0x0001e80000100800 */
[----:B------:R0:W2:Y:S02]  /*252b0*/  @P0 LDG.E.U16 R41, desc[UR20][R30.64] ;  /* 0x000000141e290981 */ /* 0x0000a4000c1e1500 */
[----:B0-----:R-:W-:-:S04]  /*252c0*/  LEA R31, P5, R33, R91, 0x1 ;  /* 0x0000005b211f7211 */ /* 0x001fc800078a08ff */
[----:B------:R-:W-:Y:S02]  /*252d0*/  LEA.HI.X.SX32 R33, R33, R92, 0x1, P5 ;  /* 0x0000005c21217211 */ /* 0x000fe400028f0eff */
[----:B------:R-:W-:Y:S01]  /*252e0*/  ISETP.GT.U32.AND P5, PT, R90, R11, PT ;  /* 0x0000000b5a00720c */ /* 0x000fe20003fa4070 */
[----:B------:R-:W-:Y:S01]  /*252f0*/  @!P6 IMAD.IADD R42, R42, 0x1, -R90 ;  /* 0x000000012a2ae824 */ /* 0x000fe200078e0a5a */
[----:B------:R-:W-:Y:S02]  /*25300*/  MOV R30, R45 ;  /* 0x0000002d001e7202 */ /* 0x000fe40000000f00 */
[----:B------:R-:W2:Y:S01]  /*25310*/  LDL.LU R45, [R1+0x1afc] ;  /* 0x001afc00012d7983 */ /* 0x000ea20000300800 */
[----:B------:R-:W-:-:S03]  /*25320*/  ISETP.GE.AND P6, PT, R44, RZ, PT ;  /* 0x000000ff2c00720c */ /* 0x000fc60003fc6270 */
[----:B------:R0:W-:Y:S01]  /*25330*/  STL [R1+0x1140], R31 ;  /* 0x0011401f01007387 */ /* 0x0001e20000100800 */
[----:B------:R-:W-:-:S03]  /*25340*/  IMAD.MOV.U32 R39, RZ, RZ, R42 ;  /* 0x000000ffff277224 */ /* 0x000fc600078e002a */
[----:B------:R1:W-:Y:S01]  /*25350*/  STL [R1+0x113c], R33 ;  /* 0x00113c2101007387 */ /* 0x0003e20000100800 */
[----:B------:R-:W-:Y:S01]  /*25360*/  @!P5 IMAD.IADD R11, R11, 0x1, -R90 ;  /* 0x000000010b0bd824 */ /* 0x000fe200078e0a5a */
[----:B------:R-:W-:Y:S02]  /*25370*/  ISETP.GE.AND P5, PT, R15, RZ, PT ;  /* 0x000000ff0f00720c */ /* 0x000fe40003fa6270 */
[----:B------:R-:W2:Y:S01]  /*25380*/  LDL.LU R44, [R1+0x1af8] ;  /* 0x001af800012c7983 */ /* 0x000ea20000300800 */
[----:B------:R-:W-:-:S03]  /*25390*/  @P0 IMAD.MOV.U32 R62, RZ, RZ, R31 ;  /* 0x000000ffff3e0224 */ /* 0x000fc600078e001f */
[----:B------:R-:W2:Y:S01]  /*253a0*/  LDL.LU R43, [R1+0x1af4] ;  /* 0x001af400012b7983 */ /* 0x000ea20000300800 */
[----:B0-----:R-:W-:-:S03]  /*253b0*/  IMAD.MOV.U32 R31, RZ, RZ, R14 ;  /* 0x000000ffff1f7224 */ /* 0x001fc600078e000e */
[----:B------:R-:W2:Y:S04]  /*253c0*/  LDL.LU R42, [R1+0x1af0] ;  /* 0x001af000012a7983 */ /* 0x000ea80000300800 */
[----:B------:R-:W2:Y:S04]  /*253d0*/  LDL.LU R15, [R1+0x1aec] ;  /* 0x001aec00010f7983 */ /* 0x000ea80000300800 */
[----:B------:R-:W2:Y:S01]  /*253e0*/  LDL.LU R14, [R1+0x1ae8] ;  /* 0x001ae800010e7983 */ /* 0x000ea20000300800 */
[----:B------:R-:W-:Y:S01]  /*253f0*/  @!P2 IMAD.MOV R30, RZ, RZ, -R30 ;  /* 0x000000ffff1ea224 */ /* 0x000fe200078e0a1e */
[----:B------:R-:W-:-:S04]  /*25400*/  ISETP.GT.U32.AND P2, PT, R90, R13, PT ;  /* 0x0000000d5a00720c */ /* 0x000fc80003f44070 */
[----:B------:R-:W-:Y:S01]  /*25410*/  SEL R30, R2, R30, !P3 ;  /* 0x0000001e021e7207 */ /* 0x000fe20005800000 */
[----:B------:R-:W-:Y:S02]  /*25420*/  @P0 IMAD.MOV.U32 R63, RZ, RZ, R33 ;  /* 0x000000ffff3f0224 */ /* 0x000fe400078e0021 */
[----:B------:R-:W-:Y:S02]  /*25430*/  @!P6 IMAD.MOV R39, RZ, RZ, -R39 ;  /* 0x000000ffff27e224 */ /* 0x000fe400078e0a27 */
[----:B-1----:R-:W-:Y:S01]  /*25440*/  IMAD R33, R30, UR9, RZ ;  /* 0x000000091e217c24 */ /* 0x002fe2000f8e02ff */
[----:B------:R-:W-:Y:S01]  /*25450*/  PRMT R79, RZ, 0x7610, R79 ;  /* 0x00007610ff4f7816 */ /* 0x000fe2000000004f */
[----:B------:R-:W0:Y:S01]  /*25460*/  LDCU UR9, c[0x0][0x3b0] ;  /* 0x00007600ff0977ac */ /* 0x000e220008000800 */
[----:B------:R-:W-:Y:S02]  /*25470*/  SEL R39, R2, R39, !P3 ;  /* 0x0000002702277207 */ /* 0x000fe40005800000 */
[----:B------:R-:W-:Y:S01]  /*25480*/  LEA R30, P6, R33, R91, 0x1 ;  /* 0x0000005b211e7211 */ /* 0x000fe200078c08ff */
[----:B------:R-:W-:Y:S01]  /*25490*/  @!P2 IMAD.IADD R13, R13, 0x1, -R90 ;  /* 0x000000010d0da824 */ /* 0x000fe200078e0a5a */
[----:B------:R1:W3:Y:S02]  /*254a0*/  @P0 LDG.E.U16 R79, desc[UR20][R62.64] ;  /* 0x000000143e4f0981 */ /* 0x0002e4000c1e1500 */
[----:B------:R-:W-:Y:S01]  /*254b0*/  LEA.HI.X.SX32 R33, R33, R92, 0x1, P6 ;  /* 0x0000005c21217211 */ /* 0x000fe200030f0eff */
[----:B------:R-:W-:Y:S01]  /*254c0*/  IMAD R39, R39, UR7, RZ ;  /* 0x0000000727277c24 */ /* 0x000fe2000f8e02ff */
[----:B------:R0:W-:Y:S01]  /*254d0*/  STL [R1+0x1148], R30 ;  /* 0x0011481e01007387 */ /* 0x0001e20000100800 */
[----:B------:R-:W-:Y:S01]  /*254e0*/  @!P4 IMAD.MOV R31, RZ, RZ, -R31 ;  /* 0x000000ffff1fc224 */ /* 0x000fe200078e0a1f */
[----:B------:R-:W-:Y:S01]  /*254f0*/  ISETP.GT.U32.AND P2, PT, R90, R11, PT ;  /* 0x0000000b5a00720c */ /* 0x000fe20003f44070 */
[----:B------:R-:W2:Y:S01]  /*25500*/  LDCU UR7, c[0x0][0x3b0] ;  /* 0x00007600ff0777ac */ /* 0x000ea20008000800 */
[----:B------:R0:W-:Y:S01]  /*25510*/  STL [R1+0x1144], R33 ;  /* 0x0011442101007387 */ /* 0x0001e20000100800 */
[----:B-1----:R-:W-:-:S02]  /*25520*/  @P0 IMAD.MOV.U32 R62, RZ, RZ, R30 ;  /* 0x000000ffff3e0224 */ /* 0x002fc400078e001e */
[----:B------:R-:W-:Y:S02]  /*25530*/  @P0 IMAD.MOV.U32 R63, RZ, RZ, R33 ;  /* 0x000000ffff3f0224 */ /* 0x000fe400078e0021 */
[----:B0-----:R-:W-:Y:S01]  /*25540*/  IMAD.MOV.U32 R30, RZ, RZ, R13 ;  /* 0x000000ffff1e7224 */ /* 0x001fe200078e000d */
[----:B------:R-:W-:Y:S01]  /*25550*/  SEL R31, R2, R31, !P3 ;  /* 0x0000001f021f7207 */ /* 0x000fe20005800000 */
[----:B------:R-:W3:Y:S01]  /*25560*/  LDL.LU R13, [R1+0x1ae4] ;  /* 0x001ae400010d7983 */ /* 0x000ee20000300800 */
[----:B------:R-:W-:Y:S01]  /*25570*/  LEA R33, P6, R39, R91, 0x1 ;  /* 0x0000005b27217211 */ /* 0x000fe200078c08ff */
[----:B------:R-:W-:Y:S01]  /*25580*/  @!P5 IMAD.MOV R30, RZ, RZ, -R30 ;  /* 0x000000ffff1ed224 */ /* 0x000fe200078e0a1e */
[----:B------:R-:W-:Y:S01]  /*25590*/  ISETP.GE.AND P4, PT, R12, RZ, PT ;  /* 0x000000ff0c00720c */ /* 0x000fe20003f86270 */
[----:B------:R-:W-:Y:S01]  /*255a0*/  IMAD R31, R31, UR10, RZ ;  /* 0x0000000a1f1f7c24 */ /* 0x000fe2000f8e02ff */
[----:B------:R-:W3:Y:S02]  /*255b0*/  LDL.LU R12, [R1+0x1ae0] ;  /* 0x001ae000010c7983 */ /* 0x000ee40000300800 */
[----:B------:R-:W-:-:S02]  /*255c0*/  SEL R30, R2, R30, !P3 ;  /* 0x0000001e021e7207 */ /* 0x000fc40005800000 */
[----:B------:R-:W-:Y:S01]  /*255d0*/  STL [R1+0x1150], R33 ;  /* 0x0011502101007387 */ /* 0x000fe20000100800 */
[----:B------:R-:W-:Y:S01]  /*255e0*/  @!P2 IMAD.IADD R11, R11, 0x1, -R90 ;  /* 0x000000010b0ba824 */ /* 0x000fe200078e0a5a */
[----:B------:R-:W-:Y:S02]  /*255f0*/  PRMT R37, RZ, 0x7610, R37 ;  /* 0x00007610ff257816 */ /* 0x000fe40000000025 */
[----:B------:R-:W-:Y:S02]  /*25600*/  PRMT R76, RZ, 0x7610, R76 ;  /* 0x00007610ff4c7816 */ /* 0x000fe4000000004c */
[----:B------:R-:W-:Y:S02]  /*25610*/  PRMT R66, RZ, 0x7610, R66 ;  /* 0x00007610ff427816 */ /* 0x000fe40000000042 */
[----:B----4-:R-:W-:-:S06]  /*25620*/  PRMT R47, RZ, 0x7610, R47 ;  /* 0x00007610ff2f7816 */ /* 0x010fcc000000002f */
[----:B------:R0:W4:Y:S02]  /*25630*/  @P0 LDG.E.U16 R47, desc[UR20][R62.64] ;  /* 0x000000143e2f0981 */ /* 0x000124000c1e1500 */
[----:B0-----:R-:W-:Y:S02]  /*25640*/  LEA.HI.X.SX32 R62, R39, R92, 0x1, P6 ;  /* 0x0000005c273e7211 */ /* 0x001fe400030f0eff */
[----:B------:R-:W-:-:S03]  /*25650*/  LEA R39, P2, R31, R91, 0x1 ;  /* 0x0000005b1f277211 */ /* 0x000fc600078408ff */
[----:B------:R0:W-:Y:S01]  /*25660*/  STL [R1+0x114c], R62 ;  /* 0x00114c3e01007387 */ /* 0x0001e20000100800 */
[----:B------:R-:W-:Y:S02]  /*25670*/  @P0 IMAD.MOV.U32 R63, RZ, RZ, R62 ;  /* 0x000000ffff3f0224 */ /* 0x000fe400078e003e */
[----:B0-----:R-:W-:Y:S02]  /*25680*/  @P0 IMAD.MOV.U32 R62, RZ, RZ, R33 ;  /* 0x000000ffff3e0224 */ /* 0x001fe400078e0021 */
[----:B------:R-:W-:Y:S01]  /*25690*/  IMAD R33, R30, UR9, RZ ;  /* 0x000000091e217c24 */ /* 0x000fe2000f8e02ff */
[----:B------:R-:W-:Y:S01]  /*256a0*/  STL [R1+0x1178], R39 ;  /* 0x0011782701007387 */ /* 0x000fe20000100800 */
[----:B------:R-:W-:Y:S01]  /*256b0*/  IMAD.MOV.U32 R30, RZ, RZ, R11 ;  /* 0x000000ffff1e7224 */ /* 0x000fe200078e000b */
[----:B------:R-:W-:Y:S01]  /*256c0*/  PRMT R77, RZ, 0x7610, R77 ;  /* 0x00007610ff4d7816 */ /* 0x000fe2000000004d */
[----:B------:R-:W0:Y:S01]  /*256d0*/  LDCU UR9, c[0x0][0x3b0] ;  /* 0x00007600ff0977ac */ /* 0x000e220008000800 */
[----:B------:R-:W3:Y:S01]  /*256e0*/  LDL.LU R11, [R1+0x1adc] ;  /* 0x001adc00010b7983 */ /* 0x000ee20000300800 */
[----:B------:R-:W-:Y:S01]  /*256f0*/  @!P4 IMAD.MOV R30, RZ, RZ, -R30 ;  /* 0x000000ffff1ec224 */ /* 0x000fe200078e0a1e */
[----:B--2---:R-:W-:-:S06]  /*25700*/  PRMT R14, RZ, 0x7610, R14 ;  /* 0x00007610ff0e7816 */ /* 0x004fcc000000000e */
[----:B------:R1:W2:Y:S01]  /*25710*/  @P0 LDG.E.U16 R14, desc[UR20][R62.64] ;  /* 0x000000143e0e0981 */ /* 0x0002a2000c1e1500 */
[----:B------:R-:W-:Y:S02]  /*25720*/  SEL R30, R2, R30, !P3 ;  /* 0x0000001e021e7207 */ /* 0x000fe40005800000 */
[----:B-1----:R-:W-:Y:S02]  /*25730*/  LEA.HI.X.SX32 R62, R31, R92, 0x1, P2 ;  /* 0x0000005c1f3e7211 */ /* 0x002fe400010f0eff */
[----:B------:R-:W-:-:S03]  /*25740*/  ISETP.GT.U32.AND P2, PT, R90, R10, PT ;  /* 0x0000000a5a00720c */ /* 0x000fc60003f44070 */
[----:B------:R1:W-:Y:S01]  /*25750*/  STL [R1+0x1174], R62 ;  /* 0x0011743e01007387 */ /* 0x0003e20000100800 */
[----:B------:R-:W-:Y:S01]  /*25760*/  @P0 IMAD.MOV.U32 R63, RZ, RZ, R62 ;  /* 0x000000ffff3f0224 */ /* 0x000fe200078e003e */
[----:B------:R-:W-:Y:S01]  /*25770*/  LEA R31, P5, R33, R91, 0x1 ;  /* 0x0000005b211f7211 */ /* 0x000fe200078a08ff */
[----:B-1----:R-:W-:-:S04]  /*25780*/  @P0 IMAD.MOV.U32 R62, RZ, RZ, R39 ;  /* 0x000000ffff3e0224 */ /* 0x002fc800078e0027 */
[----:B------:R1:W-:Y:S03]  /*25790*/  STL [R1+0x1180], R31 ;  /* 0x0011801f01007387 */ /* 0x0003e60000100800 */
[----:B------:R-:W-:Y:S01]  /*257a0*/  @!P2 IMAD.IADD R10, R10, 0x1, -R90 ;  /* 0x000000010a0aa824 */ /* 0x000fe200078e0a5a */
[----:B------:R0:W2:Y:S04]  /*257b0*/  @P0 LDG.E.U16 R37, desc[UR20][R62.64] ;  /* 0x000000143e250981 */ /* 0x0000a8000c1e1500 */
[----:B------:R-:W-:Y:S01]  /*257c0*/  ISETP.GT.U32.AND P2, PT, R90, R10, PT ;  /* 0x0000000a5a00720c */ /* 0x000fe20003f44070 */
[----:B0-----:R-:W-:Y:S02]  /*257d0*/  @P0 IMAD.MOV.U32 R62, RZ, RZ, R31 ;  /* 0x000000ffff3e0224 */ /* 0x001fe400078e001f */
[----:B-1----:R-:W-:Y:S01]  /*257e0*/  IMAD R31, R30, UR7, RZ ;  /* 0x000000071e1f7c24 */ /* 0x002fe2000f8e02ff */
[----:B------:R-:W-:-:S02]  /*257f0*/  LEA.HI.X.SX32 R33, R33, R92, 0x1, P5 ;  /* 0x0000005c21217211 */ /* 0x000fc400028f0eff */
[----:B------:R-:W-:Y:S01]  /*25800*/  PRMT R44, RZ, 0x7610, R44 ;  /* 0x00007610ff2c7816 */ /* 0x000fe2000000002c */
[----:B------:R-:W-:Y:S01]  /*25810*/  VIADD R39, R93, 0xdc ;  /* 0x000000dc5d277836 */ /* 0x000fe20000000000 */
[C---:B------:R-:W-:Y:S01]  /*25820*/  LEA R30, P4, R31.reuse, R91, 0x1 ;  /* 0x0000005b1f1e7211 */ /* 0x040fe200078808ff */
[----:B------:R-:W0:Y:S03]  /*25830*/  LDCU UR7, c[0x0][0x3b0] ;  /* 0x00007600ff0777ac */ /* 0x000e260008000800 */
[----:B------:R-:W-:Y:S02]  /*25840*/  LEA.HI.X.SX32 R31, R31, R92, 0x1, P4 ;  /* 0x0000005c1f1f7211 */ /* 0x000fe400020f0eff */
[----:B------:R-:W-:Y:S01]  /*25850*/  ISETP.GE.AND P4, PT, R40, RZ, PT ;  /* 0x000000ff2800720c */ /* 0x000fe20003f86270 */
[----:B------:R-:W-:Y:S01]  /*25860*/  STL [R1+0x117c], R33 ;  /* 0x00117c2101007387 */ /* 0x000fe20000100800 */
[----:B------:R-:W-:-:S03]  /*25870*/  @!P2 IMAD.IADD R10, R10, 0x1, -R90 ;  /* 0x000000010a0aa824 */ /* 0x000fc600078e0a5a */
[----:B------:R1:W-:Y:S04]  /*25880*/  STL [R1+0x1188], R30 ;  /* 0x0011881e01007387 */ /* 0x0003e80000100800 */
[----:B------:R1:W2:Y:S04]  /*25890*/  @P0 LDG.E.U16 R44, desc[UR20][R30.64] ;  /* 0x000000141e2c0981 */ /* 0x0002a8000c1e1500 */
[----:B------:R-:W-:Y:S01]  /*258a0*/  @!P4 IMAD.MOV R10, RZ, RZ, -R10 ;  /* 0x000000ffff0ac224 */ /* 0x000fe200078e0a0a */
[----:B------:R0:W-:Y:S01]  /*258b0*/  STL [R1+0x1184], R31 ;  /* 0x0011841f01007387 */ /* 0x0001e20000100800 */
[----:B-1----:R-:W-:-:S05]  /*258c0*/  IABS R30, R39 ;  /* 0x00000027001e7213 */ /* 0x002fca0000000000 */
[----:B0-----:R-:W-:Y:S01]  /*258d0*/  IMAD.MOV.U32 R31, RZ, RZ, R30 ;  /* 0x000000ffff1f7224 */ /* 0x001fe200078e001e */
[----:B------:R-:W-:-:S03]  /*258e0*/  SEL R30, R2, R10, !P3 ;  /* 0x0000000a021e7207 */ /* 0x000fc60005800000 */
[----:B------:R-:W-:-:S04]  /*258f0*/  IMAD.HI.U32 R10, R0, R31, RZ ;  /* 0x0000001f000a7227 */ /* 0x000fc800078e00ff */
[----:B------:R-:W-:Y:S02]  /*25900*/  IMAD.MOV R10, RZ, RZ, -R10 ;  /* 0x000000ffff0a7224 */ /* 0x000fe400078e0a0a */
[----:B------:R-:W-:Y:S02]  /*25910*/  IMAD R30, R30, UR7, RZ ;  /* 0x000000071e1e7c24 */ /* 0x000fe4000f8e02ff */
[----:B------:R-:W-:Y:S01]  /*25920*/  @P0 IMAD.MOV.U32 R63, RZ, RZ, R33 ;  /* 0x000000ffff3f0224 */ /* 0x000fe200078e0021 */
[----:B------:R-:W-:Y:S01]  /*25930*/  STL [R1+0x15b8], R39 ;  /* 0x0015b82701007387 */ /* 0x000fe20000100800 */
[----:B------:R-:W-:Y:S01]  /*25940*/  IMAD R31, R90, R10, R31 ;  /* 0x0000000a5a1f7224 */ /* 0x000fe200078e021f */
[C---:B------:R-:W-:Y:S01]  /*25950*/  LEA R10, P2, R30.reuse, R91, 0x1 ;  /* 0x0000005b1e0a7211 */ /* 0x040fe200078408ff */
[----:B------:R-:W0:Y:S01]  /*25960*/  LDCU UR7, c[0x0][0x3b0] ;  /* 0x00007600ff0777ac */ /* 0x000e220008000800 */
[----:B------:R1:W2:Y:S02]  /*25970*/  @P0 LDG.E.U16 R76, desc[UR20][R62.64] ;  /* 0x000000143e4c0981 */ /* 0x0002a4000c1e1500 */
[----:B------:R-:W-:-:S02]  /*25980*/  LEA.HI.X.SX32 R30, R30, R92, 0x1, P2 ;  /* 0x0000005c1e1e7211 */ /* 0x000fc400010f0eff */
[----:B------:R-:W-:Y:S01]  /*25990*/  ISETP.GT.U32.AND P2, PT, R90, R31, PT ;  /* 0x0000001f5a00720c */ /* 0x000fe20003f44070 */
[----:B------:R-:W-:Y:S04]  /*259a0*/  STL [R1+0x1190], R10 ;  /* 0x0011900a01007387 */ /* 0x000fe80000100800 */
[----:B------:R0:W-:Y:S01]  /*259b0*/  STL [R1+0x118c], R30 ;  /* 0x00118c1e01007387 */ /* 0x0001e20000100800 */
[----:B-1----:R-:W-:Y:S02]  /*259c0*/  @P0 IMAD.MOV.U32 R63, RZ, RZ, R30 ;  /* 0x000000ffff3f0224 */ /* 0x002fe400078e001e */
[----:B------:R-:W-:Y:S02]  /*259d0*/  @P0 IMAD.MOV.U32 R62, RZ, RZ, R10 ;  /* 0x000000ffff3e0224 */ /* 0x000fe400078e000a */
[----:B0-----:R-:W-:-:S03]  /*259e0*/  VIADD R30, R93, 0xdd ;  /* 0x000000dd5d1e7836 */ /* 0x001fc60000000000 */
[----:B------:R-:W-:Y:S02]  /*259f0*/  @!P2 IMAD.IADD R31, R31, 0x1, -R90 ;  /* 0x000000011f1fa824 */ /* 0x000fe400078e0a5a */
[----:B------:R-:W-:-:S03]  /*25a00*/  IABS R10, R30 ;  /* 0x0000001e000a7213 */ /* 0x000fc60000000000 */
[----:B------:R-:W-:Y:S02]  /*25a10*/  ISETP.GT.U32.AND P2, PT, R90, R31, PT ;  /* 0x0000001f5a00720c */ /* 0x000fe40003f44070 */
[----:B------:R-:W-:Y:S01]  /*25a20*/  IMAD.MOV.U32 R33, RZ, RZ, R10 ;  /* 0x000000ffff217224 */ /* 0x000fe200078e000a */
[----:B------:R-:W-:-:S03]  /*25a30*/  ISETP.GE.AND P4, PT, R39, RZ, PT ;  /* 0x000000ff2700720c */ /* 0x000fc60003f86270 */
[----:B------:R-:W-:-:S04]  /*25a40*/  IMAD.HI.U32 R10, R0, R33, RZ ;  /* 0x00000021000a7227 */ /* 0x000fc800078e00ff */
[----:B------:R-:W-:-:S04]  /*25a50*/  IMAD.MOV R10, RZ, RZ, -R10 ;  /* 0x000000ffff0a7224 */ /* 0x000fc800078e0a0a */
[----:B------:R-:W-:Y:S02]  /*25a60*/  IMAD R10, R90, R10, R33 ;  /* 0x0000000a5a0a7224 */ /* 0x000fe400078e0221 */
[----:B------:R-:W-:-:S03]  /*25a70*/  @!P2 IMAD.IADD R31, R31, 0x1, -R90 ;  /* 0x000000011f1fa824 */ /* 0x000fc600078e0a5a */
[----:B------:R-:W-:Y:S01]  /*25a80*/  ISETP.GT.U32.AND P2, PT, R90, R10, PT ;  /* 0x0000000a5a00720c */ /* 0x000fe20003f44070 */
[----:B------:R-:W-:-:S05]  /*25a90*/  @!P4 IMAD.MOV R31, RZ, RZ, -R31 ;  /* 0x000000ffff1fc224 */ /* 0x000fca00078e0a1f */
[----:B------:R-:W-:-:S05]  /*25aa0*/  SEL R31, R2, R31, !P3 ;  /* 0x0000001f021f7207 */ /* 0x000fca0005800000 */
[----:B------:R-:W-:Y:S01]  /*25ab0*/  IMAD R33, R31, UR7, RZ ;  /* 0x000000071f217c24 */ /* 0x000fe2000f8e02ff */
[----:B------:R-:W0:Y:S01]  /*25ac0*/  LDCU UR7, c[0x0][0x3b0] ;  /* 0x00007600ff0777ac */ /* 0x000e220008000800 */
[----:B------:R-:W-:-:S03]  /*25ad0*/  @!P2 IMAD.IADD R10, R10, 0x1, -R90 ;  /* 0x000000010a0aa824 */ /* 0x000fc600078e0a5a */
[C---:B------:R-:W-:Y:S02]  /*25ae0*/  LEA R31, P4, R33.reuse, R91, 0x1 ;  /* 0x0000005b211f7211 */ /* 0x040fe400078808ff */
[----:B------:R-:W-:Y:S02]  /*25af0*/  ISETP.GT.U32.AND P2, PT, R90, R10, PT ;  /* 0x0000000a5a00720c */ /* 0x000fe40003f44070 */
[----:B------:R-:W-:Y:S02]  /*25b00*/  LEA.HI.X.SX32 R33, R33, R92, 0x1, P4 ;  /* 0x0000005c21217211 */ /* 0x000fe400020f0eff */
[----:B------:R-:W-:Y:S01]  /*25b10*/  ISETP.GE.AND P4, PT, R30, RZ, PT ;  /* 0x000000ff1e00720c */ /* 0x000fe20003f86270 */
[----:B------:R-:W-:Y:S01]  /*25b20*/  VIADD R39, R93, 0xde ;  /* 0x000000de5d277836 */ /* 0x000fe20000000000 */
[----:B------:R-:W-:Y:S01]  /*25b30*/  PRMT R15, RZ, 0x7610, R15 ;  /* 0x00007610ff0f7816 */ /* 0x000fe2000000000f */
[----:B------:R1:W-:Y:S06]  /*25b40*/  STL [R1+0x15b4], R30 ;  /* 0x0015b41e01007387 */ /* 0x0003ec0000100800 */
[----:B------:R-:W-:Y:S01]  /*25b50*/  @!P2 IMAD.IADD R10, R10, 0x1, -R90 ;  /* 0x000000010a0aa824 */ /* 0x000fe200078e0a5a */
[----:B------:R0:W2:Y:S01]  /*25b60*/  @P0 LDG.E.U16 R15, desc[UR20][R62.64] ;  /* 0x000000143e0f0981 */ /* 0x0000a2000c1e1500 */
[----:B-1----:R-:W-:-:S02]  /*25b70*/  IABS R30, R39 ;  /* 0x00000027001e7213 */ /* 0x002fc40000000000 */
[----:B------:R-:W-:Y:S01]  /*25b80*/  @!P4 IMAD.MOV R10, RZ, RZ, -R10 ;  /* 0x000000ffff0ac224 */ /* 0x000fe200078e0a0a */
[----:B------:R1:W-:Y:S01]  /*25b90*/  STL [R1+0x11b8], R31 ;  /* 0x0011b81f01007387 */ /* 0x0003e20000100800 */
[----:B0-----:R-:W-:Y:S02]  /*25ba0*/  @P0 IMAD.MOV.U32 R62, RZ, RZ, R31 ;  /* 0x000000ffff3e0224 */ /* 0x001fe400078e001f */
[----:B-1----:R-:W-:Y:S01]  /*25bb0*/  IMAD.MOV.U32 R31, RZ, RZ, R30 ;  /* 0x000000ffff1f7224 */ /* 0x002fe200078e001e */
        /* <DEDUP_REMOVED lines=13> */
[----:B------:R-:W-:Y:S01]  /*25c90*/  STL [R1+0x11c0], R10 ;  /* 0x0011c00a01007387 */ /* 0x000fe20000100800 */
[----:B-1----:R-:W-:-:S03]  /*25ca0*/  @P0 IMAD.MOV.U32 R63, RZ, RZ, R30 ;  /* 0x000000ffff3f0224 */ /* 0x002fc600078e001e */
[----:B------:R1:W-:Y:S01]  /*25cb0*/  STL [R1+0x11bc], R30 ;  /* 0x0011bc1e01007387 */ /* 0x0003e20000100800 */
[----:B------:R-:W-:-:S03]  /*25cc0*/  @P0 MOV R62, R10 ;  /* 0x0000000a003e0202 */ /* 0x000fc60000000f00 */
[----:B------:R-:W-:Y:S01]  /*25cd0*/  @!P2 IMAD.IADD R31, R31, 0x1, -R90 ;  /* 0x000000011f1fa824 */ /* 0x000fe200078e0a5a */
[----:B------:R-:W-:Y:S01]  /*25ce0*/  ISETP.GE.AND P4, PT, R39, RZ, PT ;  /* 0x000000ff2700720c */ /* 0x000fe20003f86270 */
[----:B------:R0:W2:Y:S01]  /*25cf0*/  @P0 LDG.E.U16 R77, desc[UR20][R62.64] ;  /* 0x000000143e4d0981 */ /* 0x0000a2000c1e1500 */
[----:B-1----:R-:W-:-:S05]  /*25d00*/  VIADD R30, R93, 0xdf ;  /* 0x000000df5d1e7836 */ /* 0x002fca0000000000 */
[----:B------:R-:W-:Y:S02]  /*25d10*/  IABS R10, R30 ;  /* 0x0000001e000a7213 */ /* 0x000fe40000000000 */
[----:B------:R-:W-:-:S03]  /*25d20*/  ISETP.GT.U32.AND P2, PT, R90, R31, PT ;  /* 0x0000001f5a00720c */ /* 0x000fc60003f44070 */
[----:B------:R-:W-:-:S04]  /*25d30*/  IMAD.MOV.U32 R33, RZ, RZ, R10 ;  /* 0x000000ffff217224 */ /* 0x000fc800078e000a */
[----:B------:R-:W-:-:S04]  /*25d40*/  IMAD.HI.U32 R10, R0, R33, RZ ;  /* 0x00000021000a7227 */ /* 0x000fc800078e00ff */
[----:B------:R-:W-:-:S04]  /*25d50*/  IMAD.MOV R10, RZ, RZ, -R10 ;  /* 0x000000ffff0a7224 */ /* 0x000fc800078e0a0a */
[----:B------:R-:W-:Y:S02]  /*25d60*/  IMAD R10, R90, R10, R33 ;  /* 0x0000000a5a0a7224 */ /* 0x000fe400078e0221 */
[----:B------:R-:W-:-:S03]  /*25d70*/  @!P2 IMAD.IADD R31, R31, 0x1, -R90 ;  /* 0x000000011f1fa824 */ /* 0x000fc600078e0a5a */
[----:B------:R-:W-:Y:S01]  /*25d80*/  ISETP.GT.U32.AND P2, PT, R90, R10, PT ;  /* 0x0000000a5a00720c */ /* 0x000fe20003f44070 */
[----:B------:R-:W-:-:S05]  /*25d90*/  @!P4 IMAD.MOV R31, RZ, RZ, -R31 ;  /* 0x000000ffff1fc224 */ /* 0x000fca00078e0a1f */
[----:B------:R-:W-:-:S05]  /*25da0*/  SEL R31, R2, R31, !P3 ;  /* 0x0000001f021f7207 */ /* 0x000fca0005800000 */
[----:B0-----:R-:W-:Y:S01]  /*25db0*/  IMAD R33, R31, UR7, RZ ;  /* 0x000000071f217c24 */ /* 0x001fe2000f8e02ff */
[----:B------:R-:W0:Y:S01]  /*25dc0*/  LDCU UR7, c[0x0][0x3b0] ;  /* 0x00007600ff0777ac */ /* 0x000e220008000800 */
[----:B------:R-:W-:-:S03]  /*25dd0*/  @!P2 IMAD.IADD R10, R10, 0x1, -R90 ;  /* 0x000000010a0aa824 */ /* 0x000fc600078e0a5a */
[C---:B------:R-:W-:Y:S02]  /*25de0*/  LEA R31, P4, R33.reuse, R91, 0x1 ;  /* 0x0000005b211f7211 */ /* 0x040fe400078808ff */
[----:B------:R-:W-:Y:S02]  /*25df0*/  ISETP.GT.U32.AND P2, PT, R90, R10, PT ;  /* 0x0000000a5a00720c */ /* 0x000fe40003f44070 */
[----:B------:R-:W-:Y:S02]  /*25e00*/  LEA.HI.X.SX32 R33, R33, R92, 0x1, P4 ;  /* 0x0000005c21217211 */ /* 0x000fe400020f0eff */
[----:B------:R-:W-:Y:S01]  /*25e10*/  ISETP.GE.AND P4, PT, R30, RZ, PT ;  /* 0x000000ff1e00720c */ /* 0x000fe20003f86270 */
[----:B------:R-:W-:Y:S01]  /*25e20*/  VIADD R39, R93, 0xe4 ;  /* 0x000000e45d277836 */ /* 0x000fe20000000000 */
[----:B------:R1:W-:Y:S01]  /*25e30*/  STL [R1+0x15ac], R30 ;  /* 0x0015ac1e01007387 */ /* 0x0003e20000100800 */
[----:B------:R-:W-:-:S06]  /*25e40*/  @P0 IMAD.MOV.U32 R62, RZ, RZ, R31 ;  /* 0x000000ffff3e0224 */ /* 0x000fcc00078e001f */
[----:B------:R-:W-:Y:S01]  /*25e50*/  @!P2 IMAD.IADD R10, R10, 0x1, -R90 ;  /* 0x000000010a0aa824 */ /* 0x000fe200078e0a5a */
[----:B-1----:R-:W-:-:S03]  /*25e60*/  IABS R30, R39 ;  /* 0x00000027001e7213 */ /* 0x002fc60000000000 */
[----:B------:R-:W-:Y:S01]  /*25e70*/  @!P4 IMAD.MOV R10, RZ, RZ, -R10 ;  /* 0x000000ffff0ac224 */ /* 0x000fe200078e0a0a */
[----:B------:R1:W-:Y:S02]  /*25e80*/  STL [R1+0x11c8], R31 ;  /* 0x0011c81f01007387 */ /* 0x0003e40000100800 */
[----:B-1----:R-:W-:Y:S02]  /*25e90*/  IMAD.MOV.U32 R31, RZ, RZ, R30 ;  /* 0x000000ffff1f7224 */ /* 0x002fe400078e001e */
[----:B------:R-:W-:Y:S02]  /*25ea0*/  SEL R30, R2, R10, !P3 ;  /* 0x0000000a021e7207 */ /* 0x000fe40005800000 */
[----:B------:R-:W-:-:S04]  /*25eb0*/  IMAD.HI.U32 R10, R0, R31, RZ ;  /* 0x0000001f000a7227 */ /* 0x000fc800078e00ff */
[----:B------:R-:W-:Y:S02]  /*25ec0*/  IMAD.MOV R10, RZ, RZ, -R10 ;  /* 0x000000ffff0a7224 */ /* 0x000fe400078e0a0a */
[----:B0-----:R-:W-:Y:S01]  /*25ed0*/  IMAD R30, R30, UR7, RZ ;  /* 0x000000071e1e7c24 */ /* 0x001fe2000f8e02ff */
[----:B------:R-:W-:Y:S01]  /*25ee0*/  PRMT R45, RZ, 0x7610, R45 ;  /* 0x00007610ff2d7816 */ /* 0x000fe2000000002d */
[----:B------:R-:W-:Y:S02]  /*25ef0*/  IMAD R31, R90, R10, R31 ;  /* 0x0000000a5a1f7224 */ /* 0x000fe400078e021f */
[----:B------:R-:W-:Y:S01]  /*25f00*/  @P0 IMAD.MOV.U32 R63, RZ, RZ, R33 ;  /* 0x000000ffff3f0224 */ /* 0x000fe200078e0021 */
[C---:B------:R-:W-:Y:S01]  /*25f10*/  LEA R10, P2, R30.reuse, R91, 0x1 ;  /* 0x0000005b1e0a7211 */ /* 0x040fe200078408ff */
[----:B------:R-:W-:Y:S01]  /*25f20*/  STL [R1+0x11c4], R33 ;  /* 0x0011c42101007387 */ /* 0x000fe20000100800 */
[----:B------:R-:W-:Y:S01]  /*25f30*/  ISETP.GE.AND P4, PT, R39, RZ, PT ;  /* 0x000000ff2700720c */ /* 0x000fe20003f86270 */
[----:B------:R-:W0:Y:S01]  /*25f40*/  LDCU UR7, c[0x0][0x3b0] ;  /* 0x00007600ff0777ac */ /* 0x000e220008000800 */
[----:B------:R-:W-:Y:S01]  /*25f50*/  LEA.HI.X.SX32 R30, R30, R92, 0x1, P2 ;  /* 0x0000005c1e1e7211 */ /* 0x000fe200010f0eff */
[----:B------:R1:W2:Y:S01]  /*25f60*/  @P0 LDG.E.U16 R45, desc[UR20][R62.64] ;  /* 0x000000143e2d0981 */ /* 0x0002a2000c1e1500 */
[----:B------:R-:W-:-:S03]  /*25f70*/  ISETP.GT.U32.AND P2, PT, R90, R31, PT ;  /* 0x0000001f5a00720c */ /* 0x000fc60003f44070 */
[----:B------:R-:W-:Y:S04]  /*25f80*/  STL [R1+0x15bc], R39 ;  /* 0x0015bc2701007387 */ /* 0x000fe80000100800 */
[----:B------:R-:W-:Y:S01]  /*25f90*/  STL [R1+0x11d0], R10 ;  /* 0x0011d00a01007387 */ /* 0x000fe20000100800 */
[----:B-1----:R-:W-:-:S03]  /*25fa0*/  @P0 IMAD.MOV.U32 R63, RZ, RZ, R30 ;  /* 0x000000ffff3f0224 */ /* 0x002fc600078e001e */
[----:B------:R1:W-:Y:S01]  /*25fb0*/  STL [R1+0x11cc], R30 ;  /* 0x0011cc1e01007387 */ /* 0x0003e20000100800 */
[----:B------:R-:W-:Y:S02]  /*25fc0*/  @P0 IMAD.MOV.U32 R62, RZ, RZ, R10 ;  /* 0x000000ffff3e0224 */ /* 0x000fe400078e000a */
[----:B------:R-:W-:Y:S02]  /*25fd0*/  @!P2 IMAD.IADD R31, R31, 0x1, -R90 ;  /* 0x000000011f1fa824 */ /* 0x000fe400078e0a5a */
        /* <DEDUP_REMOVED lines=19> */
[----:B---3--:R-:W-:Y:S01]  /*26110*/  PRMT R12, RZ, 0x7610, R12 ;  /* 0x00007610ff0c7816 */ /* 0x008fe2000000000c */
[----:B------:R1:W-:Y:S06]  /*26120*/  STL [R1+0x15a8], R30 ;  /* 0x0015a81e01007387 */ /* 0x0003ec0000100800 */
[----:B------:R-:W-:Y:S01]  /*26130*/  @!P2 IMAD.IADD R10, R10, 0x1, -R90 ;  /* 0x000000010a0aa824 */ /* 0x000fe200078e0a5a */
[----:B------:R3:W2:Y:S01]  /*26140*/  @P0 LDG.E.U16 R12, desc[UR20][R62.64] ;  /* 0x000000143e0c0981 */ /* 0x0006a2000c1e1500 */
[----:B-1----:R-:W-:-:S02]  /*26150*/  IABS R30, R39 ;  /* 0x00000027001e7213 */ /* 0x002fc40000000000 */
[----:B------:R-:W-:Y:S01]  /*26160*/  @!P4 IMAD.MOV R10, RZ, RZ, -R10 ;  /* 0x000000ffff0ac224 */ /* 0x000fe200078e0a0a */
[----:B------:R1:W-:Y:S01]  /*26170*/  STL [R1+0x11f8], R31 ;  /* 0x0011f81f01007387 */ /* 0x0003e20000100800 */
[----:B---3--:R-:W-:Y:S02]  /*26180*/  @P0 IMAD.MOV.U32 R62, RZ, RZ, R31 ;  /* 0x000000ffff3e0224 */ /* 0x008fe400078e001f */
[----:B-1----:R-:W-:Y:S01]  /*26190*/  IMAD.MOV.U32 R31, RZ, RZ, R30 ;  /* 0x000000ffff1f7224 */ /* 0x002fe200078e001e */
[----:B------:R-:W-:-:S03]  /*261a0*/  SEL R30, R2, R10, !P3 ;  /* 0x0000000a021e7207 */ /* 0x000fc60005800000 */
        /* <DEDUP_REMOVED lines=11> */
[----:B------:R1:W3:Y:S01]  /*26260*/  @P0 LDG.E.U16 R71, desc[UR20][R62.64] ;  /* 0x000000143e470981 */ /* 0x0002e2000c1e1500 */
        /* <DEDUP_REMOVED lines=19> */
[----:B------:R-:W-:Y:S01]  /*263a0*/  PRMT R74, RZ, 0x7610, R74 ;  /* 0x00007610ff4a7816 */ /* 0x000fe2000000004a */
[----:B------:R-:W-:Y:S01]  /*263b0*/  @!P2 IMAD.IADD R10, R10, 0x1, -R90 ;  /* 0x000000010a0aa824 */ /* 0x000fe200078e0a5a */
[----:B------:R-:W0:Y:S02]  /*263c0*/  LDCU UR7, c[0x0][0x3b0] ;  /* 0x00007600ff0777ac */ /* 0x000e240008000800 */
[----:B------:R-:W-:Y:S02]  /*263d0*/  LEA R31, P4, R33, R91, 0x1 ;  /* 0x0000005b211f7211 */ /* 0x000fe400078808ff */
[----:B------:R-:W-:Y:S01]  /*263e0*/  ISETP.GT.U32.AND P2, PT, R90, R10, PT ;  /* 0x0000000a5a00720c */ /* 0x000fe20003f44070 */
[----:B------:R-:W-:Y:S01]  /*263f0*/  VIADD R39, R93, 0xec ;  /* 0x000000ec5d277836 */ /* 0x000fe20000000000 */
[----:B------:R-:W-:Y:S01]  /*26400*/  LEA.HI.X.SX32 R33, R33, R92, 0x1, P4 ;  /* 0x0000005c21217211 */ /* 0x000fe200020f0eff */
[----:B------:R1:W-:Y:S01]  /*26410*/  STL [R1+0x15a0], R30 ;  /* 0x0015a01e01007387 */ /* 0x0003e20000100800 */
[----:B------:R-:W-:-:S03]  /*26420*/  ISETP.GE.AND P4, PT, R30, RZ, PT ;  /* 0x000000ff1e00720c */ /* 0x000fc60003f86270 */
[----:B------:R0:W2:Y:S06]  /*26430*/  @P0 LDG.E.U16 R74, desc[UR20][R62.64] ;  /* 0x000000143e4a0981 */ /* 0x0000ac000c1e1500 */
[----:B------:R-:W-:Y:S01]  /*26440*/  @!P2 IMAD.IADD R10, R10, 0x1, -R90 ;  /* 0x000000010a0aa824 */ /* 0x000fe200078e0a5a */
[----:B-1----:R-:W-:Y:S01]  /*26450*/  IABS R30, R39 ;  /* 0x00000027001e7213 */ /* 0x002fe20000000000 */
[----:B------:R1:W-:Y:S02]  /*26460*/  STL [R1+0x1208], R31 ;  /* 0x0012081f01007387 */ /* 0x0003e40000100800 */
[----:B------:R-:W-:-:S02]  /*26470*/  @!P4 IMAD.MOV R10, RZ, RZ, -R10 ;  /* 0x000000ffff0ac224 */ /* 0x000fc400078e0a0a */
[----:B0-----:R-:W-:Y:S02]  /*26480*/  @P0 IMAD.MOV.U32 R62, RZ, RZ, R31 ;  /* 0x000000ffff3e0224 */ /* 0x001fe400078e001f */
[----:B-1----:R-:W-:Y:S01]  /*26490*/  IMAD.MOV.U32 R31, RZ, RZ, R30 ;  /* 0x000000ffff1f7224 */ /* 0x002fe200078e001e */
[----:B------:R-:W-:-:S03]  /*264a0*/  SEL R30, R2, R10, !P3 ;  /* 0x0000000a021e7207 */ /* 0x000fc60005800000 */
[----:B------:R-:W-:-:S04]  /*264b0*/  IMAD.HI.U32 R10, R0, R31, RZ ;  /* 0x0000001f000a7227 */ /* 0x000fc800078e00ff */
[----:B------:R-:W-:Y:S01]  /*264c0*/  IMAD R30, R30, UR7, RZ ;  /* 0x000000071e1e7c24 */ /* 0x000fe2000f8e02ff */
[----:B------:R-:W-:Y:S01]  /*264d0*/  IADD3 R10, PT, PT, -R10, RZ, RZ ;  /* 0x000000ff0a0a7210 */ /* 0x000fe20007ffe1ff */
[----:B------:R-:W-:Y:S01]  /*264e0*/  @P0 IMAD.MOV.U32 R63, RZ, RZ, R33 ;  /* 0x000000ffff3f0224 */ /* 0x000fe200078e0021 */
[----:B------:R-:W-:Y:S01]  /*264f0*/  PRMT R42, RZ, 0x7610, R42 ;  /* 0x00007610ff2a7816 */ /* 0x000fe2000000002a */
[----:B------:R-:W-:Y:S01]  /*26500*/  STL [R1+0x1204], R33 ;  /* 0x0012042101007387 */ /* 0x000fe20000100800 */
[----:B------:R-:W-:Y:S01]  /*26510*/  ISETP.GE.AND P4, PT, R39, RZ, PT ;  /* 0x000000ff2700720c */ /* 0x000fe20003f86270 */
        /* <DEDUP_REMOVED lines=10> */
[----:B------:R-:W-:Y:S02]  /*265c0*/  @P0 IMAD.MOV.U32 R62, RZ, RZ, R10 ;  /* 0x000000ffff3e0224 */ /* 0x000fe400078e000a */
[----:B-1----:R-:W-:Y:S02]  /*265d0*/  VIADD R30, R93, 0xed ;  /* 0x000000ed5d1e7836 */ /* 0x002fe40000000000 */
[----:B------:R-:W-:-:S03]  /*265e0*/  @!P2 IMAD.IADD R31, R31, 0x1, -R90 ;  /* 0x000000011f1fa824 */ /* 0x000fc600078e0a5a */
        /* <DEDUP_REMOVED lines=30> */
[----:B------:R-:W-:Y:S01]  /*267d0*/  IMAD R30, R30, UR7, RZ ;  /* 0x000000071e1e7c24 */ /* 0x000fe2000f8e02ff */
        /* <DEDUP_REMOVED lines=87> */
[----:B-1----:R-:W-:-:S03]  /*26d50*/  IABS R30, R39 ;  /* 0x00000027001e7213 */ /* 0x002fc60000000000 */
[----:B------:R1:W-:Y:S01]  /*26d60*/  STL [R1+0x1278], R31 ;  /* 0x0012781f01007387 */ /* 0x0003e20000100800 */
[----:B------:R-:W-:Y:S01]  /*26d70*/  @!P4 IADD3 R10, PT, PT, -R10, RZ, RZ ;  /* 0x000000ff0a0ac210 */ /* 0x000fe20007ffe1ff */
        /* <DEDUP_REMOVED lines=37> */
[C---:B------:R-:W-:Y:S02]  /*26fd0*/  LEA R31, P4, R33.reuse, R91, 0x1 ;  /* 0x0000005b211f7211 */ /* 0x040fe400078808ff */
[----:B------:R-:W-:Y:S01]  /*26fe0*/  ISETP.GT.U32.AND P2, PT, R90, R10, PT ;  /* 0x0000000a5a00720c */ /* 0x000fe20003f44070 */
[----:B------:R1:W2:Y:S01]  /*26ff0*/  @P0 LDG.E.U16 R34, desc[UR20][R86.64] ;  /* 0x0000001456220981 */ /* 0x0002a2000c1e1500 */
[----:B------:R-:W-:Y:S02]  /*27000*/  LEA.HI.X.SX32 R33, R33, R92, 0x1, P4 ;  /* 0x0000005c21217211 */ /* 0x000fe400020f0eff */
[----:B------:R-:W-:-:S02]  /*27010*/  ISETP.GE.AND P4, PT, R30, RZ, PT ;  /* 0x000000ff1e00720c */ /* 0x000fc40003f86270 */
[----:B------:R-:W-:Y:S01]  /*27020*/  PRMT R11, RZ, 0x7610, R11 ;  /* 0x00007610ff0b7816 */ /* 0x000fe2000000000b */
[----:B------:R0:W-:Y:S01]  /*27030*/  STL [R1+0x1588], R30 ;  /* 0x0015881e01007387 */ /* 0x0001e20000100800 */
[----:B-1----:R-:W-:-:S04]  /*27040*/  VIADD R87, R93, 0xfe ;  /* 0x000000fe5d577836 */ /* 0x002fc80000000000 */
[----:B------:R1:W2:Y:S01]  /*27050*/  @P0 LDG.E.U16 R11, desc[UR20][R62.64] ;  /* 0x000000143e0b0981 */ /* 0x0002a2000c1e1500 */
[----:B------:R-:W-:Y:S01]  /*27060*/  @!P2 IMAD.IADD R10, R10, 0x1, -R90 ;  /* 0x000000010a0aa824 */ /* 0x000fe200078e0a5a */
[----:B0-----:R-:W-:-:S03]  /*27070*/  IABS R30, R87 ;  /* 0x00000057001e7213 */ /* 0x001fc60000000000 */
[----:B------:R-:W-:Y:S01]  /*27080*/  @!P4 IMAD.MOV R10, RZ, RZ, -R10 ;  /* 0x000000ffff0ac224 */ /* 0x000fe200078e0a0a */
[----:B------:R0:W-:Y:S01]  /*27090*/  STL [R1+0x12a8], R31 ;  /* 0x0012a81f01007387 */ /* 0x0001e20000100800 */
[----:B-1----:R-:W-:Y:S02]  /*270a0*/  @P0 IMAD.MOV.U32 R62, RZ, RZ, R31 ;  /* 0x000000ffff3e0224 */ /* 0x002fe400078e001f */
[----:B0-----:R-:W-:Y:S01]  /*270b0*/  IMAD.MOV.U32 R31, RZ, RZ, R30 ;  /* 0x000000ffff1f7224 */ /* 0x001fe200078e001e */
[----:B------:R-:W-:-:S03]  /*270c0*/  SEL R30, R2, R10, !P3 ;  /* 0x0000000a021e7207 */ /* 0x000fc60005800000 */
[----:B------:R-:W-:-:S04]  /*270d0*/  IMAD.HI.U32 R10, R0, R31, RZ ;  /* 0x0000001f000a7227 */ /* 0x000fc800078e00ff */
[----:B------:R-:W-:Y:S02]  /*270e0*/  IMAD.MOV R10, RZ, RZ, -R10 ;  /* 0x000000ffff0a7224 */ /* 0x000fe400078e0a0a */
[----:B------:R-:W-:Y:S01]  /*270f0*/  IMAD R30, R30, UR7, RZ ;  /* 0x000000071e1e7c24 */ /* 0x000fe2000f8e02ff */
[----:B------:R-:W-:Y:S01]  /*27100*/  PRMT R69, RZ, 0x7610, R69 ;  /* 0x00007610ff457816 */ /* 0x000fe20000000045 */
[----:B------:R-:W-:Y:S01]  /*27110*/  IMAD R68, R90, R10, R31 ;  /* 0x0000000a5a447224 */ /* 0x000fe200078e021f */
[----:B------:R-:W-:Y:S01]  /*27120*/  STL [R1+0x12a4], R33 ;  /* 0x0012a42101007387 */ /* 0x000fe20000100800 */
[----:B------:R-:W-:Y:S01]  /*27130*/  @P0 IMAD.MOV.U32 R63, RZ, RZ, R33 ;  /* 0x000000ffff3f0224 */ /* 0x000fe200078e0021 */
[C---:B------:R-:W-:Y:S02]  /*27140*/  LEA R10, P2, R30.reuse, R91, 0x1 ;  /* 0x0000005b1e0a7211 */ /* 0x040fe400078408ff */
[----:B------:R-:W-:Y:S01]  /*27150*/  PRMT R73, RZ, 0x7610, R73 ;  /* 0x00007610ff497816 */ /* 0x000fe20000000049 */
[----:B------:R-:W-:Y:S01]  /*27160*/  VIADD R39, R93, 0xf7 ;  /* 0x000000f75d277836 */ /* 0x000fe20000000000 */
[----:B------:R-:W-:Y:S01]  /*27170*/  LEA.HI.X.SX32 R30, R30, R92, 0x1, P2 ;  /* 0x0000005c1e1e7211 */ /* 0x000fe200010f0eff */
[----:B------:R-:W-:Y:S01]  /*27180*/  STL [R1+0x1584], R87 ;  /* 0x0015845701007387 */ /* 0x000fe20000100800 */
[----:B------:R-:W0:Y:S03]  /*27190*/  LDCU UR7, c[0x0][0x3b0] ;  /* 0x00007600ff0777ac */ /* 0x000e260008000800 */
[----:B------:R-:W-:Y:S01]  /*271a0*/  STL [R1+0x12b0], R10 ;  /* 0x0012b00a01007387 */ /* 0x000fe20000100800 */
[----:B------:R-:W-:-:S03]  /*271b0*/  @P0 IMAD.MOV.U32 R31, RZ, RZ, R30 ;  /* 0x000000ffff1f0224 */ /* 0x000fc600078e001e */
[----:B------:R1:W-:Y:S04]  /*271c0*/  STL [R1+0x12ac], R30 ;  /* 0x0012ac1e01007387 */ /* 0x0003e80000100800 */
[----:B------:R0:W2:Y:S01]  /*271d0*/  @P0 LDG.E.U16 R69, desc[UR20][R62.64] ;  /* 0x000000143e450981 */ /* 0x0000a2000c1e1500 */
[----:B-1----:R-:W-:Y:S02]  /*271e0*/  @P0 IMAD.MOV.U32 R30, RZ, RZ, R10 ;  /* 0x000000ffff1e0224 */ /* 0x002fe400078e000a */
[----:B0-----:R-:W-:-:S03]  /*271f0*/  VIADD R62, R93, 0xff ;  /* 0x000000ff5d3e7836 */ /* 0x001fc60000000000 */
[----:B------:R0:W2:Y:S01]  /*27200*/  @P0 LDG.E.U16 R73, desc[UR20][R30.64] ;  /* 0x000000141e490981 */ /* 0x0000a2000c1e1500 */
[----:B------:R-:W-:Y:S01]  /*27210*/  VIADD R63, R93, 0xef ;  /* 0x000000ef5d3f7836 */ /* 0x000fe20000000000 */
[----:B0-----:R-:W-:-:S05]  /*27220*/  IABS R30, R62 ;  /* 0x0000003e001e7213 */ /* 0x001fca0000000000 */
[----:B------:R-:W-:Y:S01]  /*27230*/  IMAD.MOV.U32 R33, RZ, RZ, R30 ;  /* 0x000000ffff217224 */ /* 0x000fe200078e001e */
[----:B------:R-:W-:-:S03]  /*27240*/  IABS R30, R39 ;  /* 0x00000027001e7213 */ /* 0x000fc60000000000 */
[----:B------:R-:W-:Y:S01]  /*27250*/  IMAD.HI.U32 R31, R0, R33, RZ ;  /* 0x00000021001f7227 */ /* 0x000fe200078e00ff */
[----:B------:R-:W-:-:S03]  /*27260*/  IABS R10, R63 ;  /* 0x0000003f000a7213 */ /* 0x000fc60000000000 */
[----:B------:R-:W-:Y:S02]  /*27270*/  IMAD.MOV.U32 R86, RZ, RZ, R30 ;  /* 0x000000ffff567224 */ /* 0x000fe400078e001e */
[----:B------:R-:W-:Y:S01]  /*27280*/  IMAD.MOV R40, RZ, RZ, -R31 ;  /* 0x000000ffff287224 */ /* 0x000fe200078e0a1f */
[----:B------:R-:W-:Y:S01]  /*27290*/  STL [R1+0x1570], R62 ;  /* 0x0015703e01007387 */ /* 0x000fe20000100800 */
[----:B------:R-:W-:-:S03]  /*272a0*/  IMAD.HI.U32 R30, R0, R10, RZ ;  /* 0x0000000a001e7227 */ /* 0x000fc600078e00ff */
[----:B------:R-:W-:Y:S01]  /*272b0*/  STL [R1+0x1580], R63 ;  /* 0x0015803f01007387 */ /* 0x000fe20000100800 */
[----:B------:R-:W-:-:S03]  /*272c0*/  IMAD.HI.U32 R31, R0, R86, RZ ;  /* 0x00000056001f7227 */ /* 0x000fc600078e00ff */
[----:B------:R-:W-:Y:S01]  /*272d0*/  STL [R1+0x157c], R39 ;  /* 0x00157c2701007387 */ /* 0x000fe20000100800 */
[----:B------:R-:W-:-:S03]  /*272e0*/  IMAD R0, R90, R40, R33 ;  /* 0x000000285a007224 */ /* 0x000fc600078e0221 */
[----:B------:R-:W2:Y:S04]  /*272f0*/  LDL.LU R33, [R1+0x1ad8] ;  /* 0x001ad80001217983 */ /* 0x000ea80000300800 */
[----:B------:R-:W2:Y:S01]  /*27300*/  LDL.LU R40, [R1+0x1ad4] ;  /* 0x001ad40001287983 */ /* 0x000ea20000300800 */
[----:B------:R-:W-:Y:S01]  /*27310*/  ISETP.GT.U32.AND P2, PT, R90, R68, PT ;  /* 0x000000445a00720c */ /* 0x000fe20003f44070 */
[----:B------:R-:W-:Y:S02]  /*27320*/  IMAD.MOV R30, RZ, RZ, -R30 ;  /* 0x000000ffff1e7224 */ /* 0x000fe400078e0a1e */
[----:B------:R-:W-:-:S10]  /*27330*/  IMAD.MOV R31, RZ, RZ, -R31 ;  /* 0x000000ffff1f7224 */ /* 0x000fd400078e0a1f */
[----:B------:R-:W-:-:S05]  /*27340*/  @!P2 IMAD.IADD R68, R68, 0x1, -R90 ;  /* 0x000000014444a824 */ /* 0x000fca00078e0a5a */
[C---:B------:R-:W-:Y:S01]  /*27350*/  ISETP.GT.U32.AND P4, PT, R90.reuse, R68, PT ;  /* 0x000000445a00720c */ /* 0x040fe20003f84070 */
[C---:B------:R-:W-:Y:S02]  /*27360*/  IMAD R30, R90.reuse, R30, R10 ;  /* 0x0000001e5a1e7224 */ /* 0x040fe400078e020a */
[----:B------:R-:W3:Y:S01]  /*27370*/  LDL.LU R10, [R1+0x1ad0] ;  /* 0x001ad000010a7983 */ /* 0x000ee20000300800 */
[C---:B------:R-:W-:Y:S01]  /*27380*/  IMAD R31, R90.reuse, R31, R86 ;  /* 0x0000001f5a1f7224 */ /* 0x040fe200078e0256 */
[----:B------:R-:W-:Y:S02]  /*27390*/  ISETP.GE.AND P2, PT, R87, RZ, PT ;  /* 0x000000ff5700720c */ /* 0x000fe40003f46270 */
[C---:B------:R-:W-:Y:S02]  /*273a0*/  ISETP.GT.U32.AND P6, PT, R90.reuse, R0, PT ;  /* 0x000000005a00720c */ /* 0x040fe40003fc4070 */
[----:B------:R-:W-:-:S04]  /*273b0*/  ISETP.GT.U32.AND P5, PT, R90, R31, PT ;  /* 0x0000001f5a00720c */ /* 0x000fc80003fa4070 */
[----:B------:R-:W-:Y:S01]  /*273c0*/  @!P4 IMAD.IADD R68, R68, 0x1, -R90 ;  /* 0x000000014444c824 */ /* 0x000fe200078e0a5a */
[----:B------:R-:W-:-:S04]  /*273d0*/  ISETP.GT.U32.AND P4, PT, R90, R30, PT ;  /* 0x0000001e5a00720c */ /* 0x000fc80003f84070 */
[----:B------:R-:W-:Y:S02]  /*273e0*/  @!P2 IMAD.MOV R68, RZ, RZ, -R68 ;  /* 0x000000ffff44a224 */ /* 0x000fe400078e0a44 */
[--C-:B------:R-:W-:Y:S02]  /*273f0*/  @!P6 IMAD.IADD R0, R0, 0x1, -R90.reuse ;  /* 0x000000010000e824 */ /* 0x100fe400078e0a5a */
[----:B------:R-:W-:Y:S01]  /*27400*/  @!P5 IMAD.IADD R31, R31, 0x1, -R90 ;  /* 0x000000011f1fd824 */ /* 0x000fe200078e0a5a */
[----:B------:R-:W-:-:S04]  /*27410*/  SEL R68, R2, R68, !P3 ;  /* 0x0000004402447207 */ /* 0x000fc80005800000 */
[----:B------:R-:W-:Y:S01]  /*27420*/  @!P4 IMAD.IADD R30, R30, 0x1, -R90 ;  /* 0x000000011e1ec824 */ /* 0x000fe200078e0a5a */
[C---:B------:R-:W-:Y:S02]  /*27430*/  ISETP.GT.U32.AND P4, PT, R90.reuse, R0, PT ;  /* 0x000000005a00720c */ /* 0x040fe40003f84070 */
[----:B------:R-:W-:Y:S01]  /*27440*/  ISETP.GT.U32.AND P5, PT, R90, R31, PT ;  /* 0x0000001f5a00720c */ /* 0x000fe20003fa4070 */
[----:B------:R-:W-:Y:S01]  /*27450*/  IMAD R86, R68, UR7, RZ ;  /* 0x0000000744567c24 */ /* 0x000fe2000f8e02ff */
[----:B------:R-:W-:Y:S01]  /*27460*/  ISETP.GT.U32.AND P6, PT, R90, R30, PT ;  /* 0x0000001e5a00720c */ /* 0x000fe20003fc4070 */
[----:B------:R-:W0:Y:S03]  /*27470*/  LDCU UR7, c[0x0][0x3b0] ;  /* 0x00007600ff0777ac */ /* 0x000e260008000800 */
[----:B------:R-:W-:-:S04]  /*27480*/  LEA R68, P2, R86, R91, 0x1 ;  /* 0x0000005b56447211 */ /* 0x000fc800078408ff */
[----:B------:R-:W-:Y:S01]  /*27490*/  LEA.HI.X.SX32 R86, R86, R92, 0x1, P2 ;  /* 0x0000005c56567211 */ /* 0x000fe200010f0eff */
[--C-:B------:R-:W-:Y:S01]  /*274a0*/  @!P4 IMAD.IADD R0, R0, 0x1, -R90.reuse ;  /* 0x000000010000c824 */ /* 0x100fe200078e0a5a */
[----:B------:R-:W-:Y:S01]  /*274b0*/  ISETP.GE.AND P2, PT, R63, RZ, PT ;  /* 0x000000ff3f00720c */ /* 0x000fe20003f46270 */
[--C-:B------:R-:W-:Y:S01]  /*274c0*/  @!P5 IMAD.IADD R31, R31, 0x1, -R90.reuse ;  /* 0x000000011f1fd824 */ /* 0x100fe200078e0a5a */
[----:B------:R-:W-:Y:S02]  /*274d0*/  ISETP.GE.AND P5, PT, R62, RZ, PT ;  /* 0x000000ff3e00720c */ /* 0x000fe40003fa6270 */
[----:B------:R-:W-:Y:S01]  /*274e0*/  ISETP.GE.AND P4, PT, R39, RZ, PT ;  /* 0x000000ff2700720c */ /* 0x000fe20003f86270 */
[----:B------:R-:W-:Y:S02]  /*274f0*/  @!P6 IMAD.IADD R30, R30, 0x1, -R90 ;  /* 0x000000011e1ee824 */ /* 0x000fe400078e0a5a */
[----:B------:R-:W-:Y:S01]  /*27500*/  IMAD.MOV.U32 R90, RZ, RZ, R0 ;  /* 0x000000ffff5a7224 */ /* 0x000fe200078e0000 */
[----:B------:R-:W-:Y:S01]  /*27510*/  STL [R1+0xad0], R68 ;  /* 0x000ad04401007387 */ /* 0x000fe20000100800 */
[----:B------:R-:W-:-:S02]  /*27520*/  IMAD.MOV.U32 R0, RZ, RZ, R31 ;  /* 0x000000ffff007224 */ /* 0x000fc400078e001f */
[----:B------:R-:W-:Y:S01]  /*27530*/  @P0 IMAD.MOV.U32 R87, RZ, RZ, R86 ;  /* 0x000000ffff570224 */ /* 0x000fe200078e0056 */
[----:B------:R1:W-:Y:S01]  /*27540*/  STL [R1+0xacc], R86 ;  /* 0x000acc5601007387 */ /* 0x0003e20000100800 */
[----:B------:R-:W-:Y:S02]  /*27550*/  @!P2 IMAD.MOV R30, RZ, RZ, -R30 ;  /* 0x000000ffff1ea224 */ /* 0x000fe400078e0a1e */
[----:B------:R-:W-:Y:S02]  /*27560*/  @!P5 IMAD.MOV R90, RZ, RZ, -R90 ;  /* 0x000000ffff5ad224 */ /* 0x000fe400078e0a5a */
[----:B------:R-:W-:Y:S02]  /*27570*/  @!P4 IMAD.MOV R0, RZ, RZ, -R0 ;  /* 0x000000ffff00c224 */ /* 0x000fe400078e0a00 */
[----:B-1----:R-:W-:Y:S01]  /*27580*/  @P0 IMAD.MOV.U32 R86, RZ, RZ, R68 ;  /* 0x000000ffff560224 */ /* 0x002fe200078e0044 */
[C---:B------:R-:W-:Y:S02]  /*27590*/  SEL R30, R2.reuse, R30, !P3 ;  /* 0x0000001e021e7207 */ /* 0x040fe40005800000 */
[----:B------:R-:W-:-:S02]  /*275a0*/  SEL R0, R2, R0, !P3 ;  /* 0x0000000002007207 */ /* 0x000fc40005800000 */
[----:B------:R-:W-:Y:S02]  /*275b0*/  SEL R90, R2, R90, !P3 ;  /* 0x0000005a025a7207 */ /* 0x000fe40005800000 */
[----:B--2---:R-:W-:-:S06]  /*275c0*/  PRMT R40, RZ, 0x7610, R40 ;  /* 0x00007610ff287816 */ /* 0x004fcc0000000028 */
[----:B------:R-:W2:Y:S04]  /*275d0*/  @P0 LDG.E.U16 R40, desc[UR20][R86.64] ;  /* 0x0000001456280981 */ /* 0x000ea8000c1e1500 */
[----:B------:R-:W2:Y:S04]  /*275e0*/  LDL.LU.64 R86, [R1+0x1ac8] ;  /* 0x001ac80001567983 */ /* 0x000ea80000300a00 */
[----:B------:R-:W2:Y:S01]  /*275f0*/  LDL.LU R2, [R1+0x1ac4] ;  /* 0x001ac40001027983 */ /* 0x000ea20000300800 */
[----:B0-----:R-:W-:Y:S01]  /*27600*/  IMAD R31, R30, UR7, RZ ;  /* 0x000000071e1f7c24 */ /* 0x001fe2000f8e02ff */
[----:B------:R-:W0:Y:S01]  /*27610*/  LDCU UR7, c[0x0][0x3b0] ;  /* 0x00007600ff0777ac */ /* 0x000e220008000800 */
[----:B---3--:R-:W-:-:S03]  /*27620*/  PRMT R10, RZ, 0x7610, R10 ;  /* 0x00007610ff0a7816 */ /* 0x008fc6000000000a */
[----:B------:R-:W-:Y:S01]  /*27630*/  LEA R30, P2, R31, R91, 0x1 ;  /* 0x0000005b1f1e7211 */ /* 0x000fe200078408ff */
[----:B------:R-:W-:-:S03]  /*27640*/  IMAD R0, R0, UR9, RZ ;  /* 0x0000000900007c24 */ /* 0x000fc6000f8e02ff */
[----:B------:R-:W-:Y:S01]  /*27650*/  LEA.HI.X.SX32 R31, R31, R92, 0x1, P2 ;  /* 0x0000005c1f1f7211 */ /* 0x000fe200010f0eff */
[----:B------:R1:W-:Y:S04]  /*27660*/  STL [R1+0xac0], R30 ;  /* 0x000ac01e01007387 */ /* 0x0003e80000100800 */
[----:B------:R1:W3:Y:S04]  /*27670*/  @P0 LDG.E.U16 R10, desc[UR20][R30.64] ;  /* 0x000000141e0a0981 */ /* 0x0002e8000c1e1500 */
[----:B------:R0:W-:Y:S04]  /*27680*/  STL [R1+0xabc], R31 ;  /* 0x000abc1f01007387 */ /* 0x0001e80000100800 */
[----:B------:R-:W3:Y:S01]  /*27690*/  LDL.LU R39, [R1+0x8fc] ;  /* 0x0008fc0001277983 */ /* 0x000ee20000300800 */
[----:B-1----:R-:W-:-:S03]  /*276a0*/  LEA R30, P2, R0, R91, 0x1 ;  /* 0x0000005b001e7211 */ /* 0x002fc600078408ff */
[----:B------:R-:W3:Y:S01]  /*276b0*/  LDL.LU R68, [R1+0x8f0] ;  /* 0x0008f00001447983 */ /* 0x000ee20000300800 */
[----:B------:R-:W-:Y:S01]  /*276c0*/  LEA.HI.X.SX32 R62, R0, R92, 0x1, P2 ;  /* 0x0000005c003e7211 */ /* 0x000fe200010f0eff */
[----:B0-----:R-:W-:Y:S02]  /*276d0*/  IMAD R31, R90, UR7, RZ ;  /* 0x000000075a1f7c24 */ /* 0x001fe4000f8e02ff */
[----:B------:R-:W-:Y:S01]  /*276e0*/  STL [R1+0xac8], R30 ;  /* 0x000ac81e01007387 */ /* 0x000fe20000100800 */
[----:B------:R-:W-:Y:S01]  /*276f0*/  PRMT R90, RZ, 0x7610, R90 ;  /* 0x00007610ff5a7816 */ /* 0x000fe2000000005a */
[----:B------:R-:W-:Y:S02]  /*27700*/  @P0 IMAD.MOV.U32 R63, RZ, RZ, R62 ;  /* 0x000000ffff3f0224 */ /* 0x000fe400078e003e */
[----:B------:R0:W-:Y:S02]  /*27710*/  STL [R1+0xac4], R62 ;  /* 0x000ac43e01007387 */ /* 0x0001e40000100800 */
[----:B0-----:R-:W-:-:S05]  /*27720*/  @P0 IMAD.MOV.U32 R62, RZ, RZ, R30 ;  /* 0x000000ffff3e0224 */ /* 0x001fca00078e001e */
[----:B------:R0:W3:Y:S02]  /*27730*/  @P0 LDG.E.U16 R90, desc[UR20][R62.64] ;  /* 0x000000143e5a0981 */ /* 0x0000e4000c1e1500 */
[----:B0-----:R-:W0:Y:S01]  /*27740*/  S2R R62, SR_TID.X ;  /* 0x00000000003e7919 */ /* 0x001e220000002100 */
[C---:B------:R-:W-:Y:S02]  /*27750*/  LEA R30, P2, R31.reuse, R91, 0x1 ;  /* 0x0000005b1f1e7211 */ /* 0x040fe400078408ff */
[----:B------:R-:W-:Y:S01]  /*27760*/  PRMT R0, RZ, 0x7610, R0 ;  /* 0x00007610ff007816 */ /* 0x000fe20000000000 */
[----:B------:R-:W3:Y:S01]  /*27770*/  LDL.LU R63, [R1+0x1ac0] ;  /* 0x001ac000013f7983 */ /* 0x000ee20000300800 */
[----:B------:R-:W-:-:S03]  /*27780*/  LEA.HI.X.SX32 R31, R31, R92, 0x1, P2 ;  /* 0x0000005c1f1f7211 */ /* 0x000fc600010f0eff */
[----:B------:R-:W3:Y:S04]  /*27790*/  LDL.LU R92, [R1+0x8e4] ;  /* 0x0008e400015c7983 */ /* 0x000ee80000300800 */
[----:B------:R-:W-:Y:S04]  /*277a0*/  STL [R1+0xab8], R30 ;  /* 0x000ab81e01007387 */ /* 0x000fe80000100800 */
[----:B------:R1:W-:Y:S04]  /*277b0*/  STL [R1+0xab4], R31 ;  /* 0x000ab41f01007387 */ /* 0x0003e80000100800 */
[----:B------:R-:W3:Y:S04]  /*277c0*/  @P0 LDG.E.U16 R0, desc[UR20][R30.64] ;  /* 0x000000141e000981 */ /* 0x000ee8000c1e1500 */
[----:B-1----:R-:W3:Y:S01]  /*277d0*/  LDL.LU.64 R30, [R1+0x1ab8] ;  /* 0x001ab800011e7983 */ /* 0x002ee20000300a00 */
[----:B0-----:R-:W-:-:S04]  /*277e0*/  SHF.R.U32.HI R62, RZ, 0x5, R62 ;  /* 0x00000005ff3e7819 */ /* 0x001fc8000001163e */
[----:B------:R-:W-:Y:S02]  /*277f0*/  ISETP.NE.U32.AND P0, PT, R62, RZ, PT ;  /* 0x000000ff3e00720c */ /* 0x000fe40003f05070 */
[----:B------:R-:W3:Y:S01]  /*27800*/  LDL.LU R62, [R1+0x1ab0] ;  /* 0x001ab000013e7983 */ /* 0x000ee20000300800 */
[----:B--2---:R-:W-:-:S05]  /*27810*/  LOP3.LUT R91, R2, 0x40, RZ, 0x3c, !PT ;  /* 0x00000040025b7812 */ /* 0x004fca00078e3cff */
[----:B------:R0:W-:Y:S04]  /*27820*/  STS.U16 [R91+UR4+0x14200], R88 ;  /* 0x014200585b007988 */ /* 0x0001e80008000404 */
[----:B------:R1:W-:Y:S04]  /*27830*/  STS.U16 [R91+UR4+0x14600], R32 ;  /* 0x014600205b007988 */ /* 0x0003e80008000404 */
[----:B------:R2:W-:Y:S04]  /*27840*/  STS.U16 [R91+UR4+0x14a00], R65 ;  /* 0x014a00415b007988 */ /* 0x0005e80008000404 */
[----:B0-----:R-:W4:Y:S04]  /*27850*/  LDL.LU R88, [R1+0x1aac] ;  /* 0x001aac0001587983 */ /* 0x001f280000300800 */
[----:B-1----:R-:W4:Y:S04]  /*27860*/  LDL.LU R32, [R1+0x1aa8] ;  /* 0x001aa80001207983 */ /* 0x002f280000300800 */
[----:B--2---:R-:W2:Y:S04]  /*27870*/  LDL.LU R65, [R1+0x1aa4] ;  /* 0x001aa40001417983 */ /* 0x004ea80000300800 */
        /* <DEDUP_REMOVED lines=24> */
[----:B------:R0:W-:Y:S02]  /*27a00*/  STS.U16 [R91+UR4+0x17e00], R69 ;  /* 0x017e00455b007988 */ /* 0x0001e40008000404 */
[----:B0-----:R-:W-:-:S02]  /*27a10*/  LOP3.LUT R91, R2, 0x50, RZ, 0x3c, !PT ;  /* 0x00000050025b7812 */ /* 0x001fc400078e3cff */
[----:B------:R-:W4:Y:S04]  /*27a20*/  LDL.LU R69, [R1+0x1a70] ;  /* 0x001a700001457983 */ /* 0x000f280000300800 */
[----:B------:R0:W-:Y:S04]  /*27a30*/  STS.U16 [R91+UR4+0x10280], R39 ;  /* 0x010280275b007988 */ /* 0x0001e80008000404 */
[----:B------:R1:W-:Y:S04]  /*27a40*/  STS.U16 [R91+UR4+0x10680], R68 ;  /* 0x010680445b007988 */ /* 0x0003e80008000404 */
[----:B------:R-:W-:Y:S04]  /*27a50*/  STS.U16 [R91+UR4+0x10a80], R92 ;  /* 0x010a805c5b007988 */ /* 0x000fe80008000404 */
[----:B0-----:R-:W4:Y:S04]  /*27a60*/  LDL.LU R39, [R1+0x1a6c] ;  /* 0x001a6c0001277983 */ /* 0x001f280000300800 */
[----:B-1----:R-:W4:Y:S04]  /*27a70*/  LDL.LU R68, [R1+0x1a68] ;  /* 0x001a680001447983 */ /* 0x002f280000300800 */
[----:B---3--:R0:W-:Y:S04]  /*27a80*/  STS.U16 [R91+UR4+0x10e80], R38 ;  /* 0x010e80265b007988 */ /* 0x0081e80008000404 */
[----:B--2---:R1:W-:Y:S04]  /*27a90*/  STS.U16 [R91+UR4+0x11280], R71 ;  /* 0x011280475b007988 */ /* 0x0043e80008000404 */
[----:B------:R2:W-:Y:S04]  /*27aa0*/  STS.U16 [R91+UR4+0x11680], R41 ;  /* 0x011680295b007988 */ /* 0x0005e80008000404 */
[----:B0-----:R-:W3:Y:S04]  /*27ab0*/  LDL.LU R38, [R1+0x1a64] ;  /* 0x001a640001267983 */ /* 0x001ee80000300800 */
[----:B-1----:R-:W3:Y:S04]  /*27ac0*/  LDL.LU R71, [R1+0x1a60] ;  /* 0x001a600001477983 */ /* 0x002ee80000300800 */
[----:B--2---:R-:W2:Y:S04]  /*27ad0*/  LDL.LU R41, [R1+0x1a5c] ;  /* 0x001a5c0001297983 */ /* 0x004ea80000300800 */
[----:B------:R0:W-:Y:S04]  /*27ae0*/  STS.U16 [R91+UR4+0x11a80], R70 ;  /* 0x011a80465b007988 */ /* 0x0001e80008000404 */
[----:B0-----:R-:W2:Y:S04]  /*27af0*/  LDL.LU R70, [R1+0x1a58] ;  /* 0x001a580001467983 */ /* 0x001ea80000300800 */
[----:B------:R0:W-:Y:S04]  /*27b00*/  STS.U16 [R91+UR4+0x11e80], R3 ;  /* 0x011e80035b007988 */ /* 0x0001e80008000404 */
[----:B----4-:R1:W-:Y:S04]  /*27b10*/  STS.U16 [R91+UR4+0x12280], R88 ;  /* 0x012280585b007988 */ /* 0x0103e80008000404 */
[----:B------:R4:W-:Y:S04]  /*27b20*/  STS.U16 [R91+UR4+0x12680], R89 ;  /* 0x012680595b007988 */ /* 0x0009e80008000404 */
[----:B0-----:R0:W5:Y:S04]  /*27b30*/  LDL.LU R3, [R1+0x1a54] ;  /* 0x001a540001037983 */ /* 0x0011680000300800 */
[----:B-1----:R0:W5:Y:S04]  /*27b40*/  LDL.LU R88, [R1+0x1a50] ;  /* 0x001a500001587983 */ /* 0x0021680000300800 */
[----:B----4-:R0:W5:Y:S04]  /*27b50*/  LDL.LU R89, [R1+0x1a4c] ;  /* 0x001a4c0001597983 */ /* 0x0101680000300800 */
[----:B------:R1:W-:Y:S04]  /*27b60*/  STS.U16 [R91+UR4+0x12a80], R86 ;  /* 0x012a80565b007988 */ /* 0x0003e80008000404 */
[----:B------:R4:W-:Y:S04]  /*27b70*/  STS.U16 [R91+UR4+0x12e80], R87 ;  /* 0x012e80575b007988 */ /* 0x0009e80008000404 */
[----:B------:R0:W-:Y:S04]  /*27b80*/  STS.U16 [R91+UR4+0x13280], R5 ;  /* 0x013280055b007988 */ /* 0x0001e80008000404 */
[----:B-1----:R1:W5:Y:S04]  /*27b90*/  LDL.LU R86, [R1+0x1a48] ;  /* 0x001a480001567983 */ /* 0x0023680000300800 */
[----:B----4-:R1:W5:Y:S04]  /*27ba0*/  LDL.LU R87, [R1+0x1a44] ;  /* 0x001a440001577983 */ /* 0x0103680000300800 */
[----:B0-----:R-:W4:Y:S04]  /*27bb0*/  LDL.LU R5, [R1+0x1a40] ;  /* 0x001a400001057983 */ /* 0x001f280000300800 */
[----:B------:R0:W-:Y:S04]  /*27bc0*/  STS.U16 [R91+UR4+0x13680], R8 ;  /* 0x013680085b007988 */ /* 0x0001e80008000404 */
[----:B------:R1:W-:Y:S04]  /*27bd0*/  STS.U16 [R91+UR4+0x13a80], R9 ;  /* 0x013a80095b007988 */ /* 0x0003e80008000404 */
[----:B------:R1:W-:Y:S04]  /*27be0*/  STS.U16 [R91+UR4+0x13e80], R6 ;  /* 0x013e80065b007988 */ /* 0x0003e80008000404 */
[----:B0-----:R0:W5:Y:S04]  /*27bf0*/  LDL.LU R8, [R1+0x1a3c] ;  /* 0x001a3c0001087983 */ /* 0x0011680000300800 */
[----:B-1----:R0:W5:Y:S04]  /*27c00*/  LDL.LU R9, [R1+0x1a38] ;  /* 0x001a380001097983 */ /* 0x0021680000300800 */
[----:B------:R0:W5:Y:S04]  /*27c10*/  LDL.LU R6, [R1+0x1a34] ;  /* 0x001a340001067983 */ /* 0x0001680000300800 */
[----:B------:R1:W-:Y:S04]  /*27c20*/  STS.U16 [R91+UR4+0x14280], R7 ;  /* 0x014280075b007988 */ /* 0x0003e80008000404 */
[----:B------:R0:W-:Y:S04]  /*27c30*/  STS.U16 [R91+UR4+0x14680], R4 ;  /* 0x014680045b007988 */ /* 0x0001e80008000404 */
[----:B-1----:R1:W5:Y:S04]  /*27c40*/  LDL.LU R7, [R1+0x1a30] ;  /* 0x001a300001077983 */ /* 0x0023680000300800 */
[----:B0-----:R-:W4:Y:S04]  /*27c50*/  LDL.LU R4, [R1+0x1a2c] ;  /* 0x001a2c0001047983 */ /* 0x001f280000300800 */
        /* <DEDUP_REMOVED lines=14> */
[----:B0-----:R0:W5:Y:S04]  /*27d40*/  LDL.LU R84, [R1+0x1a28] ;  /* 0x001a280001547983 */ /* 0x0011680000300800 */
[----:B------:R0:W5:Y:S01]  /*27d50*/  LDL.LU R85, [R1+0x1a24] ;  /* 0x001a240001557983 */ /* 0x0001620000300800 */
[----:B-1----:R-:W-:-:S03]  /*27d60*/  LOP3.LUT R91, R2, 0x60, RZ, 0x3c, !PT ;  /* 0x00000060025b7812 */ /* 0x002fc600078e3cff */
[----:B------:R0:W5:Y:S04]  /*27d70*/  LDL.LU R82, [R1+0x1a20] ;  /* 0x001a200001527983 */ /* 0x0001680000300800 */
        /* <DEDUP_REMOVED lines=10> */
[----:B------:R0:W5:Y:S01]  /*27e20*/  LDL.LU R73, [R1+0x19f4] ;  /* 0x0019f40001497983 */ /* 0x0001620000300800 */
[----:B------:R-:W-:-:S02]  /*27e30*/  UIADD3 UR7, UPT, UPT, UR4, 0x20000, URZ ;  /* 0x0002000004077890 */ /* 0x000fc4000fffe0ff */
[----:B------:R-:W-:Y:S02]  /*27e40*/  UIADD3 UR9, UPT, UPT, UR4, 0x30000, URZ ;  /* 0x0003000004097890 */ /* 0x000fe4000fffe0ff */
[----:B------:R-:W-:Y:S02]  /*27e50*/  USHF.R.U32.HI UR7, URZ, 0x4, UR7 ;  /* 0x00000004ff077899 */ /* 0x000fe40008011607 */
[----:B------:R-:W-:Y:S01]  /*27e60*/  USHF.R.U32.HI UR9, URZ, 0x4, UR9 ;  /* 0x00000004ff097899 */ /* 0x000fe20008011609 */
[----:B--2---:R1:W-:Y:S04]  /*27e70*/  STS.U16 [R91+UR4+0x10300], R70 ;  /* 0x010300465b007988 */ /* 0x0043e80008000404 */
[----:B---3--:R2:W-:Y:S04]  /*27e80*/  STS.U16 [R91+UR4+0x10700], R71 ;  /* 0x010700475b007988 */ /* 0x0085e80008000404 */
[----:B------:R3:W-:Y:S04]  /*27e90*/  STS.U16 [R91+UR4+0x10b00], R68 ;  /* 0x010b00445b007988 */ /* 0x0007e80008000404 */
[----:B------:R0:W-:Y:S04]  /*27ea0*/  STS.U16 [R91+UR4+0x10f00], R69 ;  /* 0x010f00455b007988 */ /* 0x0001e80008000404 */
[----:B------:R0:W-:Y:S04]  /*27eb0*/  STS.U16 [R91+UR4+0x11300], R66 ;  /* 0x011300425b007988 */ /* 0x0001e80008000404 */
[----:B------:R0:W-:Y:S04]  /*27ec0*/  STS.U16 [R91+UR4+0x11700], R67 ;  /* 0x011700435b007988 */ /* 0x0001e80008000404 */
[----:B------:R0:W-:Y:S04]  /*27ed0*/  STS.U16 [R91+UR4+0x11b00], R64 ;  /* 0x011b00405b007988 */ /* 0x0001e80008000404 */
        /* <DEDUP_REMOVED lines=16> */
[----:B-1----:R1:W5:Y:S04]  /*27fe0*/  LDL.LU R70, [R1+0x19f0] ;  /* 0x0019f00001467983 */ /* 0x0023680000300800 */
[----:B------:R-:W-:Y:S04]  /*27ff0*/  STS.U16 [R91+UR4+0x15f00], R49 ;  /* 0x015f00315b007988 */ /* 0x000fe80008000404 */
[----:B--2---:R1:W5:Y:S04]  /*28000*/  LDL.LU R71, [R1+0x19ec] ;  /* 0x0019ec0001477983 */ /* 0x0043680000300800 */
[----:B------:R-:W-:Y:S04]  /*28010*/  STS.U16 [R91+UR4+0x16300], R46 ;  /* 0x0163002e5b007988 */ /* 0x000fe80008000404 */
[----:B---3--:R1:W5:Y:S04]  /*28020*/  LDL.LU R68, [R1+0x19e8] ;  /* 0x0019e80001447983 */ /* 0x0083680000300800 */
[----:B------:R-:W-:Y:S04]  /*28030*/  STS.U16 [R91+UR4+0x16700], R47 ;  /* 0x0167002f5b007988 */ /* 0x000fe80008000404 */
[----:B0-----:R1:W5:Y:S04]  /*28040*/  LDL.LU R69, [R1+0x19e4] ;  /* 0x0019e40001457983 */ /* 0x0013680000300800 */
[----:B------:R-:W-:Y:S04]  /*28050*/  STS.U16 [R91+UR4+0x16b00], R44 ;  /* 0x016b002c5b007988 */ /* 0x000fe80008000404 */
[----:B------:R1:W5:Y:S04]  /*28060*/  LDL.LU R66, [R1+0x19e0] ;  /* 0x0019e00001427983 */ /* 0x0003680000300800 */
[----:B------:R-:W-:Y:S04]  /*28070*/  STS.U16 [R91+UR4+0x16f00], R45 ;  /* 0x016f002d5b007988 */ /* 0x000fe80008000404 */
[----:B------:R1:W5:Y:S04]  /*28080*/  LDL.LU R67, [R1+0x19dc] ;  /* 0x0019dc0001437983 */ /* 0x0003680000300800 */
[----:B------:R-:W-:Y:S04]  /*28090*/  STS.U16 [R91+UR4+0x17300], R42 ;  /* 0x0173002a5b007988 */ /* 0x000fe80008000404 */
[----:B------:R1:W5:Y:S04]  /*280a0*/  LDL.LU R64, [R1+0x19d8] ;  /* 0x0019d80001407983 */ /* 0x0003680000300800 */
[----:B------:R-:W-:Y:S04]  /*280b0*/  STS.U16 [R91+UR4+0x17700], R43 ;  /* 0x0177002b5b007988 */ /* 0x000fe80008000404 */
[----:B------:R1:W5:Y:S04]  /*280c0*/  LDL.LU R65, [R1+0x19d4] ;  /* 0x0019d40001417983 */ /* 0x0003680000300800 */
[----:B------:R0:W-:Y:S04]  /*280d0*/  STS.U16 [R91+UR4+0x17b00], R11 ;  /* 0x017b000b5b007988 */ /* 0x0001e80008000404 */
[----:B------:R1:W5:Y:S04]  /*280e0*/  LDL.LU R62, [R1+0x19d0] ;  /* 0x0019d000013e7983 */ /* 0x0003680000300800 */
[----:B------:R2:W-:Y:S01]  /*280f0*/  STS.U16 [R91+UR4+0x17f00], R40 ;  /* 0x017f00285b007988 */ /* 0x0005e20008000404 */
[----:B0-----:R-:W-:-:S03]  /*28100*/  LOP3.LUT R11, R2, 0x70, RZ, 0x3c, !PT ;  /* 0x00000070020b7812 */ /* 0x001fc600078e3cff */
[----:B------:R1:W5:Y:S04]  /*28110*/  LDL.LU R63, [R1+0x19cc] ;  /* 0x0019cc00013f7983 */ /* 0x0003680000300800 */
[----:B------:R1:W5:Y:S01]  /*28120*/  LDL.LU R60, [R1+0x19c8] ;  /* 0x0019c800013c7983 */ /* 0x0003620000300800 */
[----:B--2---:R-:W0:Y:S03]  /*28130*/  LDC R91, c[0x0][0x3a0] ;  /* 0x0000e800ff5b7b82 */ /* 0x004e260000000800 */
[----:B------:R1:W5:Y:S04]  /*28140*/  LDL.LU R61, [R1+0x19c4] ;  /* 0x0019c400013d7983 */ /* 0x0003680000300800 */
[----:B------:R1:W5:Y:S04]  /*28150*/  LDL.LU R58, [R1+0x19c0] ;  /* 0x0019c000013a7983 */ /* 0x0003680000300800 */
[----:B------:R1:W5:Y:S04]  /*28160*/  LDL.LU R59, [R1+0x19bc] ;  /* 0x0019bc00013b7983 */ /* 0x0003680000300800 */
[----:B------:R1:W5:Y:S04]  /*28170*/  LDL.LU R56, [R1+0x19b8] ;  /* 0x0019b80001387983 */ /* 0x0003680000300800 */
[----:B------:R1:W5:Y:S04]  /*28180*/  LDL.LU R57, [R1+0x19b4] ;  /* 0x0019b40001397983 */ /* 0x0003680000300800 */
[----:B------:R2:W-:Y:S04]  /*28190*/  STS.U16 [R11+UR4+0x10380], R41 ;  /* 0x010380290b007988 */ /* 0x0005e80008000404 */
        /* <DEDUP_REMOVED lines=27> */
[----:B------:R1:W-:Y:S01]  /*28350*/  STS.U16 [R11+UR4+0x13b80], R27 ;  /* 0x013b801b0b007988 */ /* 0x0003e20008000404 */
[----:B0-----:R-:W-:-:S03]  /*28360*/  VIADD R92, R91, 0x7f ;  /* 0x0000007f5b5c7836 */ /* 0x001fc60000000000 */
[----:B------:R0:W5:Y:S04]  /*28370*/  LDL.LU R40, [R1+0x1978] ;  /* 0x0019780001287983 */ /* 0x0001680000300800 */
[----:B------:R0:W-:Y:S04]  /*28380*/  STS.U16 [R11+UR4+0x13f80], R24 ;  /* 0x013f80180b007988 */ /* 0x0001e80008000404 */
[----:B--2---:R2:W5:Y:S04]  /*28390*/  LDL.LU R41, [R1+0x1974] ;  /* 0x0019740001297983 */ /* 0x0045680000300800 */
[----:B------:R0:W-:Y:S04]  /*283a0*/  STS.U16 [R11+UR4+0x14380], R25 ;  /* 0x014380190b007988 */ /* 0x0001e80008000404 */
[----:B---3--:R2:W5:Y:S04]  /*283b0*/  LDL.LU R38, [R1+0x1970] ;  /* 0x0019700001267983 */ /* 0x0085680000300800 */
[----:B------:R-:W-:Y:S04]  /*283c0*/  STS.U16 [R11+UR4+0x14780], R22 ;  /* 0x014780160b007988 */ /* 0x000fe80008000404 */
[----:B------:R2:W5:Y:S04]  /*283d0*/  LDL.LU R39, [R1+0x196c] ;  /* 0x00196c0001277983 */ /* 0x0005680000300800 */
[----:B------:R-:W-:Y:S04]  /*283e0*/  STS.U16 [R11+UR4+0x14b80], R23 ;  /* 0x014b80170b007988 */ /* 0x000fe80008000404 */
[----:B------:R2:W5:Y:S04]  /*283f0*/  LDL.LU R36, [R1+0x1968] ;  /* 0x0019680001247983 */ /* 0x0005680000300800 */
[----:B------:R-:W-:Y:S01]  /*28400*/  STS.U16 [R11+UR4+0x14f80], R20 ;  /* 0x014f80140b007988 */ /* 0x000fe20008000404 */
[----:B------:R-:W-:-:S03]  /*28410*/  SHF.R.S32.HI R91, RZ, 0x1f, R92 ;  /* 0x0000001fff5b7819 */ /* 0x000fc6000001145c */
[----:B------:R2:W5:Y:S04]  /*28420*/  LDL.LU R37, [R1+0x1964] ;  /* 0x0019640001257983 */ /* 0x0005680000300800 */
[----:B------:R-:W-:Y:S04]  /*28430*/  STS.U16 [R11+UR4+0x15380], R21 ;  /* 0x015380150b007988 */ /* 0x000fe80008000404 */
[----:B------:R2:W5:Y:S04]  /*28440*/  LDL.LU R34, [R1+0x1960] ;  /* 0x0019600001227983 */ /* 0x0005680000300800 */
[----:B------:R-:W-:Y:S04]  /*28450*/  STS.U16 [R11+UR4+0x15780], R18 ;  /* 0x015780120b007988 */ /* 0x000fe80008000404 */
[----:B------:R2:W5:Y:S04]  /*28460*/  LDL.LU R35, [R1+0x195c] ;  /* 0x00195c0001237983 */ /* 0x0005680000300800 */
[----:B------:R-:W-:Y:S04]  /*28470*/  STS.U16 [R11+UR4+0x15b80], R19 ;  /* 0x015b80130b007988 */ /* 0x000fe80008000404 */
[----:B------:R2:W5:Y:S04]  /*28480*/  LDL.LU R32, [R1+0x1958] ;  /* 0x0019580001207983 */ /* 0x0005680000300800 */
[----:B------:R-:W-:Y:S01]  /*28490*/  STS.U16 [R11+UR4+0x15f80], R16 ;  /* 0x015f80100b007988 */ /* 0x000fe20008000404 */
[----:B------:R-:W-:-:S03]  /*284a0*/  LEA.HI R91, R91, R92, RZ, 0x7 ;  /* 0x0000005c5b5b7211 */ /* 0x000fc600078f38ff */
[----:B------:R2:W5:Y:S04]  /*284b0*/  LDL.LU R33, [R1+0x1954] ;  /* 0x0019540001217983 */ /* 0x0005680000300800 */
        /* <DEDUP_REMOVED lines=9> */
[----:B-1----:R2:W5:Y:S04]  /*28550*/  LDL.LU R26, [R1+0x1940] ;  /* 0x00194000011a7983 */ /* 0x0025680000300800 */
[----:B------:R-:W-:Y:S04]  /*28560*/  STS.U16 [R11+UR4+0x17780], R10 ;  /* 0x0177800a0b007988 */ /* 0x000fe80008000404 */
[----:B------:R2:W5:Y:S04]  /*28570*/  LDL.LU R27, [R1+0x193c] ;  /* 0x00193c00011b7983 */ /* 0x0005680000300800 */
[----:B------:R1:W-:Y:S04]  /*28580*/  STS.U16 [R11+UR4+0x17b80], R90 ;  /* 0x017b805a0b007988 */ /* 0x0003e80008000404 */
[----:B0-----:R2:W5:Y:S04]  /*28590*/  LDL.LU R24, [R1+0x1938] ;  /* 0x0019380001187983 */ /* 0x0015680000300800 */
[----:B------:R2:W5:Y:S01]  /*285a0*/  LDL.LU R25, [R1+0x1934] ;  /* 0x0019340001197983 */ /* 0x0005620000300800 */
[----:B-1----:R-:W-:-:S02]  /*285b0*/  SHF.R.S32.HI R90, RZ, 0x7, R91 ;  /* 0x00000007ff5a7819 */ /* 0x002fc4000001145b */
[----:B------:R-:W-:Y:S01]  /*285c0*/  LOP3.LUT R91, R2, 0x70, RZ, 0x3c, !PT ;  /* 0x00000070025b7812 */ /* 0x000fe200078e3cff */
[----:B------:R2:W5:Y:S04]  /*285d0*/  LDL.LU R22, [R1+0x1930] ;  /* 0x0019300001167983 */ /* 0x0005680000300800 */
[----:B------:R2:W5:Y:S04]  /*285e0*/  LDL.LU R23, [R1+0x192c] ;  /* 0x00192c0001177983 */ /* 0x0005680000300800 */
[----:B------:R2:W5:Y:S04]  /*285f0*/  LDL.LU R20, [R1+0x1928] ;  /* 0x0019280001147983 */ /* 0x0005680000300800 */
[----:B------:R2:W5:Y:S04]  /*28600*/  LDL.LU R21, [R1+0x1924] ;  /* 0x0019240001157983 */ /* 0x0005680000300800 */
[----:B------:R2:W5:Y:S04]  /*28610*/  LDL.LU R18, [R1+0x1920] ;  /* 0x0019200001127983 */ /* 0x0005680000300800 */
[----:B------:R0:W-:Y:S04]  /*28620*/  STS.U16 [R91+UR4+0x17f80], R0 ;  /* 0x017f80005b007988 */ /* 0x0001e80008000404 */
[----:B------:R2:W5:Y:S04]  /*28630*/  LDL.LU R19, [R1+0x191c] ;  /* 0x00191c0001137983 */ /* 0x0005680000300800 */
[----:B------:R2:W5:Y:S01]  /*28640*/  LDL.LU R16, [R1+0x1918] ;  /* 0x0019180001107983 */ /* 0x0005620000300800 */
[----:B0-----:R-:W-:-:S03]  /*28650*/  VIMNMX R0, PT, PT, R90, 0x1, !PT ;  /* 0x000000015a007848 */ /* 0x001fc60007fe0100 */
[----:B------:R2:W5:Y:S01]  /*28660*/  LDL.LU R17, [R1+0x1914] ;  /* 0x0019140001117983 */ /* 0x0005620000300800 */
[----:B------:R-:W-:Y:S01]  /*28670*/  IADD3 R0, PT, PT, R0, -0x1, RZ ;  /* 0xffffffff00007810 */ /* 0x000fe20007ffe0ff */
[----:B------:R0:W-:Y:S06]  /*28680*/  MEMBAR.ALL.CTA ;  /* 0x0000000000007992 */ /* 0x0001ec0000008000 */
[----:B0-----:R-:W0:Y:S04]  /*28690*/  FENCE.VIEW.ASYNC.S ;  /* 0x00000000000073c6 */ /* 0x001e280000000000 */
[----:B------:R2:W5:Y:S04]  /*286a0*/  LDL.LU R14, [R1+0x1910] ;  /* 0x00191000010e7983 */ /* 0x0005680000300800 */
[----:B------:R2:W5:Y:S04]  /*286b0*/  LDL.LU R15, [R1+0x190c] ;  /* 0x00190c00010f7983 */ /* 0x0005680000300800 */
[----:B------:R2:W5:Y:S04]  /*286c0*/  LDL.LU R12, [R1+0x1908] ;  /* 0x00190800010c7983 */ /* 0x0005680000300800 */
[----:B------:R2:W5:Y:S04]  /*286d0*/  LDL.LU R13, [R1+0x1904] ;  /* 0x00190400010d7983 */ /* 0x0005680000300800 */
[----:B------:R2:W5:Y:S04]  /*286e0*/  LDL.LU R10, [R1+0x1900] ;  /* 0x00190000010a7983 */ /* 0x0005680000300800 */
[----:B------:R2:W5:Y:S04]  /*286f0*/  LDL.LU R11, [R1+0x18fc] ;  /* 0x0018fc00010b7983 */ /* 0x0005680000300800 */
[----:B------:R2:W-:Y:S01]  /*28700*/  STL [R1+0x1568], R0 ;  /* 0x0015680001007387 */ /* 0x0005e20000100800 */
[----:B------:R-:W-:Y:S01]  /*28710*/  ISETP.LT.OR P2, PT, R92, 0x80, P0 ;  /* 0x000000805c00780c */ /* 0x000fe20000741670 */
[----:B------:R-:W-:-:S02]  /*28720*/  USGXT.U32 UR7, UR7, 0xe ;  /* 0x0000000e0707789a */ /* 0x000fc40008000000 */
[----:B------:R-:W-:Y:S02]  /*28730*/  USGXT.U32 UR10, UR9, 0xe ;  /* 0x0000000e090a789a */ /* 0x000fe40008000000 */
[----:B------:R-:W-:Y:S02]  /*28740*/  UIADD3 UR12, UP1, UPT, UR7, 0x4000080, URZ ;  /* 0x04000080070c7890 */ /* 0x000fe4000ff3e0ff */
[----:B------:R-:W-:Y:S01]  /*28750*/  UIADD3 UR14, UP2, UPT, UR10, 0x2, URZ ;  /* 0x000000020a0e7890 */ /* 0x000fe2000ff5e0ff */
[----:B------:R-:W-:Y:S01]  /*28760*/  UMOV UR13, URZ ;  /* 0x000000ff000d7c82 */ /* 0x000fe20008000000 */
[----:B------:R-:W-:Y:S01]  /*28770*/  UMOV UR15, URZ ;  /* 0x000000ff000f7c82 */ /* 0x000fe20008000000 */
[----:B------:R-:W-:Y:S02]  /*28780*/  UIADD3.X UR13, UPT, UPT, UR13, 0x40004040, URZ, UP1, !UPT ;  /* 0x400040400d0d7890 */ /* 0x000fe40008ffe4ff */
[----:B------:R-:W-:Y:S01]  /*28790*/  UIADD3.X UR15, UPT, UPT, UR15, 0x40004040, URZ, UP2, !UPT ;  /* 0x400040400f0f7890 */ /* 0x000fe200097fe4ff */
[----:B0-----:R-:W-:Y:S01]  /*287a0*/  BAR.SYNC.DEFER_BLOCKING 0x0 ;  /* 0x0000000000007b1d */ /* 0x001fe20000010000 */
[----:B------:R-:W-:Y:S01]  /*287b0*/  ISETP.NE.U32.AND P3, PT, R0, RZ, PT ;  /* 0x000000ff0000720c */ /* 0x000fe20003f65070 */
[----:B----4-:R-:W-:-:S02]  /*287c0*/  IMAD.SHL.U32 R5, R5, 0x80, RZ ;  /* 0x0000008005057824 */ /* 0x010fc400078e00ff */
[----:B------:R-:W-:Y:S02]  /*287d0*/  IMAD.SHL.U32 R90, R4, 0x80, RZ ;  /* 0x00000080045a7824 */ /* 0x000fe400078e00ff */
[----:B--2---:R-:W-:Y:S08]  /*287e0*/  @P2 BRA `(.L_x_6) ;  /* 0x00000004007c2947 */ /* 0x004ff00003800000 */
[----:B------:R-:W-:Y:S02]  /*287f0*/  USHF.R.U32.HI UR58, URZ, 0x4, UR4 ;  /* 0x00000004ff3a7899 */ /* 0x000fe40008011604 */
[----:B------:R-:W-:Y:S02]  /*28800*/  UIADD3 UR11, UPT, UPT, UR4, 0x10000, URZ ;  /* 0x00010000040b7890 */ /* 0x000fe4000fffe0ff */
[----:B------:R-:W-:Y:S02]  /*28810*/  USGXT.U32 UR58, UR58, 0xe ;  /* 0x0000000e3a3a789a */ /* 0x000fe40008000000 */
[----:B------:R-:W-:Y:S02]  /*28820*/  USHF.R.U32.HI UR11, URZ, 0x4, UR11 ;  /* 0x00000004ff0b7899 */ /* 0x000fe4000801160b */
[----:B------:R-:W-:Y:S02]  /*28830*/  UIADD3 UR28, UP1, UPT, UR58, 0x4000080, URZ ;  /* 0x040000803a1c7890 */ /* 0x000fe4000ff3e0ff */
[----:B------:R-:W-:Y:S01]  /*28840*/  USGXT.U32 UR16, UR11, 0xe ;  /* 0x0000000e0b10789a */ /* 0x000fe20008000000 */
[----:B------:R-:W-:Y:S01]  /*28850*/  UMOV UR9, URZ ;  /* 0x000000ff00097c82 */ /* 0x000fe20008000000 */
[----:B------:R-:W-:Y:S01]  /*28860*/  UMOV UR56, UR8 ;  /* 0x0000000800387c82 */ /* 0x000fe20008000000 */
[----:B------:R-:W-:-:S02]  /*28870*/  UIADD3.X UR29, UPT, UPT, UR9, 0x40004040, URZ, UP1, !UPT ;  /* 0x40004040091d7890 */ /* 0x000fc40008ffe4ff */
[----:B------:R-:W-:Y:S01]  /*28880*/  UIADD3 UR18, UP1, UPT, UR16, 0x2, URZ ;  /* 0x0000000210127890 */ /* 0x000fe2000ff3e0ff */
[----:B------:R-:W-:Y:S01]  /*28890*/  UMOV UR57, URZ ;  /* 0x000000ff00397c82 */ /* 0x000fe20008000000 */
[----:B------:R-:W-:Y:S01]  /*288a0*/  UMOV UR17, URZ ;  /* 0x000000ff00117c82 */ /* 0x000fe20008000000 */
[----:B------:R-:W-:Y:S01]  /*288b0*/  UMOV UR9, UR56 ;  /* 0x0000003800097c82 */ /* 0x000fe20008000000 */
[----:B------:R-:W-:Y:S02]  /*288c0*/  UIADD3.X UR19, UPT, UPT, UR17, 0x40004040, URZ, UP1, !UPT ;  /* 0x4000404011137890 */ /* 0x000fe40008ffe4ff */
[----:B------:R-:W-:Y:S02]  /*288d0*/  ULOP3.LUT UR56, UR58, 0x4000000, URZ, 0xfc, !UPT ;  /* 0x040000003a387892 */ /* 0x000fe4000f8efcff */
[----:B------:R-:W-:Y:S02]  /*288e0*/  UIADD3.64 UR58, UPT, UPT, UR28, 0x80, URZ ;  /* 0x000000801c3a7897 */ /* 0x000fe4000fffe0ff */
[----:B------:R-:W-:-:S02]  /*288f0*/  UIADD3.64 UR64, UPT, UPT, UR18, 0x2, URZ ;  /* 0x0000000212407897 */ /* 0x000fc4000fffe0ff */
[----:B------:R-:W-:Y:S02]  /*28900*/  UIADD3.64 UR60, UPT, UPT, UR28, 0x100, URZ ;  /* 0x000001001c3c7897 */ /* 0x000fe4000fffe0ff */
[----:B------:R-:W-:Y:S01]  /*28910*/  UIADD3.64 UR68, UPT, UPT, UR18, 0x4, URZ ;  /* 0x0000000412447897 */ /* 0x000fe2000fffe0ff */
[----:B------:R-:W-:Y:S01]  /*28920*/  UMOV UR46, 0x0 ;  /* 0x00000000002e7882 */ /* 0x000fe20000000000 */
[----:B------:R-:W-:Y:S01]  /*28930*/  UMOV UR47, 0x8408010 ;  /* 0x08408010002f7882 */ /* 0x000fe20000000000 */
[----:B------:R-:W-:Y:S01]  /*28940*/  UMOV UR17, 0x40004040 ;  /* 0x4000404000117882 */ /* 0x000fe20000000000 */
[----:B------:R-:W-:Y:S01]  /*28950*/  UMOV UR57, 0x40004040 ;  /* 0x4000404000397882 */ /* 0x000fe20000000000 */
[----:B------:R-:W-:Y:S01]  /*28960*/  UMOV UR40, 0x0 ;  /* 0x0000000000287882 */ /* 0x000fe20000000000 */
[----:B------:R0:W-:Y:S01]  /*28970*/  UTCHMMA gdesc[UR56], gdesc[UR16], tmem[UR5], tmem[UR46], idesc[UR47], !UPT ;  /* 0x00ff2e10380075ea */ /* 0x0001e2000f800005 */
[----:B------:R-:W-:Y:S01]  /*28980*/  UMOV UR41, 0x8408010 ;  /* 0x0840801000297882 */ /* 0x000fe20000000000 */
[----:B------:R-:W-:-:S02]  /*28990*/  UIADD3.64 UR62, UPT, UPT, UR28, 0x180, URZ ;  /* 0x000001801c3e7897 */ /* 0x000fc4000fffe0ff */
[----:B------:R1:W-:Y:S01]  /*289a0*/  UTCHMMA gdesc[UR28], gdesc[UR18], tmem[UR5], tmem[UR40], idesc[UR41], UPT ;  /* 0x00ff28121c0075ea */ /* 0x0003e2000b800005 */
[----:B------:R-:W-:Y:S01]  /*289b0*/  UMOV UR32, 0x0 ;  /* 0x0000000000207882 */ /* 0x000fe20000000000 */
[----:B------:R-:W-:Y:S01]  /*289c0*/  UMOV UR33, 0x8408010 ;  /* 0x0840801000217882 */ /* 0x000fe20000000000 */
[----:B------:R-:W-:Y:S01]  /*289d0*/  UMOV UR44, 0x0 ;  /* 0x00000000002c7882 */ /* 0x000fe20000000000 */
[----:B------:R-:W-:Y:S01]  /*289e0*/  UMOV UR45, 0x8408010 ;  /* 0x08408010002d7882 */ /* 0x000fe20000000000 */
[----:B------:R2:W-:Y:S01]  /*289f0*/  UTCHMMA gdesc[UR58], gdesc[UR64], tmem[UR5], tmem[UR32], idesc[UR33], UPT ;  /* 0x00ff20403a0075ea */ /* 0x0005e2000b800005 */
[----:B------:R-:W-:Y:S01]  /*28a00*/  UIADD3.64 UR66, UPT, UPT, UR28, 0x200, URZ ;  /* 0x000002001c427897 */ /* 0x000fe2000fffe0ff */
[----:B------:R3:W-:Y:S01]  /*28a10*/  UTCHMMA gdesc[UR60], gdesc[UR68], tmem[UR5], tmem[UR44], idesc[UR45], UPT ;  /* 0x00ff2c443c0075ea */ /* 0x0007e2000b800005 */
[----:B0-----:R-:W-:Y:S02]  /*28a20*/  UIADD3.64 UR56, UPT, UPT, UR18, 0x7fe, URZ ;  /* 0x000007fe12387897 */ /* 0x001fe4000fffe0ff */
[----:B------:R-:W-:Y:S01]  /*28a30*/  UIADD3.64 UR46, UPT, UPT, UR28, 0x280, URZ ;  /* 0x000002801c2e7897 */ /* 0x000fe2000fffe0ff */
[----:B------:R-:W-:Y:S01]  /*28a40*/  UMOV UR54, 0x0 ;  /* 0x0000000000367882 */ /* 0x000fe20000000000 */
[----:B------:R-:W-:Y:S01]  /*28a50*/  UMOV UR55, 0x8408010 ;  /* 0x0840801000377882 */ /* 0x000fe20000000000 */
[----:B-1----:R-:W-:-:S02]  /*28a60*/  UIADD3.64 UR40, UPT, UPT, UR28, 0x300, URZ ;  /* 0x000003001c287897 */ /* 0x002fc4000fffe0ff */
[----:B--2---:R-:W-:Y:S02]  /*28a70*/  UIADD3.64 UR58, UPT, UPT, UR18, 0x800, URZ ;  /* 0x00000800123a7897 */ /* 0x004fe4000fffe0ff */
[----:B------:R0:W-:Y:S01]  /*28a80*/  UTCHMMA gdesc[UR62], gdesc[UR56], tmem[UR5], tmem[UR54], idesc[UR55], UPT ;  /* 0x00ff36383e0075ea */ /* 0x0001e2000b800005 */
[----:B---3--:R-:W-:Y:S01]  /*28a90*/  UIADD3.64 UR60, UPT, UPT, UR18, 0x802, URZ ;  /* 0x00000802123c7897 */ /* 0x008fe2000fffe0ff */
[----:B------:R-:W-:Y:S01]  /*28aa0*/  UMOV UR50, 0x0 ;  /* 0x0000000000327882 */ /* 0x000fe20000000000 */
[----:B------:R-:W-:Y:S01]  /*28ab0*/  UMOV UR51, 0x8408010 ;  /* 0x0840801000337882 */ /* 0x000fe20000000000 */
[----:B------:R-:W-:Y:S02]  /*28ac0*/  UIADD3 UR76, UPT, UPT, UR5, 0x100, URZ ;  /* 0x00000100054c7890 */ /* 0x000fe4000fffe0ff */
[----:B------:R-:W-:Y:S01]  /*28ad0*/  UIADD3.64 UR32, UPT, UPT, UR28, 0x780, URZ ;  /* 0x000007801c207897 */ /* 0x000fe2000fffe0ff */
[----:B------:R1:W-:Y:S01]  /*28ae0*/  UTCHMMA gdesc[UR66], gdesc[UR58], tmem[UR5], tmem[UR50], idesc[UR51], UPT ;  /* 0x00ff323a420075ea */ /* 0x0003e2000b800005 */
[----:B------:R-:W-:-:S02]  /*28af0*/  UIADD3 UR75, UPT, UPT, UR5, 0x100, URZ ;  /* 0x00000100054b7890 */ /* 0x000fc4000fffe0ff */
[----:B0-----:R-:W-:Y:S02]  /*28b00*/  UIADD3.64 UR62, UPT, UPT, UR18, 0x804, URZ ;  /* 0x00000804123e7897 */ /* 0x001fe4000fffe0ff */
[----:B------:R-:W-:Y:S01]  /*28b10*/  UIADD3.64 UR44, UPT, UPT, UR28, 0x800, URZ ;  /* 0x000008001c2c7897 */ /* 0x000fe2000fffe0ff */
[----:B------:R-:W-:Y:S01]  /*28b20*/  UMOV UR38, 0x0 ;  /* 0x0000000000267882 */ /* 0x000fe20000000000 */
[----:B------:R-:W-:Y:S01]  /*28b30*/  UMOV UR39, 0x8408010 ;  /* 0x0840801000277882 */ /* 0x000fe20000000000 */
[----:B------:R-:W-:Y:S02]  /*28b40*/  UIADD3 UR74, UPT, UPT, UR5, 0x100, URZ ;  /* 0x00000100054a7890 */ /* 0x000fe4000fffe0ff */
[----:B------:R0:W-:Y:S01]  /*28b50*/  UTCHMMA gdesc[UR46], gdesc[UR60], tmem[UR5], tmem[UR38], idesc[UR39], UPT ;  /* 0x00ff263c2e0075ea */ /* 0x0001e2000b800005 */
[----:B------:R-:W-:Y:S02]  /*28b60*/  UIADD3.64 UR54, UPT, UPT, UR28, 0x880, URZ ;  /* 0x000008801c367897 */ /* 0x000fe4000fffe0ff */
[----:B------:R-:W-:-:S02]  /*28b70*/  UIADD3 UR73, UPT, UPT, UR5, 0x100, URZ ;  /* 0x0000010005497890 */ /* 0x000fc4000fffe0ff */
[----:B-1----:R-:W-:Y:S02]  /*28b80*/  UIADD3.64 UR66, UPT, UPT, UR28, 0x900, URZ ;  /* 0x000009001c427897 */ /* 0x002fe4000fffe0ff */
[----:B------:R-:W-:Y:S02]  /*28b90*/  UIADD3 UR72, UPT, UPT, UR5, 0x100, URZ ;  /* 0x0000010005487890 */ /* 0x000fe4000fffe0ff */
[----:B------:R-:W-:Y:S02]  /*28ba0*/  UIADD3.64 UR50, UPT, UPT, UR28, 0x980, URZ ;  /* 0x000009801c327897 */ /* 0x000fe4000fffe0ff */
[----:B------:R-:W-:Y:S02]  /*28bb0*/  UIADD3 UR71, UPT, UPT, UR5, 0x100, URZ ;  /* 0x0000010005477890 */ /* 0x000fe4000fffe0ff */
[----:B0-----:R-:W-:Y:S01]  /*28bc0*/  UIADD3.64 UR46, UPT, UPT, UR28, 0xa00, URZ ;  /* 0x00000a001c2e7897 */ /* 0x001fe2000fffe0ff */
[----:B------:R-:W-:Y:S01]  /*28bd0*/  UMOV UR22, 0x0 ;  /* 0x0000000000167882 */ /* 0x000fe20000000000 */
[----:B------:R-:W-:Y:S01]  /*28be0*/  UMOV UR23, 0x8408010 ;  /* 0x0840801000177882 */ /* 0x000fe20000000000 */
[----:B------:R-:W-:-:S02]  /*28bf0*/  UIADD3 UR70, UPT, UPT, UR5, 0x100, URZ ;  /* 0x0000010005467890 */ /* 0x000fc4000fffe0ff */
[----:B------:R0:W-:Y:S01]  /*28c00*/  UTCHMMA gdesc[UR40], gdesc[UR62], tmem[UR5], tmem[UR22], idesc[UR23], UPT ;  /* 0x00ff163e280075ea */ /* 0x0001e2000b800005 */
[----:B------:R-:W-:Y:S01]  /*28c10*/  UIADD3.64 UR38, UPT, UPT, UR28, 0xa80, URZ ;  /* 0x00000a801c267897 */ /* 0x000fe2000fffe0ff */
[----:B------:R-:W-:Y:S01]  /*28c20*/  UMOV UR34, 0x0 ;  /* 0x0000000000227882 */ /* 0x000fe20000000000 */
[----:B------:R-:W-:Y:S01]  /*28c30*/  UMOV UR35, 0x8408010 ;  /* 0x0840801000237882 */ /* 0x000fe20000000000 */
[----:B------:R-:W-:Y:S01]  /*28c40*/  UIADD3 UR11, UPT, UPT, UR5, 0x100, URZ ;  /* 0x00000100050b7890 */ /* 0x000fe2000fffe0ff */
[----:B------:R0:W-:Y:S01]  /*28c50*/  UTCHMMA gdesc[UR32], gdesc[UR16], tmem[UR76], tmem[UR34], idesc[UR35], !UPT ;  /* 0x00ff2210200075ea */ /* 0x0001e2000f80004c */
[----:B------:R-:W-:Y:S01]  /*28c60*/  UIADD3.64 UR28, UPT, UPT, UR28, 0xb00, URZ ;  /* 0x00000b001c1c7897 */ /* 0x000fe2000fffe0ff */
[----:B------:R-:W-:Y:S01]  /*28c70*/  UMOV UR24, 0x0 ;  /* 0x0000000000187882 */ /* 0x000fe20000000000 */
[----:B------:R-:W-:Y:S01]  /*28c80*/  UMOV UR25, 0x8408010 ;  /* 0x0840801000197882 */ /* 0x000fe20000000000 */
[----:B------:R-:W-:Y:S01]  /*28c90*/  UMOV UR52, 0x0 ;  /* 0x0000000000347882 */ /* 0x000fe20000000000 */
[----:B------:R-:W-:Y:S01]  /*28ca0*/  UMOV UR53, 0x8408010 ;  /* 0x0840801000357882 */ /* 0x000fe20000000000 */
[----:B------:R-:W-:Y:S01]  /*28cb0*/  UMOV UR48, 0x0 ;  /* 0x0000000000307882 */ /* 0x000fe20000000000 */
[----:B------:R-:W-:Y:S01]  /*28cc0*/  UMOV UR49, 0x8408010 ;  /* 0x0840801000317882 */ /* 0x000fe20000000000 */
[----:B------:R0:W-:Y:S01]  /*28cd0*/  UTCHMMA gdesc[UR44], gdesc[UR18], tmem[UR75], tmem[UR24], idesc[UR25], UPT ;  /* 0x00ff18122c0075ea */ /* 0x0001e2000b80004b */
        /* <DEDUP_REMOVED lines=12> */
[----:B------:R0:W-:Y:S01]  /*28da0*/  UTCHMMA gdesc[UR38], gdesc[UR60], tmem[UR70], tmem[UR30], idesc[UR31], UPT ;  /* 0x00ff1e3c260075ea */ /* 0x0001e2000b800046 */
[----:B------:R0:W-:Y:S01]  /*28db0*/  UTCHMMA gdesc[UR28], gdesc[UR62], tmem[UR11], tmem[UR26], idesc[UR27], UPT ;  /* 0x00ff1a3e1c0075ea */ /* 0x0001e2000b80000b */
[----:B------:R0:W-:Y:S01]  /*28dc0*/  UTCBAR [UR9], URZ ;  /* 0x000000ff090073e9 */ /* 0x0001e200080000ff */
[----:B------:R-:W-:Y:S01]  /*28dd0*/  NOP ;  /* 0x0000000000007918 */ /* 0x000fe20000000000 */
.L_x_6:
[----:B------:R1:W-:Y:S01]  /*28de0*/  STL [R1+0xa58], RZ ;  /* 0x000a58ff01007387 */ /* 0x0003e20000100800 */
[----:B0-----:R-:W-:Y:S01]  /*28df0*/  UMOV UR60, URZ ;  /* 0x000000ff003c7c82 */ /* 0x001fe20008000000 */
[----:B------:R-:W-:Y:S01]  /*28e00*/  UMOV UR16, UR14 ;  /* 0x0000000e00107c82 */ /* 0x000fe20008000000 */
[----:B------:R-:W-:Y:S01]  /*28e10*/  UMOV UR17, UR15 ;  /* 0x0000000f00117c82 */ /* 0x000fe20008000000 */
[----:B------:R-:W-:Y:S05]  /*28e20*/  @!P3 BRA `(.L_x_7) ;  /* 0x000002200080b947 */ /* 0x000fea0003800000 */
[----:B------:R-:W-:Y:S01]  /*28e30*/  SHF.R.S32.HI R0, RZ, 0x1f, R5 ;  /* 0x0000001fff007819 */ /* 0x000fe20000011405 */
[C---:B------:R-:W-:Y:S01]  /*28e40*/  IMAD.SHL.U32 R4, R5.reuse, 0x2, RZ ;  /* 0x0000000205047824 */ /* 0x040fe200078e00ff */
[----:B------:R-:W-:Y:S01]  /*28e50*/  SHF.R.S32.HI R91, RZ, 0x1f, R90 ;  /* 0x0000001fff5b7819 */ /* 0x000fe2000001145a */
[----:B------:R-:W-:Y:S01]  /*28e60*/  ULOP3.LUT UR14, UR7, 0x4000000, URZ, 0xfc, !UPT ;  /* 0x04000000070e7892 */ /* 0x000fe2000f8efcff */
[----:B------:R-:W-:Y:S01]  /*28e70*/  SHF.L.U64.HI R0, R5, 0x1, R0 ;  /* 0x0000000105007819 */ /* 0x000fe20000010200 */
[----:B------:R-:W-:Y:S01]  /*28e80*/  UIADD3.64 UR18, UPT, UPT, UR12, 0x80, URZ ;  /* 0x000000800c127897 */ /* 0x000fe2000fffe0ff */
[C---:B------:R-:W-:Y:S01]  /*28e90*/  SHF.L.U64.HI R5, R90.reuse, 0x1, R91 ;  /* 0x000000015a057819 */ /* 0x040fe2000001025b */
[----:B------:R-:W-:Y:S01]  /*28ea0*/  IMAD.SHL.U32 R90, R90, 0x2, RZ ;  /* 0x000000025a5a7824 */ /* 0x000fe200078e00ff */
[----:B------:R-:W-:Y:S02]  /*28eb0*/  UIADD3.64 UR22, UPT, UPT, UR16, 0x2, URZ ;  /* 0x0000000210167897 */ /* 0x000fe4000fffe0ff */
[----:B------:R-:W-:-:S02]  /*28ec0*/  UIADD3.64 UR24, UPT, UPT, UR12, 0x100, URZ ;  /* 0x000001000c187897 */ /* 0x000fc4000fffe0ff */
[----:B------:R-:W-:Y:S02]  /*28ed0*/  UIADD3.64 UR26, UPT, UPT, UR16, 0x4, URZ ;  /* 0x00000004101a7897 */ /* 0x000fe4000fffe0ff */
[----:B------:R-:W-:Y:S02]  /*28ee0*/  UIADD3.64 UR28, UPT, UPT, UR12, 0x180, URZ ;  /* 0x000001800c1c7897 */ /* 0x000fe4000fffe0ff */
[----:B------:R-:W-:Y:S02]  /*28ef0*/  UIADD3.64 UR30, UPT, UPT, UR16, 0x7fe, URZ ;  /* 0x000007fe101e7897 */ /* 0x000fe4000fffe0ff */
[----:B------:R-:W-:Y:S02]  /*28f00*/  UIADD3.64 UR32, UPT, UPT, UR12, 0x200, URZ ;  /* 0x000002000c207897 */ /* 0x000fe4000fffe0ff */
        /* <DEDUP_REMOVED lines=12> */
[----:B------:R-:W-:Y:S01]  /*28fd0*/  UIADD3.64 UR58, UPT, UPT, UR12, 0xb00, URZ ;  /* 0x00000b000c3a7897 */ /* 0x000fe2000fffe0ff */
[----:B------:R-:W-:Y:S01]  /*28fe0*/  UMOV UR9, 0x1 ;  /* 0x0000000100097882 */ /* 0x000fe20000000000 */
[----:B------:R-:W-:Y:S01]  /*28ff0*/  UMOV UR7, URZ ;  /* 0x000000ff00077c82 */ /* 0x000fe20008000000 */
[----:B------:R-:W-:-:S09]  /*29000*/  UMOV UR11, 0x40004040 ;  /* 0x40004040000b7882 */ /* 0x000fd20000000000 */
.L_x_10:
[----:B-----5:R-:W-:Y:S04]  /*29010*/  STL.64 [R1+0x1918], R8 ;  /* 0x0019180801007387 */ /* 0x020fe80000100a00 */
[----:B------:R0:W-:Y:S04]  /*29020*/  STL.64 [R1+0x1910], R6 ;  /* 0x0019100601007387 */ /* 0x0001e80000100a00 */
[----:B------:R2:W-:Y:S01]  /*29030*/  STL.64 [R1+0x1900], R2 ;  /* 0x0019000201007387 */ /* 0x0005e20000100a00 */
[-C--:B0-----:R-:W-:Y:S02]  /*29040*/  IADD3 R6, P2, PT, R88, R90.reuse, RZ ;  /* 0x0000005a58067210 */ /* 0x081fe40007f5e0ff */
[----:B--2---:R-:W-:-:S03]  /*29050*/  IADD3 R3, P3, PT, R86, R90, RZ ;  /* 0x0000005a56037210 */ /* 0x004fc60007f7e0ff */
[----:B------:R0:W-:Y:S01]  /*29060*/  STL [R1+0x1514], R6 ;  /* 0x0015140601007387 */ /* 0x0001e20000100800 */
[----:B------:R-:W-:-:S03]  /*29070*/  IADD3 R2, P4, PT, R84, R90, RZ ;  /* 0x0000005a54027210 */ /* 0x000fc60007f9e0ff */
[----:B------:R2:W-:Y:S04]  /*29080*/  STL [R1+0x1518], R3 ;  /* 0x0015180301007387 */ /* 0x0005e80000100800 */
[----:B------:R3:W-:Y:S01]  /*29090*/  STL [R1+0x151c], R2 ;  /* 0x00151c0201007387 */ /* 0x0007e20000100800 */
[----:B0-----:R-:W-:Y:S01]  /*290a0*/  IADD3 R6, P5, PT, R82, R90, RZ ;  /* 0x0000005a52067210 */ /* 0x001fe20007fbe0ff */
[----:B--2---:R-:W-:-:S04]  /*290b0*/  IMAD.X R3, R89, 0x1, R5, P2 ;  /* 0x0000000159037824 */ /* 0x004fc800010e0605 */
[----:B------:R0:W-:Y:S01]  /*290c0*/  STL [R1+0x1520], R6 ;  /* 0x0015200601007387 */ /* 0x0001e20000100800 */
[----:B---3--:R-:W-:-:S03]  /*290d0*/  IMAD.X R2, R87, 0x1, R5, P3 ;  /* 0x0000000157027824 */ /* 0x008fc600018e0605 */
[----:B------:R2:W-:Y:S04]  /*290e0*/  STL [R1+0x1504], R3 ;  /* 0x0015040301007387 */ /* 0x0005e80000100800 */
[----:B------:R3:W-:Y:S01]  /*290f0*/  STL [R1+0x1508], R2 ;  /* 0x0015080201007387 */ /* 0x0007e20000100800 */
[--C-:B0-----:R-:W-:Y:S02]  /*29100*/  IMAD.X R6, R85, 0x1, R5.reuse, P4 ;  /* 0x0000000155067824 */ /* 0x101fe400020e0605 */
[----:B--2---:R-:W-:-:S03]  /*29110*/  IMAD.X R3, R83, 0x1, R5, P5 ;  /* 0x0000000153037824 */ /* 0x004fc600028e0605 */
[----:B------:R0:W-:Y:S01]  /*29120*/  STL [R1+0x150c], R6 ;  /* 0x00150c0601007387 */ /* 0x0001e20000100800 */
[----:B---3--:R-:W-:-:S03]  /*29130*/  IADD3 R2, P2, PT, R64, R90, RZ ;  /* 0x0000005a40027210 */ /* 0x008fc60007f5e0ff */
[----:B------:R2:W-:Y:S04]  /*29140*/  STL [R1+0x1510], R3 ;  /* 0x0015100301007387 */ /* 0x0005e80000100800 */
[----:B------:R3:W-:Y:S01]  /*29150*/  STL [R1+0x14cc], R2 ;  /* 0x0014cc0201007387 */ /* 0x0007e20000100800 */
[----:B------:R-:W-:Y:S01]  /*29160*/  IMAD.X R64, R65, 0x1, R5, P2 ;  /* 0x0000000141407824 */ /* 0x000fe200010e0605 */
[-C--:B0-----:R-:W-:Y:S02]  /*29170*/  IADD3 R6, P3, PT, R62, R90.reuse, RZ ;  /* 0x0000005a3e067210 */ /* 0x081fe40007f7e0ff */
[----:B--2---:R-:W-:-:S03]  /*29180*/  IADD3 R3, P4, PT, R52, R90, RZ ;  /* 0x0000005a34037210 */ /* 0x004fc60007f9e0ff */
[----:B------:R0:W-:Y:S01]  /*29190*/  STL [R1+0x14d0], R6 ;  /* 0x0014d00601007387 */ /* 0x0001e20000100800 */
[--C-:B------:R-:W-:Y:S01]  /*291a0*/  IMAD.X R62, R63, 0x1, R5.reuse, P3 ;  /* 0x000000013f3e7824 */ /* 0x100fe200018e0605 */
[----:B---3--:R-:W-:Y:S02]  /*291b0*/  IADD3 R2, P5, PT, R50, R90, RZ ;  /* 0x0000005a32027210 */ /* 0x008fe40007fbe0ff */
[----:B------:R2:W-:Y:S01]  /*291c0*/  STL [R1+0x14d4], R3 ;  /* 0x0014d40301007387 */ /* 0x0005e20000100800 */
[----:B------:R-:W-:-:S03]  /*291d0*/  IMAD.X R52, R53, 0x1, R5, P4 ;  /* 0x0000000135347824 */ /* 0x000fc600020e0605 */
[----:B------:R-:W-:Y:S01]  /*291e0*/  STL [R1+0x1908], R64 ;  /* 0x0019084001007387 */ /* 0x000fe20000100800 */
[--C-:B------:R-:W-:Y:S01]  /*291f0*/  IMAD.X R50, R51, 0x1, R5.reuse, P5 ;  /* 0x0000000133327824 */ /* 0x100fe200028e0605 */
[-C--:B0-----:R-:W-:Y:S02]  /*29200*/  IADD3 R6, P3, PT, R38, R90.reuse, RZ ;  /* 0x0000005a26067210 */ /* 0x081fe40007f7e0ff */
[----:B------:R0:W-:Y:S01]  /*29210*/  STL [R1+0x14d8], R2 ;  /* 0x0014d80201007387 */ /* 0x0001e20000100800 */
[----:B--2---:R-:W-:Y:S02]  /*29220*/  IADD3 R3, P4, PT, R32, R90, RZ ;  /* 0x0000005a20037210 */ /* 0x004fe40007f9e0ff */
[--C-:B------:R-:W-:Y:S01]  /*29230*/  IMAD.X R38, R39, 0x1, R5.reuse, P3 ;  /* 0x0000000127267824 */ /* 0x100fe200018e0605 */
[----:B------:R-:W-:Y:S02]  /*29240*/  STL [R1+0x1920], R62 ;  /* 0x0019203e01007387 */ /* 0x000fe40000100800 */
[----:B------:R-:W-:-:S02]  /*29250*/  IMAD.X R32, R33, 0x1, R5, P4 ;  /* 0x0000000121207824 */ /* 0x000fc400020e0605 */
[----:B------:R-:W-:Y:S01]  /*29260*/  STL [R1+0x1924], R52 ;  /* 0x0019243401007387 */ /* 0x000fe20000100800 */
[----:B0-----:R-:W-:-:S03]  /*29270*/  IADD3 R2, P2, PT, R40, R90, RZ ;  /* 0x0000005a28027210 */ /* 0x001fc60007f5e0ff */
[----:B------:R-:W-:Y:S02]  /*29280*/  STL [R1+0x1928], R50 ;  /* 0x0019283201007387 */ /* 0x000fe40000100800 */
[----:B------:R-:W-:Y:S02]  /*29290*/  IMAD.X R40, R41, 0x1, R5, P2 ;  /* 0x0000000129287824 */ /* 0x000fe400010e0605 */
[----:B------:R0:W-:Y:S04]  /*292a0*/  STL [R1+0x14dc], R2 ;  /* 0x0014dc0201007387 */ /* 0x0001e80000100800 */
[----:B------:R2:W-:Y:S04]  /*292b0*/  STL [R1+0x14e0], R6 ;  /* 0x0014e00601007387 */ /* 0x0005e80000100800 */
[----:B------:R3:W-:Y:S01]  /*292c0*/  STL [R1+0x14e4], R3 ;  /* 0x0014e40301007387 */ /* 0x0007e20000100800 */
[----:B0-----:R-:W-:-:S03]  /*292d0*/  IADD3 R2, P5, PT, R30, R90, RZ ;  /* 0x0000005a1e027210 */ /* 0x001fc60007fbe0ff */
[----:B------:R-:W-:Y:S01]  /*292e0*/  STL [R1+0x192c], R40 ;  /* 0x00192c2801007387 */ /* 0x000fe20000100800 */
[-C--:B--2---:R-:W-:Y:S01]  /*292f0*/  IADD3 R6, P3, PT, R22, R90.reuse, RZ ;  /* 0x0000005a16067210 */ /* 0x084fe20007f7e0ff */
[--C-:B------:R-:W-:Y:S02]  /*29300*/  IMAD.X R30, R31, 0x1, R5.reuse, P5 ;  /* 0x000000011f1e7824 */ /* 0x100fe400028e0605 */
[----:B------:R0:W-:Y:S01]  /*29310*/  STL [R1+0x14e8], R2 ;  /* 0x0014e80201007387 */ /* 0x0001e20000100800 */
[----:B---3--:R-:W-:Y:S01]  /*29320*/  IADD3 R3, P4, PT, R16, R90, RZ ;  /* 0x0000005a10037210 */ /* 0x008fe20007f9e0ff */
[--C-:B------:R-:W-:Y:S02]  /*29330*/  IMAD.X R22, R23, 0x1, R5.reuse, P3 ;  /* 0x0000000117167824 */ /* 0x100fe400018e0605 */
[----:B------:R-:W-:Y:S02]  /*29340*/  STL [R1+0x1930], R38 ;  /* 0x0019302601007387 */ /* 0x000fe40000100800 */
[----:B------:R-:W-:-:S02]  /*29350*/  IMAD.X R16, R17, 0x1, R5, P4 ;  /* 0x0000000111107824 */ /* 0x000fc400020e0605 */
[----:B------:R-:W-:Y:S01]  /*29360*/  STL [R1+0x1934], R32 ;  /* 0x0019342001007387 */ /* 0x000fe20000100800 */
[----:B0-----:R-:W-:-:S05]  /*29370*/  IADD3 R2, P2, PT, R24, R90, RZ ;  /* 0x0000005a18027210 */ /* 0x001fca0007f5e0ff */
[----:B------:R0:W-:Y:S01]  /*29380*/  STL [R1+0x14ec], R2 ;  /* 0x0014ec0201007387 */ /* 0x0001e20000100800 */
[----:B------:R-:W-:-:S03]  /*29390*/  IMAD.X R24, R25, 0x1, R5, P2 ;  /* 0x0000000119187824 */ /* 0x000fc600010e0605 */
[----:B------:R2:W-:Y:S04]  /*293a0*/  STL [R1+0x14f0], R6 ;  /* 0x0014f00601007387 */ /* 0x0005e80000100800 */
[----:B------:R3:W-:Y:S01]  /*293b0*/  STL [R1+0x14f4], R3 ;  /* 0x0014f40301007387 */ /* 0x0007e20000100800 */
[-C--:B0-----:R-:W-:Y:S02]  /*293c0*/  IADD3 R2, P5, PT, R14, R90.reuse, RZ ;  /* 0x0000005a0e027210 */ /* 0x081fe40007fbe0ff */
[----:B--2---:R-:W-:-:S03]  /*293d0*/  IADD3 R6, P2, PT, R80, R90, RZ ;  /* 0x0000005a50067210 */ /* 0x004fc60007f5e0ff */
[----:B------:R0:W-:Y:S01]  /*293e0*/  STL [R1+0x14f8], R2 ;  /* 0x0014f80201007387 */ /* 0x0001e20000100800 */
[----:B------:R-:W-:Y:S01]  /*293f0*/  IMAD.X R14, R15, 0x1, R5, P5 ;  /* 0x000000010f0e7824 */ /* 0x000fe200028e0605 */
[-C--:B---3--:R-:W-:Y:S02]  /*29400*/  IADD3 R3, P3, PT, R78, R90.reuse, RZ ;  /* 0x0000005a4e037210 */ /* 0x088fe40007f7e0ff */
[----:B------:R2:W-:Y:S04]  /*29410*/  STL [R1+0x152c], R6 ;  /* 0x00152c0601007387 */ /* 0x0005e80000100800 */
[----:B------:R3:W-:Y:S01]  /*29420*/  STL [R1+0x1530], R3 ;  /* 0x0015300301007387 */ /* 0x0007e20000100800 */
[-C--:B0-----:R-:W-:Y:S02]  /*29430*/  IADD3 R2, P4, PT, R76, R90.reuse, RZ ;  /* 0x0000005a4c027210 */ /* 0x081fe40007f9e0ff */
[----:B--2---:R-:W-:-:S03]  /*29440*/  IADD3 R6, P5, PT, R74, R90, RZ ;  /* 0x0000005a4a067210 */ /* 0x004fc60007fbe0ff */
[----:B------:R0:W-:Y:S01]  /*29450*/  STL [R1+0x14fc], R2 ;  /* 0x0014fc0201007387 */ /* 0x0001e20000100800 */
[--C-:B------:R-:W-:Y:S02]  /*29460*/  IMAD.X R76, R77, 0x1, R5.reuse, P4 ;  /* 0x000000014d4c7824 */ /* 0x100fe400020e0605 */
[--C-:B---3--:R-:W-:Y:S01]  /*29470*/  IMAD.X R3, R81, 0x1, R5.reuse, P2 ;  /* 0x0000000151037824 */ /* 0x108fe200010e0605 */
[----:B------:R2:W-:Y:S01]  /*29480*/  STL [R1+0x1500], R6 ;  /* 0x0015000601007387 */ /* 0x0005e20000100800 */
[----:B------:R-:W-:-:S03]  /*29490*/  IMAD.X R74, R75, 0x1, R5, P5 ;  /* 0x000000014b4a7824 */ /* 0x000fc600028e0605 */
[----:B------:R3:W-:Y:S01]  /*294a0*/  STL [R1+0x1524], R3 ;  /* 0x0015240301007387 */ /* 0x0007e20000100800 */
[----:B0-----:R-:W-:Y:S01]  /*294b0*/  IMAD.X R2, R79, 0x1, R5, P3 ;  /* 0x000000014f027824 */ /* 0x001fe200018e0605 */
[----:B--2---:R-:W-:-:S04]  /*294c0*/  IADD3 R6, P3, PT, R58, R90, RZ ;  /* 0x0000005a3a067210 */ /* 0x004fc80007f7e0ff */
[----:B------:R0:W-:Y:S01]  /*294d0*/  STL [R1+0x1528], R2 ;  /* 0x0015280201007387 */ /* 0x0001e20000100800 */
[----:B---3--:R-:W-:Y:S01]  /*294e0*/  IADD3 R3, P4, PT, R48, R90, RZ ;  /* 0x0000005a30037210 */ /* 0x008fe20007f9e0ff */
[----:B------:R-:W-:-:S04]  /*294f0*/  IMAD.X R58, R59, 0x1, R5, P3 ;  /* 0x000000013b3a7824 */ /* 0x000fc800018e0605 */
[----:B------:R-:W-:Y:S01]  /*29500*/  IMAD.X R48, R49, 0x1, R5, P4 ;  /* 0x0000000131307824 */ /* 0x000fe200020e0605 */
        /* <DEDUP_REMOVED lines=8> */
[--C-:B------:R-:W-:Y:S01]  /*29590*/  IMAD.X R46, R47, 0x1, R5.reuse, P5 ;  /* 0x000000012f2e7824 */ /* 0x100fe200028e0605 */
[----:B---3--:R-:W-:Y:S01]  /*295a0*/  IADD3 R3, P4, PT, R28, R90, RZ ;  /* 0x0000005a1c037210 */ /* 0x008fe20007f9e0ff */
[----:B------:R-:W-:-:S04]  /*295b0*/  IMAD.X R34, R35, 0x1, R5, P3 ;  /* 0x0000000123227824 */ /* 0x000fc800018e0605 */
[----:B------:R-:W-:Y:S01]  /*295c0*/  IMAD.X R28, R29, 0x1, R5, P4 ;  /* 0x000000011d1c7824 */ /* 0x000fe200020e0605 */
[----:B0-----:R-:W-:-:S05]  /*295d0*/  IADD3 R2, P2, PT, R36, R90, RZ ;  /* 0x0000005a24027210 */ /* 0x001fca0007f5e0ff */
[----:B------:R0:W-:Y:S01]  /*295e0*/  STL [R1+0x6c8], R2 ;  /* 0x0006c80201007387 */ /* 0x0001e20000100800 */
[----:B------:R-:W-:-:S03]  /*295f0*/  IMAD.X R36, R37, 0x1, R5, P2 ;  /* 0x0000000125247824 */ /* 0x000fc600010e0605 */
[----:B------:R-:W-:Y:S04]  /*29600*/  STL [R1+0x6cc], R6 ;  /* 0x0006cc0601007387 */ /* 0x000fe80000100800 */
[----:B------:R2:W-:Y:S01]  /*29610*/  STL [R1+0x6d0], R3 ;  /* 0x0006d00301007387 */ /* 0x0005e20000100800 */
[----:B0-----:R-:W-:-:S05]  /*29620*/  IADD3 R2, P5, PT, R26, R90, RZ ;  /* 0x0000005a1a027210 */ /* 0x001fca0007fbe0ff */
[----:B------:R0:W-:Y:S01]  /*29630*/  STL [R1+0x6d4], R2 ;  /* 0x0006d40201007387 */ /* 0x0001e20000100800 */
[-C--:B------:R-:W-:Y:S01]  /*29640*/  IADD3 R17, P4, PT, R12, R90.reuse, RZ ;  /* 0x0000005a0c117210 */ /* 0x080fe20007f9e0ff */
[----:B------:R-:W-:Y:S01]  /*29650*/  IMAD.X R26, R27, 0x1, R5, P5 ;  /* 0x000000011b1a7824 */ /* 0x000fe200028e0605 */
[-C--:B--2---:R-:W-:Y:S01]  /*29660*/  IADD3 R3, P2, PT, R20, R90.reuse, RZ ;  /* 0x0000005a14037210 */ /* 0x084fe20007f5e0ff */
[----:B------:R-:W2:Y:S01]  /*29670*/  LDL.LU.64 R52, [R1] ;  /* 0x0000000001347983 */ /* 0x000ea20000300a00 */
[----:B0-----:R-:W-:-:S03]  /*29680*/  IADD3 R2, P3, PT, R18, R90, RZ ;  /* 0x0000005a12027210 */ /* 0x001fc60007f7e0ff */
[----:B------:R-:W-:Y:S04]  /*29690*/  STL [R1+0x6d8], R3 ;  /* 0x0006d80301007387 */ /* 0x000fe80000100800 */
[----:B------:R-:W3:Y:S04]  /*296a0*/  LDL.LU.64 R8, [R1+0x8] ;  /* 0x0000080001087983 */ /* 0x000ee80000300a00 */
[----:B------:R0:W-:Y:S04]  /*296b0*/  STL [R1+0x6dc], R2 ;  /* 0x0006dc0201007387 */ /* 0x0001e80000100800 */
[----:B------:R-:W4:Y:S04]  /*296c0*/  LDL.LU.64 R6, [R1+0x10] ;  /* 0x0000100001067983 */ /* 0x000f280000300a00 */
[----:B0-----:R-:W4:Y:S01]  /*296d0*/  LDL.LU.64 R2, [R1+0x18] ;  /* 0x0000180001027983 */ /* 0x001f220000300a00 */
[----:B------:R-:W-:Y:S01]  /*296e0*/  IADD3 R15, P5, PT, R10, R90, RZ ;  /* 0x0000005a0a0f7210 */ /* 0x000fe20007fbe0ff */
[----:B------:R-:W-:-:S02]  /*296f0*/  IMAD.X R20, R21, 0x1, R5, P2 ;  /* 0x0000000115147824 */ /* 0x000fc400010e0605 */
[--C-:B------:R-:W-:Y:S01]  /*29700*/  IMAD.X R12, R13, 0x1, R5.reuse, P4 ;  /* 0x000000010d0c7824 */ /* 0x100fe200020e0605 */
[-C--:B------:R-:W-:Y:S01]  /*29710*/  IADD3 R13, P2, PT, R72, R90.reuse, RZ ;  /* 0x0000005a480d7210 */ /* 0x080fe20007f5e0ff */
[----:B------:R-:W-:Y:S01]  /*29720*/  STL [R1+0x6e0], R17 ;  /* 0x0006e01101007387 */ /* 0x000fe20000100800 */
[--C-:B------:R-:W-:Y:S02]  /*29730*/  IMAD.X R18, R19, 0x1, R5.reuse, P3 ;  /* 0x0000000113127824 */ /* 0x100fe400018e0605 */
[----:B------:R-:W-:Y:S01]  /*29740*/  IMAD.X R10, R11, 0x1, R5, P5 ;  /* 0x000000010b0a7824 */ /* 0x000fe200028e0605 */
[----:B------:R-:W-:Y:S01]  /*29750*/  STL [R1+0x6e4], R15 ;  /* 0x0006e40f01007387 */ /* 0x000fe20000100800 */
[----:B------:R-:W-:-:S03]  /*29760*/  IADD3 R11, P3, PT, R70, R90, RZ ;  /* 0x0000005a460b7210 */ /* 0x000fc60007f7e0ff */
[----:B------:R-:W4:Y:S04]  /*29770*/  LDL.LU.64 R50, [R1+0x20] ;  /* 0x0000200001327983 */ /* 0x000f280000300a00 */
[----:B------:R0:W-:Y:S04]  /*29780*/  STL [R1+0x6e8], R13 ;  /* 0x0006e80d01007387 */ /* 0x0001e80000100800 */
[----:B------:R-:W4:Y:S04]  /*29790*/  LDL.LU.64 R40, [R1+0x28] ;  /* 0x0000280001287983 */ /* 0x000f280000300a00 */
[----:B------:R1:W-:Y:S04]  /*297a0*/  STL [R1+0x6ec], R11 ;  /* 0x0006ec0b01007387 */ /* 0x0003e80000100800 */
[----:B------:R-:W4:Y:S04]  /*297b0*/  LDL.LU.64 R38, [R1+0x30] ;  /* 0x0000300001267983 */ /* 0x000f280000300a00 */
[----:B------:R-:W4:Y:S01]  /*297c0*/  LDL.LU.64 R32, [R1+0x38] ;  /* 0x0000380001207983 */ /* 0x000f220000300a00 */
[----:B0-----:R-:W-:-:S02]  /*297d0*/  IADD3 R13, P4, PT, R68, R90, RZ ;  /* 0x0000005a440d7210 */ /* 0x001fc40007f9e0ff */
[-C--:B-1----:R-:W-:Y:S01]  /*297e0*/  IADD3 R11, P5, PT, R66, R90.reuse, RZ ;  /* 0x0000005a420b7210 */ /* 0x082fe20007fbe0ff */
[--C-:B------:R-:W-:Y:S02]  /*297f0*/  IMAD.X R72, R73, 0x1, R5.reuse, P2 ;  /* 0x0000000149487824 */ /* 0x100fe400010e0605 */
[----:B------:R-:W-:Y:S04]  /*29800*/  STL [R1+0x6f0], R13 ;  /* 0x0006f00d01007387 */ /* 0x000fe80000100800 */
[----:B------:R0:W-:Y:S01]  /*29810*/  STL [R1+0x6f4], R11 ;  /* 0x0006f40b01007387 */ /* 0x0001e20000100800 */
[--C-:B------:R-:W-:Y:S01]  /*29820*/  IMAD.X R70, R71, 0x1, R5.reuse, P3 ;  /* 0x0000000147467824 */ /* 0x100fe200018e0605 */
[----:B------:R-:W-:Y:S01]  /*29830*/  IADD3 R15, P3, PT, R54, R90, RZ ;  /* 0x0000005a360f7210 */ /* 0x000fe20007f7e0ff */
[----:B------:R-:W-:-:S02]  /*29840*/  IMAD.X R68, R69, 0x1, R5, P4 ;  /* 0x0000000145447824 */ /* 0x000fc400020e0605 */
[----:B------:R-:W-:Y:S01]  /*29850*/  IMAD.X R66, R67, 0x1, R5, P5 ;  /* 0x0000000143427824 */ /* 0x000fe200028e0605 */
[-C--:B0-----:R-:W-:Y:S02]  /*29860*/  IADD3 R11, P2, PT, R56, R90.reuse, RZ ;  /* 0x0000005a380b7210 */ /* 0x081fe40007f5e0ff */
[----:B------:R-:W-:-:S03]  /*29870*/  IADD3 R13, P4, PT, R44, R90, RZ ;  /* 0x0000005a2c0d7210 */ /* 0x000fc60007f9e0ff */
[----:B------:R0:W-:Y:S01]  /*29880*/  STL [R1+0x6f8], R11 ;  /* 0x0006f80b01007387 */ /* 0x0001e20000100800 */
[----:B------:R-:W-:-:S03]  /*29890*/  IMAD.X R56, R57, 0x1, R5, P2 ;  /* 0x0000000139387824 */ /* 0x000fc600010e0605 */
[----:B------:R-:W-:Y:S01]  /*298a0*/  STL [R1+0x6fc], R15 ;  /* 0x0006fc0f01007387 */ /* 0x000fe20000100800 */
[----:B0-----:R-:W-:-:S03]  /*298b0*/  IADD3 R11, P5, PT, R42, R90, RZ ;  /* 0x0000005a2a0b7210 */ /* 0x001fc60007fbe0ff */
[----:B------:R-:W-:Y:S04]  /*298c0*/  STL [R1+0x700], R13 ;  /* 0x0007000d01007387 */ /* 0x000fe80000100800 */
[----:B------:R2:W-:Y:S01]  /*298d0*/  STL [R1+0x704], R11 ;  /* 0x0007040b01007387 */ /* 0x0005e20000100800 */
[--C-:B------:R-:W-:Y:S02]  /*298e0*/  IMAD.X R54, R55, 0x1, R5.reuse, P3 ;  /* 0x0000000137367824 */ /* 0x100fe400018e0605 */
[--C-:B------:R-:W-:Y:S02]  /*298f0*/  IMAD.X R44, R45, 0x1, R5.reuse, P4 ;  /* 0x000000012d2c7824 */ /* 0x100fe400020e0605 */
[----:B------:R-:W-:Y:S01]  /*29900*/  IMAD.X R42, R43, 0x1, R5, P5 ;  /* 0x000000012b2a7824 */ /* 0x000fe200028e0605 */
[----:B--2---:R-:W-:-:S05]  /*29910*/  IADD3 R11, P2, PT, R52, R90, RZ ;  /* 0x0000005a340b7210 */ /* 0x004fca0007f5e0ff */
[----:B------:R0:W-:Y:S01]  /*29920*/  STL [R1], R11 ;  /* 0x0000000b01007387 */ /* 0x0001e20000100800 */
[-C--:B---3--:R-:W-:Y:S01]  /*29930*/  IADD3 R15, P3, PT, R8, R90.reuse, RZ ;  /* 0x0000005a080f7210 */ /* 0x088fe20007f7e0ff */
[----:B------:R-:W-:Y:S01]  /*29940*/  IMAD.X R79, R53, 0x1, R5, P2 ;  /* 0x00000001354f7824 */ /* 0x000fe200010e0605 */
[----:B----4-:R-:W-:-:S03]  /*29950*/  IADD3 R13, P4, PT, R6, R90, RZ ;  /* 0x0000005a060d7210 */ /* 0x010fc60007f9e0ff */
[----:B------:R-:W-:Y:S01]  /*29960*/  STL [R1+0x8], R15 ;  /* 0x0000080f01007387 */ /* 0x000fe20000100800 */
[----:B0-----:R-:W-:-:S03]  /*29970*/  IADD3 R11, P5, PT, R2, R90, RZ ;  /* 0x0000005a020b7210 */ /* 0x001fc60007fbe0ff */
[----:B------:R-:W-:Y:S04]  /*29980*/  STL [R1+0x10], R13 ;  /* 0x0000100d01007387 */ /* 0x000fe80000100800 */
[----:B------:R0:W-:Y:S01]  /*29990*/  STL [R1+0x18], R11 ;  /* 0x0000180b01007387 */ /* 0x0001e20000100800 */
[----:B------:R-:W-:-:S03]  /*299a0*/  IMAD.X R80, R9, 0x1, R5, P3 ;  /* 0x0000000109507824 */ /* 0x000fc600018e0605 */
[----:B------:R-:W2:Y:S01]  /*299b0*/  LDL.LU.64 R52, [R1+0x40] ;  /* 0x0000400001347983 */ /* 0x000ea20000300a00 */
[----:B------:R-:W-:Y:S01]  /*299c0*/  IADD3.X R81, PT, PT, R7, R5, RZ, P4, !PT ;  /* 0x0000000507517210 */ /* 0x000fe200027fe4ff */
[----:B------:R-:W-:Y:S02]  /*299d0*/  IMAD.X R82, R3, 0x1, R5, P5 ;  /* 0x0000000103527824 */ /* 0x000fe400028e0605 */
[----:B------:R-:W3:Y:S04]  /*299e0*/  LDL.LU.64 R8, [R1+0x48] ;  /* 0x0000480001087983 */ /* 0x000ee80000300a00 */
[----:B------:R-:W4:Y:S04]  /*299f0*/  LDL.LU.64 R6, [R1+0x50] ;  /* 0x0000500001067983 */ /* 0x000f280000300a00 */
[----:B------:R-:W4:Y:S01]  /*29a00*/  LDL.LU.64 R2, [R1+0x58] ;  /* 0x0000580001027983 */ /* 0x000f220000300a00 */
[----:B0-----:R-:W-:-:S02]  /*29a10*/  IADD3 R11, P2, PT, R50, R90, RZ ;  /* 0x0000005a320b7210 */ /* 0x001fc40007f5e0ff */
[----:B------:R-:W-:-:S03]  /*29a20*/  IADD3 R15, P3, PT, R40, R90, RZ ;  /* 0x0000005a280f7210 */ /* 0x000fc60007f7e0ff */
[----:B------:R0:W-:Y:S01]  /*29a30*/  STL [R1+0x20], R11 ;  /* 0x0000200b01007387 */ /* 0x0001e20000100800 */
[----:B------:R-:W-:-:S03]  /*29a40*/  IADD3 R13, P4, PT, R38, R90, RZ ;  /* 0x0000005a260d7210 */ /* 0x000fc60007f9e0ff */
[----:B------:R-:W-:Y:S01]  /*29a50*/  STL [R1+0x28], R15 ;  /* 0x0000280f01007387 */ /* 0x000fe20000100800 */
[--C-:B------:R-:W-:Y:S01]  /*29a60*/  IMAD.X R83, R51, 0x1, R5.reuse, P2 ;  /* 0x0000000133537824 */ /* 0x100fe200010e0605 */
[----:B0-----:R-:W-:Y:S02]  /*29a70*/  IADD3 R11, P5, PT, R32, R90, RZ ;  /* 0x0000005a200b7210 */ /* 0x001fe40007fbe0ff */
[----:B------:R-:W-:Y:S01]  /*29a80*/  STL [R1+0x30], R13 ;  /* 0x0000300d01007387 */ /* 0x000fe20000100800 */
[----:B------:R-:W-:-:S03]  /*29a90*/  IMAD.X R84, R41, 0x1, R5, P3 ;  /* 0x0000000129547824 */ /* 0x000fc600018e0605 */
[----:B------:R2:W-:Y:S01]  /*29aa0*/  STL [R1+0x38], R11 ;  /* 0x0000380b01007387 */ /* 0x0005e20000100800 */
[----:B------:R-:W-:-:S03]  /*29ab0*/  IMAD.X R85, R39, 0x1, R5, P4 ;  /* 0x0000000127557824 */ /* 0x000fc600020e0605 */
[----:B------:R-:W4:Y:S01]  /*29ac0*/  LDL.LU.64 R50, [R1+0x60] ;  /* 0x0000600001327983 */ /* 0x000f220000300a00 */
[----:B------:R-:W-:-:S03]  /*29ad0*/  IMAD.X R86, R33, 0x1, R5, P5 ;  /* 0x0000000121567824 */ /* 0x000fc600028e0605 */
[----:B------:R-:W4:Y:S04]  /*29ae0*/  LDL.LU.64 R40, [R1+0x68] ;  /* 0x0000680001287983 */ /* 0x000f280000300a00 */
[----:B------:R-:W4:Y:S04]  /*29af0*/  LDL.LU.64 R38, [R1+0x70] ;  /* 0x0000700001267983 */ /* 0x000f280000300a00 */
[----:B------:R-:W4:Y:S01]  /*29b00*/  LDL.LU.64 R32, [R1+0x78] ;  /* 0x0000780001207983 */ /* 0x000f220000300a00 */
[-C--:B--2---:R-:W-:Y:S02]  /*29b10*/  IADD3 R11, P2, PT, R52, R90.reuse, RZ ;  /* 0x0000005a340b7210 */ /* 0x084fe40007f5e0ff */
[----:B---3--:R-:W-:-:S03]  /*29b20*/  IADD3 R15, P3, PT, R8, R90, RZ ;  /* 0x0000005a080f7210 */ /* 0x008fc60007f7e0ff */
[----:B------:R0:W-:Y:S01]  /*29b30*/  STL [R1+0x40], R11 ;  /* 0x0000400b01007387 */ /* 0x0001e20000100800 */
[----:B----4-:R-:W-:-:S03]  /*29b40*/  IADD3 R13, P4, PT, R6, R90, RZ ;  /* 0x0000005a060d7210 */ /* 0x010fc60007f9e0ff */
[----:B------:R-:W-:Y:S01]  /*29b50*/  STL [R1+0x48], R15 ;  /* 0x0000480f01007387 */ /* 0x000fe20000100800 */
[--C-:B------:R-:W-:Y:S01]  /*29b60*/  IMAD.X R87, R53, 0x1, R5.reuse, P2 ;  /* 0x0000000135577824 */ /* 0x100fe200010e0605 */
[----:B0-----:R-:W-:Y:S02]  /*29b70*/  IADD3 R11, P5, PT, R2, R90, RZ ;  /* 0x0000005a020b7210 */ /* 0x001fe40007fbe0ff */
[----:B------:R-:W-:Y:S01]  /*29b80*/  STL [R1+0x50], R13 ;  /* 0x0000500d01007387 */ /* 0x000fe20000100800 */
[----:B------:R-:W-:-:S03]  /*29b90*/  IMAD.X R88, R9, 0x1, R5, P3 ;  /* 0x0000000109587824 */ /* 0x000fc600018e0605 */
[----:B------:R0:W-:Y:S04]  /*29ba0*/  STL [R1+0x58], R11 ;  /* 0x0000580b01007387 */ /* 0x0001e80000100800 */
[----:B------:R-:W2:Y:S01]  /*29bb0*/  LDL.LU.64 R52, [R1+0x80] ;  /* 0x0000800001347983 */ /* 0x000ea20000300a00 */
[----:B------:R-:W-:-:S03]  /*29bc0*/  IMAD.X R89, R7, 0x1, R5, P4 ;  /* 0x0000000107597824 */ /* 0x000fc600020e0605 */
[----:B------:R-:W3:Y:S01]  /*29bd0*/  LDL.LU.64 R8, [R1+0x88] ;  /* 0x0000880001087983 */ /* 0x000ee20000300a00 */
[----:B------:R-:W-:-:S03]  /*29be0*/  IMAD.X R91, R3, 0x1, R5, P5 ;  /* 0x00000001035b7824 */ /* 0x000fc600028e0605 */
[----:B------:R-:W4:Y:S04]  /*29bf0*/  LDL.LU.64 R6, [R1+0x90] ;  /* 0x0000900001067983 */ /* 0x000f280000300a00 */
[----:B------:R-:W4:Y:S01]  /*29c00*/  LDL.LU.64 R2, [R1+0x98] ;  /* 0x0000980001027983 */ /* 0x000f220000300a00 */
[-C--:B0-----:R-:W-:Y:S02]  /*29c10*/  IADD3 R11, P2, PT, R50, R90.reuse, RZ ;  /* 0x0000005a320b7210 */ /* 0x081fe40007f5e0ff */
[----:B------:R-:W-:-:S03]  /*29c20*/  IADD3 R15, P3, PT, R40, R90, RZ ;  /* 0x0000005a280f7210 */ /* 0x000fc60007f7e0ff */
[----:B------:R0:W-:Y:S01]  /*29c30*/  STL [R1+0x60], R11 ;  /* 0x0000600b01007387 */ /* 0x0001e20000100800 */
[----:B------:R-:W-:-:S03]  /*29c40*/  IADD3 R13, P4, PT, R38, R90, RZ ;  /* 0x0000005a260d7210 */ /* 0x000fc60007f9e0ff */
[----:B------:R1:W-:Y:S01]  /*29c50*/  STL [R1+0x708], R15 ;  /* 0x0007080f01007387 */ /* 0x0003e20000100800 */
[----:B0-----:R-:W-:-:S03]  /*29c60*/  IADD3 R11, P5, PT, R32, R90, RZ ;  /* 0x0000005a200b7210 */ /* 0x001fc60007fbe0ff */
[----:B------:R0:W-:Y:S01]  /*29c70*/  STL [R1+0x70c], R13 ;  /* 0x00070c0d01007387 */ /* 0x0001e20000100800 */
[----:B-1----:R-:W-:-:S03]  /*29c80*/  IMAD.X R15, R41, 0x1, R5, P3 ;  /* 0x00000001290f7824 */ /* 0x002fc600018e0605 */
[----:B------:R1:W-:Y:S01]  /*29c90*/  STL [R1+0x710], R11 ;  /* 0x0007100b01007387 */ /* 0x0003e20000100800 */
[--C-:B------:R-:W-:Y:S02]  /*29ca0*/  IMAD.X R92, R51, 0x1, R5.reuse, P2 ;  /* 0x00000001335c7824 */ /* 0x100fe400010e0605 */
[--C-:B0-----:R-:W-:Y:S01]  /*29cb0*/  IMAD.X R13, R39, 0x1, R5.reuse, P4 ;  /* 0x00000001270d7824 */ /* 0x101fe200020e0605 */
[----:B------:R-:W-:Y:S01]  /*29cc0*/  STL [R1+0x68], R15 ;  /* 0x0000680f01007387 */ /* 0x000fe20000100800 */
[----:B-1----:R-:W-:-:S03]  /*29cd0*/  IMAD.X R11, R33, 0x1, R5, P5 ;  /* 0x00000001210b7824 */ /* 0x002fc600028e0605 */
[----:B------:R-:W4:Y:S04]  /*29ce0*/  LDL.LU.64 R50, [R1+0xa0] ;  /* 0x0000a00001327983 */ /* 0x000f280000300a00 */
[----:B------:R2:W-:Y:S04]  /*29cf0*/  STL [R1+0x70], R13 ;  /* 0x0000700d01007387 */ /* 0x0005e80000100800 */
[----:B------:R-:W4:Y:S04]  /*29d00*/  LDL.LU.64 R40, [R1+0xa8] ;  /* 0x0000a80001287983 */ /* 0x000f280000300a00 */
[----:B------:R3:W-:Y:S04]  /*29d10*/  STL [R1+0x78], R11 ;  /* 0x0000780b01007387 */ /* 0x0007e80000100800 */
[----:B------:R-:W4:Y:S04]  /*29d20*/  LDL.LU.64 R38, [R1+0xb0] ;  /* 0x0000b00001267983 */ /* 0x000f280000300a00 */
[----:B------:R-:W4:Y:S01]  /*29d30*/  LDL.LU.64 R32, [R1+0xb8] ;  /* 0x0000b80001207983 */ /* 0x000f220000300a00 */
[----:B--2---:R-:W-:-:S02]  /*29d40*/  IADD3 R13, P2, PT, R52, R90, RZ ;  /* 0x0000005a340d7210 */ /* 0x004fc40007f5e0ff */
[----:B---3--:R-:W-:-:S03]  /*29d50*/  IADD3 R11, P3, PT, R8, R90, RZ ;  /* 0x0000005a080b7210 */ /* 0x008fc60007f7e0ff */
[----:B------:R0:W-:Y:S01]  /*29d60*/  STL [R1+0x714], R13 ;  /* 0x0007140d01007387 */ /* 0x0001e20000100800 */
[----:B----4-:R-:W-:-:S03]  /*29d70*/  IADD3 R15, P4, PT, R6, R90, RZ ;  /* 0x0000005a060f7210 */ /* 0x010fc60007f9e0ff */
[----:B------:R1:W-:Y:S01]  /*29d80*/  STL [R1+0x718], R11 ;  /* 0x0007180b01007387 */ /* 0x0003e20000100800 */
[--C-:B------:R-:W-:Y:S01]  /*29d90*/  IMAD.X R8, R9, 0x1, R5.reuse, P3 ;  /* 0x0000000109087824 */ /* 0x100fe200018e0605 */
[----:B0-----:R-:W-:Y:S02]  /*29da0*/  IADD3 R13, P5, PT, R2, R90, RZ ;  /* 0x0000005a020d7210 */ /* 0x001fe40007fbe0ff */
[----:B------:R-:W-:Y:S01]  /*29db0*/  STL [R1+0x71c], R15 ;  /* 0x00071c0f01007387 */ /* 0x000fe20000100800 */
[----:B-1----:R-:W-:-:S03]  /*29dc0*/  IMAD.X R11, R53, 0x1, R5, P2 ;  /* 0x00000001350b7824 */ /* 0x002fc600010e0605 */
[----:B------:R-:W-:Y:S01]  /*29dd0*/  STL [R1+0x720], R13 ;  /* 0x0007200d01007387 */ /* 0x000fe20000100800 */
[----:B------:R-:W-:-:S03]  /*29de0*/  IMAD.X R6, R7, 0x1, R5, P4 ;  /* 0x0000000107067824 */ /* 0x000fc600020e0605 */
[----:B------:R-:W-:Y:S01]  /*29df0*/  STL [R1+0x80], R11 ;  /* 0x0000800b01007387 */ /* 0x000fe20000100800 */
[----:B------:R-:W-:-:S03]  /*29e00*/  IMAD.X R2, R3, 0x1, R5, P5 ;  /* 0x0000000103027824 */ /* 0x000fc600028e0605 */
[----:B------:R0:W-:Y:S04]  /*29e10*/  STL [R1+0x88], R8 ;  /* 0x0000880801007387 */ /* 0x0001e80000100800 */
[----:B------:R-:W2:Y:S04]  /*29e20*/  LDL.LU.64 R52, [R1+0xc0] ;  /* 0x0000c00001347983 */ /* 0x000ea80000300a00 */
[----:B------:R1:W-:Y:S04]  /*29e30*/  STL [R1+0x90], R6 ;  /* 0x0000900601007387 */ /* 0x0003e80000100800 */
[----:B0-----:R-:W3:Y:S04]  /*29e40*/  LDL.LU.64 R8, [R1+0xc8] ;  /* 0x0000c80001087983 */ /* 0x001ee80000300a00 */
[----:B------:R0:W-:Y:S04]  /*29e50*/  STL [R1+0x98], R2 ;  /* 0x0000980201007387 */ /* 0x0001e80000100800 */
[----:B-1----:R-:W4:Y:S04]  /*29e60*/  LDL.LU.64 R6, [R1+0xd0] ;  /* 0x0000d00001067983 */ /* 0x002f280000300a00 */
[----:B0-----:R-:W4:Y:S01]  /*29e70*/  LDL.LU.64 R2, [R1+0xd8] ;  /* 0x0000d80001027983 */ /* 0x001f220000300a00 */
[----:B------:R-:W-:-:S02]  /*29e80*/  IADD3 R13, P2, PT, R50, R90, RZ ;  /* 0x0000005a320d7210 */ /* 0x000fc40007f5e0ff */
[-C--:B------:R-:W-:Y:S02]  /*29e90*/  IADD3 R11, P3, PT, R40, R90.reuse, RZ ;  /* 0x0000005a280b7210 */ /* 0x080fe40007f7e0ff */
[-C--:B------:R-:W-:Y:S01]  /*29ea0*/  IADD3 R15, P4, PT, R38, R90.reuse, RZ ;  /* 0x0000005a260f7210 */ /* 0x080fe20007f9e0ff */
[----:B------:R0:W-:Y:S04]  /*29eb0*/  STL [R1+0x724], R13 ;  /* 0x0007240d01007387 */ /* 0x0001e80000100800 */
[----:B------:R1:W-:Y:S01]  /*29ec0*/  STL [R1+0x728], R11 ;  /* 0x0007280b01007387 */ /* 0x0003e20000100800 */
[----:B0-----:R-:W-:-:S03]  /*29ed0*/  IADD3 R13, P5, PT, R32, R90, RZ ;  /* 0x0000005a200d7210 */ /* 0x001fc60007fbe0ff */
[----:B------:R0:W-:Y:S01]  /*29ee0*/  STL [R1+0x72c], R15 ;  /* 0x00072c0f01007387 */ /* 0x0001e20000100800 */
[----:B-1----:R-:W-:-:S03]  /*29ef0*/  IMAD.X R11, R51, 0x1, R5, P2 ;  /* 0x00000001330b7824 */ /* 0x002fc600010e0605 */
[----:B------:R1:W-:Y:S01]  /*29f00*/  STL [R1+0x730], R13 ;  /* 0x0007300d01007387 */ /* 0x0003e20000100800 */
[----:B0-----:R-:W-:-:S03]  /*29f10*/  IMAD.X R15, R41, 0x1, R5, P3 ;  /* 0x00000001290f7824 */ /* 0x001fc600018e0605 */
[----:B------:R0:W-:Y:S01]  /*29f20*/  STL [R1+0xa0], R11 ;  /* 0x0000a00b01007387 */ /* 0x0001e20000100800 */
[----:B-1----:R-:W-:-:S03]  /*29f30*/  IMAD.X R13, R39, 0x1, R5, P4 ;  /* 0x00000001270d7824 */ /* 0x002fc600020e0605 */
[----:B------:R-:W-:Y:S04]  /*29f40*/  STL [R1+0xa8], R15 ;  /* 0x0000a80f01007387 */ /* 0x000fe80000100800 */
[----:B------:R-:W4:Y:S01]  /*29f50*/  LDL.LU.64 R50, [R1+0xe0] ;  /* 0x0000e00001327983 */ /* 0x000f220000300a00 */
[----:B0-----:R-:W-:-:S03]  /*29f60*/  IMAD.X R11, R33, 0x1, R5, P5 ;  /* 0x00000001210b7824 */ /* 0x001fc600028e0605 */
[----:B------:R2:W-:Y:S04]  /*29f70*/  STL [R1+0xb0], R13 ;  /* 0x0000b00d01007387 */ /* 0x0005e80000100800 */
[----:B------:R-:W4:Y:S04]  /*29f80*/  LDL.LU.64 R40, [R1+0xe8] ;  /* 0x0000e80001287983 */ /* 0x000f280000300a00 */
[----:B------:R3:W-:Y:S04]  /*29f90*/  STL [R1+0xb8], R11 ;  /* 0x0000b80b01007387 */ /* 0x0007e80000100800 */
[----:B------:R-:W4:Y:S04]  /*29fa0*/  LDL.LU.64 R38, [R1+0xf0] ;  /* 0x0000f00001267983 */ /* 0x000f280000300a00 */
[----:B------:R-:W4:Y:S01]  /*29fb0*/  LDL.LU.64 R32, [R1+0xf8] ;  /* 0x0000f80001207983 */ /* 0x000f220000300a00 */
[----:B--2---:R-:W-:-:S02]  /*29fc0*/  IADD3 R13, P2, PT, R52, R90, RZ ;  /* 0x0000005a340d7210 */ /* 0x004fc40007f5e0ff */
[----:B---3--:R-:W-:-:S03]  /*29fd0*/  IADD3 R11, P3, PT, R8, R90, RZ ;  /* 0x0000005a080b7210 */ /* 0x008fc60007f7e0ff */
[----:B------:R0:W-:Y:S04]  /*29fe0*/  STL [R1+0x734], R13 ;  /* 0x0007340d01007387 */ /* 0x0001e80000100800 */
[----:B------:R1:W-:Y:S01]  /*29ff0*/  STL [R1+0x740], R11 ;  /* 0x0007400b01007387 */ /* 0x0003e20000100800 */
[-C--:B----4-:R-:W-:Y:S01]  /*2a000*/  IADD3 R15, P4, PT, R6, R90.reuse, RZ ;  /* 0x0000005a060f7210 */ /* 0x090fe20007f9e0ff */
[--C-:B------:R-:W-:Y:S01]  /*2a010*/  IMAD.X R8, R9, 0x1, R5.reuse, P3 ;  /* 0x0000000109087824 */ /* 0x100fe200018e0605 */
[----:B0-----:R-:W-:Y:S01]  /*2a020*/  IADD3 R13, P5, PT, R2, R90, RZ ;  /* 0x0000005a020d7210 */ /* 0x001fe20007fbe0ff */
[--C-:B-1----:R-:W-:Y:S02]  /*2a030*/  IMAD.X R11, R53, 0x1, R5.reuse, P2 ;  /* 0x00000001350b7824 */ /* 0x102fe400010e0605 */
[----:B------:R-:W-:Y:S01]  /*2a040*/  STL [R1+0x744], R15 ;  /* 0x0007440f01007387 */ /* 0x000fe20000100800 */
[----:B------:R-:W-:-:S03]  /*2a050*/  IMAD.X R6, R7, 0x1, R5, P4 ;  /* 0x0000000107067824 */ /* 0x000fc600020e0605 */
[----:B------:R-:W-:Y:S01]  /*2a060*/  STL [R1+0x748], R13 ;  /* 0x0007480d01007387 */ /* 0x000fe20000100800 */
[----:B------:R-:W-:-:S03]  /*2a070*/  IMAD.X R2, R3, 0x1, R5, P5 ;  /* 0x0000000103027824 */ /* 0x000fc600028e0605 */
[----:B------:R-:W-:Y:S04]  /*2a080*/  STL [R1+0xc0], R11 ;  /* 0x0000c00b01007387 */ /* 0x000fe80000100800 */
        /* <DEDUP_REMOVED lines=8> */
[----:B------:R-:W-:-:S03]  /*2a110*/  IADD3 R11, P3, PT, R40, R90, RZ ;  /* 0x0000005a280b7210 */ /* 0x000fc60007f7e0ff */
[----:B------:R0:W-:Y:S04]  /*2a120*/  STL [R1+0x74c], R13 ;  /* 0x00074c0d01007387 */ /* 0x0001e80000100800 */
[----:B------:R1:W-:Y:S01]  /*2a130*/  STL [R1+0x750], R11 ;  /* 0x0007500b01007387 */ /* 0x0003e20000100800 */
[-C--:B------:R-:W-:Y:S02]  /*2a140*/  IADD3 R15, P4, PT, R38, R90.reuse, RZ ;  /* 0x0000005a260f7210 */ /* 0x080fe40007f9e0ff */
        /* <DEDUP_REMOVED lines=99> */
[-C--:B----4-:R-:W-:Y:S02]  /*2a780*/  IADD3 R15, P4, PT, R6, R90.reuse, RZ ;  /* 0x0000005a060f7210 */ /* 0x090fe40007f9e0ff */
[----:B------:R-:W-:Y:S02]  /*2a790*/  IADD3.X R8, PT, PT, R9, R5, RZ, P3, !PT ;  /* 0x0000000509087210 */ /* 0x000fe40001ffe4ff */
[----:B0-----:R-:W-:Y:S01]  /*2a7a0*/  IADD3 R13, P5, PT, R2, R90, RZ ;  /* 0x0000005a020d7210 */ /* 0x001fe20007fbe0ff */
[--C-:B-1----:R-:W-:Y:S01]  /*2a7b0*/  IMAD.X R11, R53, 0x1, R5.reuse, P2 ;  /* 0x00000001350b7824 */ /* 0x102fe200010e0605 */
        /* <DEDUP_REMOVED lines=238> */
[----:B0-----:R-:W-:Y:S02]  /*2b6a0*/  IADD3 R13, P5, PT, R2, R90, RZ ;  /* 0x0000005a020d7210 */ /* 0x001fe40007fbe0ff */
[----:B-1----:R-:W-:Y:S01]  /*2b6b0*/  IADD3.X R11, PT, PT, R53, R5, RZ, P2, !PT ;  /* 0x00000005350b7210 */ /* 0x002fe200017fe4ff */
        /* <DEDUP_REMOVED lines=24> */
[----:B------:R-:W-:Y:S01]  /*2b840*/  STL [R1+0x328], R15 ;  /* 0x0003280f01007387 */ /* 0x000fe20000100800 */
[----:B0-----:R-:W-:-:S03]  /*2b850*/  IMAD.X R11, R33, 0x1, R5, P5 ;  /* 0x00000001210b7824 */ /* 0x001fc600028e0605 */
        /* <DEDUP_REMOVED lines=200> */
[----:B0-----:R-:W-:-:S03]  /*2c4e0*/  IADD3.X R11, PT, PT, R33, R5, RZ, P5, !PT ;  /* 0x00000005210b7210 */ /* 0x001fc60002ffe4ff */
        /* <DEDUP_REMOVED lines=219> */
[----:B0-----:R-:W2:Y:S04]  /*2d2a0*/  LDL.LU.64 R8, [R1+0x600] ;  /* 0x0006000001087983 */ /* 0x001ea80000300a00 */
[----:B------:R0:W-:Y:S04]  /*2d2b0*/  STL [R1+0x5d0], R6 ;  /* 0x0005d00601007387 */ /* 0x0001e80000100800 */
[----:B0-----:R-:W3:Y:S04]  /*2d2c0*/  LDL.LU.64 R6, [R1+0x608] ;  /* 0x0006080001067983 */ /* 0x001ee80000300a00 */
[----:B------:R0:W-:Y:S04]  /*2d2d0*/  STL [R1+0x5d8], R2 ;  /* 0x0005d80201007387 */ /* 0x0001e80000100800 */
[----:B------:R-:W4:Y:S04]  /*2d2e0*/  LDL.LU.64 R52, [R1+0x610] ;  /* 0x0006100001347983 */ /* 0x000f280000300a00 */
        /* <DEDUP_REMOVED lines=12> */
[----:B-1----:R-:W-:-:S03]  /*2d3b0*/  IADD3.X R13, PT, PT, R39, R5, RZ, P4, !PT ;  /* 0x00000005270d7210 */ /* 0x002fc600027fe4ff */
[----:B------:R2:W-:Y:S04]  /*2d3c0*/  STL [R1+0x5e8], R15 ;  /* 0x0005e80f01007387 */ /* 0x0005e80000100800 */
[----:B------:R-:W4:Y:S01]  /*2d3d0*/  LDL.LU.64 R50, [R1+0x620] ;  /* 0x0006200001327983 */ /* 0x000f220000300a00 */
[----:B0-----:R-:W-:-:S03]  /*2d3e0*/  IMAD.X R11, R33, 0x1, R5, P5 ;  /* 0x00000001210b7824 */ /* 0x001fc600028e0605 */
[----:B------:R3:W-:Y:S04]  /*2d3f0*/  STL [R1+0x5f0], R13 ;  /* 0x0005f00d01007387 */ /* 0x0007e80000100800 */
[----:B------:R-:W4:Y:S04]  /*2d400*/  LDL.LU.64 R40, [R1+0x628] ;  /* 0x0006280001287983 */ /* 0x000f280000300a00 */
[----:B------:R4:W-:Y:S04]  /*2d410*/  STL [R1+0x5f8], R11 ;  /* 0x0005f80b01007387 */ /* 0x0009e80000100800 */
[----:B------:R-:W4:Y:S04]  /*2d420*/  LDL.LU.64 R38, [R1+0x630] ;  /* 0x0006300001267983 */ /* 0x000f280000300a00 */
[----:B------:R-:W4:Y:S01]  /*2d430*/  LDL.LU.64 R32, [R1+0x638] ;  /* 0x0006380001207983 */ /* 0x000f220000300a00 */
[----:B--2---:R-:W-:-:S05]  /*2d440*/  IADD3 R15, P2, PT, R8, R90, RZ ;  /* 0x0000005a080f7210 */ /* 0x004fca0007f5e0ff */
[----:B------:R0:W-:Y:S01]  /*2d450*/  STL [R1+0x1470], R15 ;  /* 0x0014700f01007387 */ /* 0x0001e20000100800 */
[-C--:B---3--:R-:W-:Y:S02]  /*2d460*/  IADD3 R13, P3, PT, R6, R90.reuse, RZ ;  /* 0x0000005a060d7210 */ /* 0x088fe40007f7e0ff */
[----:B----4-:R-:W-:-:S03]  /*2d470*/  IADD3 R11, P4, PT, R52, R90, RZ ;  /* 0x0000005a340b7210 */ /* 0x010fc60007f9e0ff */
[----:B------:R1:W-:Y:S01]  /*2d480*/  STL [R1+0x1474], R13 ;  /* 0x0014740d01007387 */ /* 0x0003e20000100800 */
[----:B0-----:R-:W-:-:S03]  /*2d490*/  IADD3 R15, P5, PT, R2, R90, RZ ;  /* 0x0000005a020f7210 */ /* 0x001fc60007fbe0ff */
[----:B------:R0:W-:Y:S01]  /*2d4a0*/  STL [R1+0x1478], R11 ;  /* 0x0014780b01007387 */ /* 0x0001e20000100800 */
[----:B-1----:R-:W-:-:S03]  /*2d4b0*/  IMAD.X R13, R9, 0x1, R5, P2 ;  /* 0x00000001090d7824 */ /* 0x002fc600010e0605 */
[----:B------:R-:W-:Y:S04]  /*2d4c0*/  STL [R1+0x147c], R15 ;  /* 0x00147c0f01007387 */ /* 0x000fe80000100800 */
[----:B------:R-:W2:Y:S01]  /*2d4d0*/  LDL.LU.64 R8, [R1+0x640] ;  /* 0x0006400001087983 */ /* 0x000ea20000300a00 */
[----:B0-----:R-:W-:-:S03]  /*2d4e0*/  IMAD.X R11, R7, 0x1, R5, P3 ;  /* 0x00000001070b7824 */ /* 0x001fc600018e0605 */
[----:B------:R0:W-:Y:S04]  /*2d4f0*/  STL [R1+0x600], R13 ;  /* 0x0006000d01007387 */ /* 0x0001e80000100800 */
[----:B------:R-:W3:Y:S01]  /*2d500*/  LDL.LU.64 R6, [R1+0x650] ;  /* 0x0006500001067983 */ /* 0x000ee20000300a00 */
[----:B0-----:R-:W-:-:S03]  /*2d510*/  IMAD.X R13, R53, 0x1, R5, P4 ;  /* 0x00000001350d7824 */ /* 0x001fc600020e0605 */
[----:B------:R0:W-:Y:S04]  /*2d520*/  STL [R1+0x608], R11 ;  /* 0x0006080b01007387 */ /* 0x0001e80000100800 */
[----:B------:R-:W4:Y:S04]  /*2d530*/  LDL.LU.64 R64, [R1+0x658] ;  /* 0x0006580001407983 */ /* 0x000f280000300a00 */
[----:B------:R1:W-:Y:S01]  /*2d540*/  STL [R1+0x610], R13 ;  /* 0x0006100d01007387 */ /* 0x0003e20000100800 */
[----:B0-----:R-:W-:-:S03]  /*2d550*/  IMAD.X R11, R3, 0x1, R5, P5 ;  /* 0x00000001030b7824 */ /* 0x001fc600028e0605 */
[----:B------:R-:W4:Y:S04]  /*2d560*/  LDL.LU.64 R2, [R1+0x660] ;  /* 0x0006600001027983 */ /* 0x000f280000300a00 */
[----:B------:R0:W-:Y:S01]  /*2d570*/  STL [R1+0x618], R11 ;  /* 0x0006180b01007387 */ /* 0x0001e20000100800 */
[----:B-1----:R-:W-:-:S05]  /*2d580*/  IADD3 R13, P2, PT, R50, R90, RZ ;  /* 0x0000005a320d7210 */ /* 0x002fca0007f5e0ff */
[----:B------:R1:W-:Y:S01]  /*2d590*/  STL [R1+0x1480], R13 ;  /* 0x0014800d01007387 */ /* 0x0003e20000100800 */
[-C--:B0-----:R-:W-:Y:S02]  /*2d5a0*/  IADD3 R11, P3, PT, R40, R90.reuse, RZ ;  /* 0x0000005a280b7210 */ /* 0x081fe40007f7e0ff */
[----:B------:R-:W-:-:S03]  /*2d5b0*/  IADD3 R15, P4, PT, R38, R90, RZ ;  /* 0x0000005a260f7210 */ /* 0x000fc60007f9e0ff */
[----:B------:R0:W-:Y:S01]  /*2d5c0*/  STL [R1+0x1484], R11 ;  /* 0x0014840b01007387 */ /* 0x0001e20000100800 */
[----:B-1----:R-:W-:-:S03]  /*2d5d0*/  IADD3 R13, P5, PT, R32, R90, RZ ;  /* 0x0000005a200d7210 */ /* 0x002fc60007fbe0ff */
[----:B------:R1:W-:Y:S04]  /*2d5e0*/  STL [R1+0x1488], R15 ;  /* 0x0014880f01007387 */ /* 0x0003e80000100800 */
[----:B------:R1:W-:Y:S01]  /*2d5f0*/  STL [R1+0x148c], R13 ;  /* 0x00148c0d01007387 */ /* 0x0003e20000100800 */
[--C-:B0-----:R-:W-:Y:S02]  /*2d600*/  IMAD.X R11, R51, 0x1, R5.reuse, P2 ;  /* 0x00000001330b7824 */ /* 0x101fe400010e0605 */
[----:B-1----:R-:W-:-:S03]  /*2d610*/  IMAD.X R15, R41, 0x1, R5, P3 ;  /* 0x00000001290f7824 */ /* 0x002fc600018e0605 */
[----:B------:R0:W-:Y:S01]  /*2d620*/  STL [R1+0x620], R11 ;  /* 0x0006200b01007387 */ /* 0x0001e20000100800 */
[----:B------:R-:W-:-:S03]  /*2d630*/  IMAD.X R13, R39, 0x1, R5, P4 ;  /* 0x00000001270d7824 */ /* 0x000fc600020e0605 */
[----:B------:R-:W-:Y:S01]  /*2d640*/  STL [R1+0x628], R15 ;  /* 0x0006280f01007387 */ /* 0x000fe20000100800 */
[----:B0-----:R-:W-:-:S03]  /*2d650*/  IMAD.X R11, R33, 0x1, R5, P5 ;  /* 0x00000001210b7824 */ /* 0x001fc600028e0605 */
[----:B------:R-:W4:Y:S04]  /*2d660*/  LDL.LU.64 R32, [R1+0x668] ;  /* 0x0006680001207983 */ /* 0x000f280000300a00 */
[----:B------:R2:W-:Y:S04]  /*2d670*/  STL [R1+0x630], R13 ;  /* 0x0006300d01007387 */ /* 0x0005e80000100800 */
[----:B------:R-:W4:Y:S04]  /*2d680*/  LDL.LU.64 R38, [R1+0x670] ;  /* 0x0006700001267983 */ /* 0x000f280000300a00 */
[----:B------:R3:W-:Y:S04]  /*2d690*/  STL [R1+0x638], R11 ;  /* 0x0006380b01007387 */ /* 0x0007e80000100800 */
[----:B------:R-:W4:Y:S01]  /*2d6a0*/  LDL.LU.64 R40, [R1+0x678] ;  /* 0x0006780001287983 */ /* 0x000f220000300a00 */
[----:B--2---:R-:W-:-:S05]  /*2d6b0*/  IADD3 R13, P2, PT, R8, R90, RZ ;  /* 0x0000005a080d7210 */ /* 0x004fca0007f5e0ff */
[----:B------:R4:W-:Y:S01]  /*2d6c0*/  STL [R1+0x1490], R13 ;  /* 0x0014900d01007387 */ /* 0x0009e20000100800 */
[----:B---3--:R-:W-:-:S03]  /*2d6d0*/  IADD3 R11, P3, PT, R6, R90, RZ ;  /* 0x0000005a060b7210 */ /* 0x008fc60007f7e0ff */
[----:B------:R-:W2:Y:S01]  /*2d6e0*/  LDL.LU.64 R50, [R1+0x680] ;  /* 0x0006800001327983 */ /* 0x000ea20000300a00 */
[----:B------:R-:W-:-:S03]  /*2d6f0*/  IMAD.X R8, R9, 0x1, R5, P2 ;  /* 0x0000000109087824 */ /* 0x000fc600010e0605 */
[----:B------:R0:W-:Y:S01]  /*2d700*/  STL [R1+0x1494], R11 ;  /* 0x0014940b01007387 */ /* 0x0001e20000100800 */
[----:B------:R-:W-:Y:S01]  /*2d710*/  IMAD.X R6, R7, 0x1, R5, P3 ;  /* 0x0000000107067824 */ /* 0x000fe200018e0605 */
[-C--:B----4-:R-:W-:Y:S02]  /*2d720*/  IADD3 R13, P4, PT, R64, R90.reuse, RZ ;  /* 0x0000005a400d7210 */ /* 0x090fe40007f9e0ff */
[----:B0-----:R-:W-:-:S03]  /*2d730*/  IADD3 R11, P5, PT, R2, R90, RZ ;  /* 0x0000005a020b7210 */ /* 0x001fc60007fbe0ff */
[----:B------:R-:W-:Y:S04]  /*2d740*/  STL [R1+0x1498], R13 ;  /* 0x0014980d01007387 */ /* 0x000fe80000100800 */
[----:B------:R-:W-:Y:S04]  /*2d750*/  STL [R1+0x149c], R11 ;  /* 0x00149c0b01007387 */ /* 0x000fe80000100800 */
[----:B------:R-:W3:Y:S04]  /*2d760*/  LDL.LU.64 R52, [R1+0x688] ;  /* 0x0006880001347983 */ /* 0x000ee80000300a00 */
[----:B------:R0:W-:Y:S04]  /*2d770*/  STL [R1+0x640], R8 ;  /* 0x0006400801007387 */ /* 0x0001e80000100800 */
[----:B------:R-:W4:Y:S04]  /*2d780*/  LDL.LU.64 R62, [R1+0x690] ;  /* 0x00069000013e7983 */ /* 0x000f280000300a00 */
[----:B------:R1:W-:Y:S04]  /*2d790*/  STL [R1+0x650], R6 ;  /* 0x0006500601007387 */ /* 0x0003e80000100800 */
[----:B0-----:R-:W4:Y:S04]  /*2d7a0*/  LDL.LU.64 R8, [R1+0x698] ;  /* 0x0006980001087983 */ /* 0x001f280000300a00 */
[----:B-1----:R-:W4:Y:S01]  /*2d7b0*/  LDL.LU.64 R6, [R1+0x6a0] ;  /* 0x0006a00001067983 */ /* 0x002f220000300a00 */
[----:B------:R-:W-:-:S02]  /*2d7c0*/  IMAD.X R11, R65, 0x1, R5, P4 ;  /* 0x00000001410b7824 */ /* 0x000fc400020e0605 */
[----:B------:R-:W-:-:S03]  /*2d7d0*/  IMAD.X R3, R3, 0x1, R5, P5 ;  /* 0x0000000103037824 */ /* 0x000fc600028e0605 */
[----:B------:R0:W-:Y:S04]  /*2d7e0*/  STL [R1+0x658], R11 ;  /* 0x0006580b01007387 */ /* 0x0001e80000100800 */
[----:B------:R-:W-:Y:S04]  /*2d7f0*/  STL [R1+0x660], R3 ;  /* 0x0006600301007387 */ /* 0x000fe80000100800 */
[----:B------:R-:W4:Y:S01]  /*2d800*/  LDL.LU.64 R64, [R1+0x6a8] ;  /* 0x0006a80001407983 */ /* 0x000f220000300a00 */
[----:B------:R-:W-:-:S05]  /*2d810*/  IADD3 R2, P2, PT, R32, R90, RZ ;  /* 0x0000005a20027210 */ /* 0x000fca0007f5e0ff */
[----:B------:R1:W-:Y:S01]  /*2d820*/  STL [R1+0x14a0], R2 ;  /* 0x0014a00201007387 */ /* 0x0003e20000100800 */
[----:B0-----:R-:W-:-:S03]  /*2d830*/  IADD3 R11, P3, PT, R38, R90, RZ ;  /* 0x0000005a260b7210 */ /* 0x001fc60007f7e0ff */
[----:B-1----:R-:W4:Y:S01]  /*2d840*/  LDL.LU.64 R2, [R1+0x6b0] ;  /* 0x0006b00001027983 */ /* 0x002f220000300a00 */
[----:B------:R-:W-:-:S03]  /*2d850*/  IADD3 R15, P4, PT, R40, R90, RZ ;  /* 0x0000005a280f7210 */ /* 0x000fc60007f9e0ff */
[----:B------:R0:W-:Y:S04]  /*2d860*/  STL [R1+0x14a4], R11 ;  /* 0x0014a40b01007387 */ /* 0x0001e80000100800 */
[----:B------:R1:W-:Y:S04]  /*2d870*/  STL [R1+0x14a8], R15 ;  /* 0x0014a80f01007387 */ /* 0x0003e80000100800 */
[----:B------:R1:W5:Y:S01]  /*2d880*/  LDL.LU R32, [R1+0x1934] ;  /* 0x0019340001207983 */ /* 0x0003620000300800 */
[----:B0-----:R-:W-:Y:S01]  /*2d890*/  IMAD.X R11, R33, 0x1, R5, P2 ;  /* 0x00000001210b7824 */ /* 0x001fe200010e0605 */
[----:B--2---:R-:W-:-:S05]  /*2d8a0*/  IADD3 R13, P5, PT, R50, R90, RZ ;  /* 0x0000005a320d7210 */ /* 0x004fca0007fbe0ff */
[----:B------:R0:W-:Y:S01]  /*2d8b0*/  STL [R1+0x14ac], R13 ;  /* 0x0014ac0d01007387 */ /* 0x0001e20000100800 */
[----:B-1----:R-:W-:-:S03]  /*2d8c0*/  IMAD.X R15, R51, 0x1, R5, P5 ;  /* 0x00000001330f7824 */ /* 0x002fc600028e0605 */
[----:B------:R1:W5:Y:S04]  /*2d8d0*/  LDL.LU R38, [R1+0x1930] ;  /* 0x0019300001267983 */ /* 0x0003680000300800 */
[----:B------:R2:W-:Y:S01]  /*2d8e0*/  STL [R1+0x668], R11 ;  /* 0x0006680b01007387 */ /* 0x0005e20000100800 */
[----:B0-----:R-:W-:-:S03]  /*2d8f0*/  IMAD.X R13, R39, 0x1, R5, P3 ;  /* 0x00000001270d7824 */ /* 0x001fc600018e0605 */
[----:B------:R1:W5:Y:S04]  /*2d900*/  LDL.LU R40, [R1+0x192c] ;  /* 0x00192c0001287983 */ /* 0x0003680000300800 */
[----:B------:R3:W-:Y:S01]  /*2d910*/  STL [R1+0x670], R13 ;  /* 0x0006700d01007387 */ /* 0x0007e20000100800 */
[----:B--2---:R-:W-:-:S03]  /*2d920*/  IMAD.X R11, R41, 0x1, R5, P4 ;  /* 0x00000001290b7824 */ /* 0x004fc600020e0605 */
[----:B------:R1:W5:Y:S04]  /*2d930*/  LDL.LU R50, [R1+0x1928] ;  /* 0x0019280001327983 */ /* 0x0003680000300800 */
[----:B------:R4:W-:Y:S01]  /*2d940*/  STL [R1+0x678], R11 ;  /* 0x0006780b01007387 */ /* 0x0009e20000100800 */
[----:B---3--:R-:W-:-:S03]  /*2d950*/  IADD3 R13, P2, PT, R52, R90, RZ ;  /* 0x0000005a340d7210 */ /* 0x008fc60007f5e0ff */
[----:B------:R0:W-:Y:S04]  /*2d960*/  STL [R1+0x680], R15 ;  /* 0x0006800f01007387 */ /* 0x0001e80000100800 */
[----:B------:R2:W-:Y:S01]  /*2d970*/  STL [R1+0x14b0], R13 ;  /* 0x0014b00d01007387 */ /* 0x0005e20000100800 */
[-C--:B----4-:R-:W-:Y:S02]  /*2d980*/  IADD3 R11, P3, PT, R62, R90.reuse, RZ ;  /* 0x0000005a3e0b7210 */ /* 0x090fe40007f7e0ff */
[----:B0-----:R-:W-:-:S03]  /*2d990*/  IADD3 R15, P4, PT, R8, R90, RZ ;  /* 0x0000005a080f7210 */ /* 0x001fc60007f9e0ff */
[----:B------:R0:W-:Y:S01]  /*2d9a0*/  STL [R1+0x14b4], R11 ;  /* 0x0014b40b01007387 */ /* 0x0001e20000100800 */
[----:B--2---:R-:W-:-:S03]  /*2d9b0*/  IADD3 R13, P5, PT, R6, R90, RZ ;  /* 0x0000005a060d7210 */ /* 0x004fc60007fbe0ff */
[----:B------:R-:W-:Y:S01]  /*2d9c0*/  STL [R1+0x14b8], R15 ;  /* 0x0014b80f01007387 */ /* 0x000fe20000100800 */
[----:B0-----:R-:W-:-:S03]  /*2d9d0*/  IMAD.X R11, R53, 0x1, R5, P2 ;  /* 0x00000001350b7824 */ /* 0x001fc600010e0605 */
[----:B------:R1:W5:Y:S04]  /*2d9e0*/  LDL.LU R52, [R1+0x1924] ;  /* 0x0019240001347983 */ /* 0x0003680000300800 */
[----:B------:R0:W-:Y:S04]  /*2d9f0*/  STL [R1+0x14bc], R13 ;  /* 0x0014bc0d01007387 */ /* 0x0001e80000100800 */
[----:B------:R1:W5:Y:S04]  /*2da00*/  LDL.LU R62, [R1+0x1920] ;  /* 0x00192000013e7983 */ /* 0x0003680000300800 */
[----:B------:R2:W-:Y:S01]  /*2da10*/  STL [R1+0x688], R11 ;  /* 0x0006880b01007387 */ /* 0x0005e20000100800 */
[----:B0-----:R-:W-:-:S02]  /*2da20*/  IMAD.X R13, R63, 0x1, R5, P3 ;  /* 0x000000013f0d7824 */ /* 0x001fc400018e0605 */
[--C-:B--2---:R-:W-:Y:S02]  /*2da30*/  IMAD.X R11, R9, 0x1, R5.reuse, P4 ;  /* 0x00000001090b7824 */ /* 0x104fe400020e0605 */
[----:B------:R-:W2:Y:S04]  /*2da40*/  LDL.LU.64 R8, [R1+0x1918] ;  /* 0x0019180001087983 */ /* 0x000ea80000300a00 */
[----:B------:R0:W-:Y:S02]  /*2da50*/  STL [R1+0x690], R13 ;  /* 0x0006900d01007387 */ /* 0x0001e40000100800 */
[----:B0-----:R-:W-:Y:S02]  /*2da60*/  IMAD.X R13, R7, 0x1, R5, P5 ;  /* 0x00000001070d7824 */ /* 0x001fe400028e0605 */
[----:B------:R-:W3:Y:S04]  /*2da70*/  LDL.LU.64 R6, [R1+0x1910] ;  /* 0x0019100001067983 */ /* 0x000ee80000300a00 */
[----:B------:R0:W-:Y:S01]  /*2da80*/  STL [R1+0x698], R11 ;  /* 0x0006980b01007387 */ /* 0x0001e20000100800 */
[----:B------:R-:W-:-:S03]  /*2da90*/  IADD3 R15, P3, PT, R2, R90, RZ ;  /* 0x0000005a020f7210 */ /* 0x000fc60007f7e0ff */
[----:B------:R2:W-:Y:S01]  /*2daa0*/  STL [R1+0x6a0], R13 ;  /* 0x0006a00d01007387 */ /* 0x0005e20000100800 */
[----:B0-----:R-:W-:-:S05]  /*2dab0*/  IADD3 R11, P2, PT, R64, R90, RZ ;  /* 0x0000005a400b7210 */ /* 0x001fca0007f5e0ff */
[----:B------:R3:W-:Y:S04]  /*2dac0*/  STL [R1+0x6a8], R11 ;  /* 0x0006a80b01007387 */ /* 0x0007e80000100800 */
[----:B------:R-:W-:Y:S01]  /*2dad0*/  STL [R1+0x14c0], R15 ;  /* 0x0014c00f01007387 */ /* 0x000fe20000100800 */
[----:B--2---:R-:W-:-:S05]  /*2dae0*/  IADD3 R13, P4, PT, R8, R90, RZ ;  /* 0x0000005a080d7210 */ /* 0x004fca0007f9e0ff */
[----:B------:R-:W-:Y:S04]  /*2daf0*/  STL [R1+0x14c4], R13 ;  /* 0x0014c40d01007387 */ /* 0x000fe80000100800 */
[----:B------:R1:W5:Y:S01]  /*2db00*/  LDL.LU R64, [R1+0x1908] ;  /* 0x0019080001407983 */ /* 0x0003620000300800 */
[----:B---3--:R-:W-:-:S05]  /*2db10*/  IADD3 R11, P5, PT, R6, R90, RZ ;  /* 0x0000005a060b7210 */ /* 0x008fca0007fbe0ff */
[----:B------:R0:W-:Y:S02]  /*2db20*/  STL [R1+0x14c8], R11 ;  /* 0x0014c80b01007387 */ /* 0x0001e40000100800 */
[--C-:B0-----:R-:W-:Y:S02]  /*2db30*/  IMAD.X R11, R3, 0x1, R5.reuse, P3 ;  /* 0x00000001030b7824 */ /* 0x101fe400018e0605 */
[----:B------:R1:W5:Y:S04]  /*2db40*/  LDL.LU.64 R2, [R1+0x1900] ;  /* 0x0019000001027983 */ /* 0x0003680000300a00 */
[----:B------:R-:W2:Y:S04]  /*2db50*/  LDL.LU R41, [R1+0xab8] ;  /* 0x000ab80001297983 */ /* 0x000ea80000300800 */
[----:B------:R-:W3:Y:S04]  /*2db60*/  LDL.LU R39, [R1+0xad0] ;  /* 0x000ad00001277983 */ /* 0x000ee80000300800 */
[----:B------:R0:W-:Y:S04]  /*2db70*/  STL [R1+0x6b0], R11 ;  /* 0x0006b00b01007387 */ /* 0x0001e80000100800 */
        /* <DEDUP_REMOVED lines=13> */
[----:B0-----:R-:W4:Y:S01]  /*2dc50*/  LDL.LU R11, [R1+0x1294] ;  /* 0x00129400010b7983 */ /* 0x001f220000300800 */
[----:B------:R-:W-:-:S02]  /*2dc60*/  IMAD.X R8, R65, 0x1, R5, P2 ;  /* 0x0000000141087824 */ /* 0x000fc400010e0605 */
[--C-:B------:R-:W-:Y:S02]  /*2dc70*/  IMAD.X R9, R9, 0x1, R5.reuse, P4 ;  /* 0x0000000109097824 */ /* 0x100fe400020e0605 */
[----:B------:R-:W-:Y:S01]  /*2dc80*/  IMAD.X R7, R7, 0x1, R5, P5 ;  /* 0x0000000107077824 */ /* 0x000fe200028e0605 */
[-C--:B--2---:R-:W-:Y:S02]  /*2dc90*/  IADD3 R41, P6, PT, R41, R4.reuse, RZ ;  /* 0x0000000429297210 */ /* 0x084fe40007fde0ff */
[----:B---3--:R-:W-:-:S03]  /*2dca0*/  IADD3 R39, P2, PT, R39, R4, RZ ;  /* 0x0000000427277210 */ /* 0x008fc60007f5e0ff */
[----:B------:R-:W-:Y:S01]  /*2dcb0*/  STL [R1+0xab8], R41 ;  /* 0x000ab82901007387 */ /* 0x000fe20000100800 */
[----:B----4-:R-:W-:-:S03]  /*2dcc0*/  IADD3 R37, P3, PT, R37, R4, RZ ;  /* 0x0000000425257210 */ /* 0x010fc60007f7e0ff */
[----:B------:R-:W-:Y:S01]  /*2dcd0*/  STL [R1+0xad0], R39 ;  /* 0x000ad02701007387 */ /* 0x000fe20000100800 */
[----:B------:R-:W-:-:S03]  /*2dce0*/  IADD3 R35, P4, PT, R35, R4, RZ ;  /* 0x0000000423237210 */ /* 0x000fc60007f9e0ff */
[----:B------:R-:W-:Y:S01]  /*2dcf0*/  STL [R1+0x12b0], R37 ;  /* 0x0012b02501007387 */ /* 0x000fe20000100800 */
[----:B------:R-:W-:-:S03]  /*2dd00*/  IADD3 R33, P5, PT, R33, R4, RZ ;  /* 0x0000000421217210 */ /* 0x000fc60007fbe0ff */
[----:B------:R-:W-:Y:S01]  /*2dd10*/  STL [R1+0x12a8], R35 ;  /* 0x0012a82301007387 */ /* 0x000fe20000100800 */
[----:B------:R-:W-:-:S03]  /*2dd20*/  IMAD.X R31, R31, 0x1, R0, P6 ;  /* 0x000000011f1f7824 */ /* 0x000fc600030e0600 */
[----:B------:R-:W-:Y:S01]  /*2dd30*/  STL [R1+0x12a0], R33 ;  /* 0x0012a02101007387 */ /* 0x000fe20000100800 */
[----:B------:R-:W-:-:S03]  /*2dd40*/  IADD3 R29, P6, PT, R29, R4, RZ ;  /* 0x000000041d1d7210 */ /* 0x000fc60007fde0ff */
[----:B------:R-:W-:Y:S01]  /*2dd50*/  STL [R1+0xab4], R31 ;  /* 0x000ab41f01007387 */ /* 0x000fe20000100800 */
[----:B------:R-:W-:-:S03]  /*2dd60*/  IMAD.X R27, R27, 0x1, R0, P2 ;  /* 0x000000011b1b7824 */ /* 0x000fc600010e0600 */
[----:B------:R-:W-:Y:S01]  /*2dd70*/  STL [R1+0x1298], R29 ;  /* 0x0012981d01007387 */ /* 0x000fe20000100800 */
[----:B------:R-:W-:-:S03]  /*2dd80*/  IADD3 R25, P2, PT, R25, R4, RZ ;  /* 0x0000000419197210 */ /* 0x000fc60007f5e0ff */
[----:B------:R-:W2:Y:S01]  /*2dd90*/  LDL.LU R6, [R1+0x1278] ;  /* 0x0012780001067983 */ /* 0x000ea20000300800 */
[----:B------:R-:W-:-:S03]  /*2dda0*/  IMAD.X R23, R23, 0x1, R0, P3 ;  /* 0x0000000117177824 */ /* 0x000fc600018e0600 */
[----:B------:R-:W-:Y:S01]  /*2ddb0*/  STL [R1+0xacc], R27 ;  /* 0x000acc1b01007387 */ /* 0x000fe20000100800 */
[-C--:B------:R-:W-:Y:S01]  /*2ddc0*/  IADD3 R21, P3, PT, R21, R4.reuse, RZ ;  /* 0x0000000415157210 */ /* 0x080fe20007f7e0ff */
[----:B------:R-:W-:Y:S02]  /*2ddd0*/  IMAD.X R19, R19, 0x1, R0, P4 ;  /* 0x0000000113137824 */ /* 0x000fe400020e0600 */
[----:B------:R-:W-:Y:S01]  /*2dde0*/  STL [R1+0x1290], R25 ;  /* 0x0012901901007387 */ /* 0x000fe20000100800 */
[----:B------:R-:W-:-:S03]  /*2ddf0*/  IADD3 R13, P4, PT, R13, R4, RZ ;  /* 0x000000040d0d7210 */ /* 0x000fc60007f9e0ff */
[----:B------:R-:W-:Y:S01]  /*2de00*/  STL [R1+0x12ac], R23 ;  /* 0x0012ac1701007387 */ /* 0x000fe20000100800 */
[----:B------:R-:W-:-:S03]  /*2de10*/  IMAD.X R17, R17, 0x1, R0, P5 ;  /* 0x0000000111117824 */ /* 0x000fc600028e0600 */
[----:B------:R0:W-:Y:S01]  /*2de20*/  STL [R1+0xac8], R13 ;  /* 0x000ac80d01007387 */ /* 0x0001e20000100800 */
[----:B------:R-:W-:-:S03]  /*2de30*/  IADD3 R15, P5, PT, R15, R4, RZ ;  /* 0x000000040f0f7210 */ /* 0x000fc60007fbe0ff */
[----:B------:R-:W-:Y:S01]  /*2de40*/  STL [R1+0x1288], R21 ;  /* 0x0012881501007387 */ /* 0x000fe20000100800 */
[----:B------:R-:W-:-:S03]  /*2de50*/  IMAD.X R11, R11, 0x1, R0, P6 ;  /* 0x000000010b0b7824 */ /* 0x000fc600030e0600 */
[----:B0-----:R-:W3:Y:S04]  /*2de60*/  LDL.LU R13, [R1+0x128c] ;  /* 0x00128c00010d7983 */ /* 0x001ee80000300800 */
[----:B------:R-:W-:Y:S04]  /*2de70*/  STL [R1+0x12a4], R19 ;  /* 0x0012a41301007387 */ /* 0x000fe80000100800 */
[----:B------:R-:W4:Y:S04]  /*2de80*/  LDL.LU R65, [R1+0x1270] ;  /* 0x0012700001417983 */ /* 0x000f280000300800 */
[----:B------:R-:W-:Y:S04]  /*2de90*/  STL [R1+0x129c], R17 ;  /* 0x00129c1101007387 */ /* 0x000fe80000100800 */
[----:B------:R-:W4:Y:S04]  /*2dea0*/  LDL.LU R63, [R1+0x1284] ;  /* 0x00128400013f7983 */ /* 0x000f280000300800 */
[----:B------:R-:W-:Y:S04]  /*2deb0*/  STL [R1+0x1280], R15 ;  /* 0x0012800f01007387 */ /* 0x000fe80000100800 */
[----:B------:R-:W4:Y:S04]  /*2dec0*/  LDL.LU R61, [R1+0x1268] ;  /* 0x00126800013d7983 */ /* 0x000f280000300800 */
        /* <DEDUP_REMOVED lines=20> */
[----:B0-----:R-:W4:Y:S04]  /*2e010*/  LDL.LU R11, [R1+0x1220] ;  /* 0x00122000010b7983 */ /* 0x001f280000300800 */
[----:B------:R-:W4:Y:S04]  /*2e020*/  LDL.LU R21, [R1+0x123c] ;  /* 0x00123c0001157983 */ /* 0x000f280000300800 */
[----:B------:R-:W4:Y:S01]  /*2e030*/  LDL.LU R19, [R1+0x1218] ;  /* 0x0012180001137983 */ /* 0x000f220000300800 */
[----:B--2---:R-:W-:-:S05]  /*2e040*/  IADD3 R6, P6, PT, R6, R4, RZ ;  /* 0x0000000406067210 */ /* 0x004fca0007fde0ff */
[----:B------:R0:W-:Y:S04]  /*2e050*/  STL [R1+0x1278], R6 ;  /* 0x0012780601007387 */ /* 0x0001e80000100800 */
[----:B0-----:R-:W2:Y:S04]  /*2e060*/  LDL.LU R6, [R1+0x1234] ;  /* 0x0012340001067983 */ /* 0x001ea80000300800 */
[----:B------:R-:W2:Y:S04]  /*2e070*/  LDL.LU R17, [R1+0x1210] ;  /* 0x0012100001117983 */ /* 0x000ea80000300800 */
[----:B------:R-:W2:Y:S01]  /*2e080*/  LDL.LU R15, [R1+0x122c] ;  /* 0x00122c00010f7983 */ /* 0x000ea20000300800 */
[----:B---3--:R-:W-:-:S05]  /*2e090*/  IMAD.X R13, R13, 0x1, R0, P2 ;  /* 0x000000010d0d7824 */ /* 0x008fca00010e0600 */
[----:B------:R0:W-:Y:S01]  /*2e0a0*/  STL [R1+0x128c], R13 ;  /* 0x00128c0d01007387 */ /* 0x0001e20000100800 */
[----:B----4-:R-:W-:-:S03]  /*2e0b0*/  IADD3 R65, P2, PT, R65, R4, RZ ;  /* 0x0000000441417210 */ /* 0x010fc60007f5e0ff */
[----:B0-----:R-:W3:Y:S01]  /*2e0c0*/  LDL.LU R13, [R1+0x1208] ;  /* 0x00120800010d7983 */ /* 0x001ee20000300800 */
[----:B------:R-:W-:-:S03]  /*2e0d0*/  IMAD.X R63, R63, 0x1, R0, P3 ;  /* 0x000000013f3f7824 */ /* 0x000fc600018e0600 */
        /* <DEDUP_REMOVED lines=37> */
[-C--:B------:R-:W-:Y:S01]  /*2e330*/  IADD3 R25, P2, PT, R25, R4.reuse, RZ ;  /* 0x0000000419197210 */ /* 0x080fe20007f5e0ff */
[--C-:B------:R-:W-:Y:S01]  /*2e340*/  IMAD.X R23, R23, 0x1, R0.reuse, P3 ;  /* 0x0000000117177824 */ /* 0x100fe200018e0600 */
[-C--:B------:R-:W-:Y:S01]  /*2e350*/  IADD3 R11, P3, PT, R11, R4.reuse, RZ ;  /* 0x000000040b0b7210 */ /* 0x080fe20007f7e0ff */
[----:B------:R-:W-:Y:S04]  /*2e360*/  STL [R1+0xabc], R27 ;  /* 0x000abc1b01007387 */ /* 0x000fe80000100800 */
[----:B------:R0:W-:Y:S04]  /*2e370*/  STL [R1+0x1220], R11 ;  /* 0x0012200b01007387 */ /* 0x0001e80000100800 */
[----:B------:R-:W-:Y:S04]  /*2e380*/  STL [R1+0x1228], R25 ;  /* 0x0012281901007387 */ /* 0x000fe80000100800 */
[----:B0-----:R-:W4:Y:S01]  /*2e390*/  LDL.LU R11, [R1+0x1224] ;  /* 0x00122400010b7983 */ /* 0x001f220000300800 */
[----:B------:R-:W-:Y:S01]  /*2e3a0*/  IMAD.X R21, R21, 0x1, R0, P4 ;  /* 0x0000000115157824 */ /* 0x000fe200020e0600 */
[----:B------:R-:W-:-:S02]  /*2e3b0*/  IADD3 R19, P4, PT, R19, R4, RZ ;  /* 0x0000000413137210 */ /* 0x000fc40007f9e0ff */
[----:B------:R-:W-:Y:S01]  /*2e3c0*/  STL [R1+0x1244], R23 ;  /* 0x0012441701007387 */ /* 0x000fe20000100800 */
[----:B--2---:R-:W-:Y:S01]  /*2e3d0*/  IMAD.X R6, R6, 0x1, R0, P5 ;  /* 0x0000000106067824 */ /* 0x004fe200028e0600 */
[----:B------:R-:W-:-:S04]  /*2e3e0*/  IADD3 R17, P5, PT, R17, R4, RZ ;  /* 0x0000000411117210 */ /* 0x000fc80007fbe0ff */
[----:B------:R0:W-:Y:S01]  /*2e3f0*/  STL [R1+0x1234], R6 ;  /* 0x0012340601007387 */ /* 0x0001e20000100800 */
[----:B------:R-:W-:-:S03]  /*2e400*/  IMAD.X R15, R15, 0x1, R0, P6 ;  /* 0x000000010f0f7824 */ /* 0x000fc600030e0600 */
[----:B------:R-:W-:Y:S04]  /*2e410*/  STL [R1+0x123c], R21 ;  /* 0x00123c1501007387 */ /* 0x000fe80000100800 */
[----:B0-----:R-:W2:Y:S04]  /*2e420*/  LDL.LU R6, [R1+0x1200] ;  /* 0x0012000001067983 */ /* 0x001ea80000300800 */
[----:B------:R-:W-:Y:S04]  /*2e430*/  STL [R1+0x1218], R19 ;  /* 0x0012181301007387 */ /* 0x000fe80000100800 */
[----:B------:R-:W2:Y:S04]  /*2e440*/  LDL.LU R65, [R1+0x121c] ;  /* 0x00121c0001417983 */ /* 0x000ea80000300800 */
[----:B------:R-:W-:Y:S01]  /*2e450*/  STL [R1+0x1210], R17 ;  /* 0x0012101101007387 */ /* 0x000fe20000100800 */
[----:B---3--:R-:W-:-:S03]  /*2e460*/  IADD3 R13, P6, PT, R13, R4, RZ ;  /* 0x000000040d0d7210 */ /* 0x008fc60007fde0ff */
[----:B------:R-:W3:Y:S04]  /*2e470*/  LDL.LU R63, [R1+0x11f8] ;  /* 0x0011f800013f7983 */ /* 0x000ee80000300800 */
[----:B------:R-:W-:Y:S04]  /*2e480*/  STL [R1+0x122c], R15 ;  /* 0x00122c0f01007387 */ /* 0x000fe80000100800 */
[----:B------:R-:W3:Y:S04]  /*2e490*/  LDL.LU R61, [R1+0x1214] ;  /* 0x00121400013d7983 */ /* 0x000ee80000300800 */
        /* <DEDUP_REMOVED lines=20> */
[----:B0-----:R-:W3:Y:S04]  /*2e5e0*/  LDL.LU R13, [R1+0x11c4] ;  /* 0x0011c400010d7983 */ /* 0x001ee80000300800 */
[----:B------:R-:W3:Y:S04]  /*2e5f0*/  LDL.LU R21, [R1+0x11a0] ;  /* 0x0011a00001157983 */ /* 0x000ee80000300800 */
[----:B------:R-:W3:Y:S01]  /*2e600*/  LDL.LU R19, [R1+0x11bc] ;  /* 0x0011bc0001137983 */ /* 0x000ee20000300800 */
[----:B----4-:R-:W-:-:S05]  /*2e610*/  IADD3.X R11, PT, PT, R11, R0, RZ, P2, !PT ;  /* 0x000000000b0b7210 */ /* 0x010fca00017fe4ff */
[----:B------:R0:W-:Y:S04]  /*2e620*/  STL [R1+0x1224], R11 ;  /* 0x0012240b01007387 */ /* 0x0001e80000100800 */
[----:B0-----:R-:W4:Y:S04]  /*2e630*/  LDL.LU R11, [R1+0x1198] ;  /* 0x00119800010b7983 */ /* 0x001f280000300800 */
[----:B------:R-:W4:Y:S04]  /*2e640*/  LDL.LU R17, [R1+0x11b4] ;  /* 0x0011b40001117983 */ /* 0x000f280000300800 */
[----:B------:R-:W4:Y:S01]  /*2e650*/  LDL.LU R15, [R1+0x1190] ;  /* 0x00119000010f7983 */ /* 0x000f220000300800 */
[----:B--2---:R-:W-:-:S05]  /*2e660*/  IADD3 R6, P2, PT, R6, R4, RZ ;  /* 0x0000000406067210 */ /* 0x004fca0007f5e0ff */
[----:B------:R0:W-:Y:S01]  /*2e670*/  STL [R1+0x1200], R6 ;  /* 0x0012000601007387 */ /* 0x0001e20000100800 */
[----:B------:R-:W-:-:S03]  /*2e680*/  IMAD.X R65, R65, 0x1, R0, P3 ;  /* 0x0000000141417824 */ /* 0x000fc600018e0600 */
[----:B0-----:R-:W2:Y:S01]  /*2e690*/  LDL.LU R6, [R1+0x11ac] ;  /* 0x0011ac0001067983 */ /* 0x001ea20000300800 */
[----:B---3--:R-:W-:-:S03]  /*2e6a0*/  IADD3 R63, P3, PT, R63, R4, RZ ;  /* 0x000000043f3f7210 */ /* 0x008fc60007f7e0ff */
        /* <DEDUP_REMOVED lines=39> */
[----:B------:R-:W-:Y:S01]  /*2e920*/  IMAD.X R13, R13, 0x1, R0, P4 ;  /* 0x000000010d0d7824 */ /* 0x000fe200020e0600 */
[----:B------:R-:W-:-:S04]  /*2e930*/  IADD3 R23, P3, PT, R23, R4, RZ ;  /* 0x0000000417177210 */ /* 0x000fc80007f7e0ff */
[----:B------:R0:W-:Y:S04]  /*2e940*/  STL [R1+0x11c4], R13 ;  /* 0x0011c40d01007387 */ /* 0x0001e80000100800 */
[----:B------:R-:W-:Y:S01]  /*2e950*/  STL [R1+0x11cc], R25 ;  /* 0x0011cc1901007387 */ /* 0x000fe20000100800 */
[----:B------:R-:W-:Y:S01]  /*2e960*/  IMAD.X R19, R19, 0x1, R0, P5 ;  /* 0x0000000113137824 */ /* 0x000fe200028e0600 */
[-C--:B------:R-:W-:Y:S02]  /*2e970*/  IADD3 R21, P4, PT, R21, R4.reuse, RZ ;  /* 0x0000000415157210 */ /* 0x080fe40007f9e0ff */
[----:B0-----:R-:W3:Y:S04]  /*2e980*/  LDL.LU R13, [R1+0x1188] ;  /* 0x00118800010d7983 */ /* 0x001ee80000300800 */
[----:B------:R-:W-:Y:S01]  /*2e990*/  STL [R1+0x11a8], R23 ;  /* 0x0011a81701007387 */ /* 0x000fe20000100800 */
[----:B----4-:R-:W-:-:S05]  /*2e9a0*/  IADD3 R11, P5, PT, R11, R4, RZ ;  /* 0x000000040b0b7210 */ /* 0x010fca0007fbe0ff */
[----:B------:R0:W-:Y:S04]  /*2e9b0*/  STL [R1+0x1198], R11 ;  /* 0x0011980b01007387 */ /* 0x0001e80000100800 */
[----:B------:R-:W-:Y:S04]  /*2e9c0*/  STL [R1+0x11a0], R21 ;  /* 0x0011a01501007387 */ /* 0x000fe80000100800 */
[----:B0-----:R-:W4:Y:S01]  /*2e9d0*/  LDL.LU R11, [R1+0x11a4] ;  /* 0x0011a400010b7983 */ /* 0x001f220000300800 */
[----:B------:R-:W-:Y:S01]  /*2e9e0*/  IMAD.X R17, R17, 0x1, R0, P6 ;  /* 0x0000000111117824 */ /* 0x000fe200030e0600 */
[----:B------:R-:W-:-:S02]  /*2e9f0*/  IADD3 R15, P6, PT, R15, R4, RZ ;  /* 0x000000040f0f7210 */ /* 0x000fc40007fde0ff */
[----:B------:R-:W-:Y:S04]  /*2ea00*/  STL [R1+0x11bc], R19 ;  /* 0x0011bc1301007387 */ /* 0x000fe80000100800 */
[----:B------:R-:W4:Y:S04]  /*2ea10*/  LDL.LU R65, [R1+0x1180] ;  /* 0x0011800001417983 */ /* 0x000f280000300800 */
[----:B------:R-:W-:Y:S04]  /*2ea20*/  STL [R1+0x11b4], R17 ;  /* 0x0011b41101007387 */ /* 0x000fe80000100800 */
[----:B------:R-:W4:Y:S04]  /*2ea30*/  LDL.LU R63, [R1+0x119c] ;  /* 0x00119c00013f7983 */ /* 0x000f280000300800 */
[----:B------:R-:W-:Y:S04]  /*2ea40*/  STL [R1+0x1190], R15 ;  /* 0x0011900f01007387 */ /* 0x000fe80000100800 */
[----:B------:R-:W4:Y:S01]  /*2ea50*/  LDL.LU R61, [R1+0x1178] ;  /* 0x00117800013d7983 */ /* 0x000f220000300800 */
[----:B--2---:R-:W-:-:S05]  /*2ea60*/  IMAD.X R6, R6, 0x1, R0, P2 ;  /* 0x0000000106067824 */ /* 0x004fca00010e0600 */
[----:B------:R0:W-:Y:S04]  /*2ea70*/  STL [R1+0x11ac], R6 ;  /* 0x0011ac0601007387 */ /* 0x0001e80000100800 */
[----:B------:R-:W2:Y:S04]  /*2ea80*/  LDL.LU R59, [R1+0x1194] ;  /* 0x00119400013b7983 */ /* 0x000ea80000300800 */
        /* <DEDUP_REMOVED lines=18> */
[----:B0-----:R-:W2:Y:S04]  /*2ebb0*/  LDL.LU R6, [R1+0x1128] ;  /* 0x0011280001067983 */ /* 0x001ea80000300800 */
[----:B------:R-:W2:Y:S04]  /*2ebc0*/  LDL.LU R21, [R1+0x1144] ;  /* 0x0011440001157983 */ /* 0x000ea80000300800 */
[----:B------:R-:W2:Y:S01]  /*2ebd0*/  LDL.LU R19, [R1+0x1120] ;  /* 0x0011200001137983 */ /* 0x000ea20000300800 */
[----:B---3--:R-:W-:-:S05]  /*2ebe0*/  IADD3 R13, P2, PT, R13, R4, RZ ;  /* 0x000000040d0d7210 */ /* 0x008fca0007f5e0ff */
[----:B------:R0:W-:Y:S04]  /*2ebf0*/  STL [R1+0x1188], R13 ;  /* 0x0011880d01007387 */ /* 0x0001e80000100800 */
[----:B0-----:R-:W3:Y:S04]  /*2ec00*/  LDL.LU R13, [R1+0x113c] ;  /* 0x00113c00010d7983 */ /* 0x001ee80000300800 */
[----:B------:R-:W3:Y:S04]  /*2ec10*/  LDL.LU R17, [R1+0x1118] ;  /* 0x0011180001117983 */ /* 0x000ee80000300800 */
[----:B------:R-:W3:Y:S01]  /*2ec20*/  LDL.LU R15, [R1+0x1134] ;  /* 0x00113400010f7983 */ /* 0x000ee20000300800 */
[----:B----4-:R-:W-:-:S05]  /*2ec30*/  IMAD.X R11, R11, 0x1, R0, P3 ;  /* 0x000000010b0b7824 */ /* 0x010fca00018e0600 */
[----:B------:R0:W-:Y:S04]  /*2ec40*/  STL [R1+0x11a4], R11 ;  /* 0x0011a40b01007387 */ /* 0x0001e80000100800 */
[----:B0-----:R-:W4:Y:S01]  /*2ec50*/  LDL.LU R11, [R1+0x1110] ;  /* 0x00111000010b7983 */ /* 0x001f220000300800 */
[----:B------:R-:W-:Y:S01]  /*2ec60*/  IADD3 R65, P3, PT, R65, R4, RZ ;  /* 0x0000000441417210 */ /* 0x000fe20007f7e0ff */
[----:B------:R-:W-:-:S04]  /*2ec70*/  IMAD.X R63, R63, 0x1, R0, P4 ;  /* 0x000000013f3f7824 */ /* 0x000fc800020e0600 */
[----:B------:R-:W-:Y:S01]  /*2ec80*/  STL [R1+0x1180], R65 ;  /* 0x0011804101007387 */ /* 0x000fe20000100800 */
[----:B------:R-:W-:-:S03]  /*2ec90*/  IADD3 R61, P4, PT, R61, R4, RZ ;  /* 0x000000043d3d7210 */ /* 0x000fc60007f9e0ff */
[----:B------:R-:W-:Y:S04]  /*2eca0*/  STL [R1+0x119c], R63 ;  /* 0x00119c3f01007387 */ /* 0x000fe80000100800 */
[----:B------:R-:W-:Y:S01]  /*2ecb0*/  STL [R1+0x1178], R61 ;  /* 0x0011783d01007387 */ /* 0x000fe20000100800 */
[----:B--2---:R-:W-:Y:S01]  /*2ecc0*/  IMAD.X R59, R59, 0x1, R0, P5 ;  /* 0x000000013b3b7824 */ /* 0x004fe200028e0600 */
[----:B------:R-:W-:-:S04]  /*2ecd0*/  IADD3 R57, P5, PT, R57, R4, RZ ;  /* 0x0000000439397210 */ /* 0x000fc80007fbe0ff */
        /* <DEDUP_REMOVED lines=33> */
[----:B------:R-:W-:Y:S01]  /*2eef0*/  IADD3 R6, P4, PT, R6, R4, RZ ;  /* 0x0000000406067210 */ /* 0x000fe20007f9e0ff */
[----:B------:R-:W-:Y:S04]  /*2ef00*/  STL [R1+0x1154], R27 ;  /* 0x0011541b01007387 */ /* 0x000fe80000100800 */
[----:B------:R0:W-:Y:S04]  /*2ef10*/  STL [R1+0x1128], R6 ;  /* 0x0011280601007387 */ /* 0x0001e80000100800 */
[----:B------:R-:W-:Y:S01]  /*2ef20*/  STL [R1+0x1130], R25 ;  /* 0x0011301901007387 */ /* 0x000fe20000100800 */
[----:B------:R-:W-:-:S03]  /*2ef30*/  IMAD.X R21, R21, 0x1, R0, P5 ;  /* 0x0000000115157824 */ /* 0x000fc600028e0600 */
[----:B0-----:R-:W2:Y:S01]  /*2ef40*/  LDL.LU R6, [R1+0x112c] ;  /* 0x00112c0001067983 */ /* 0x001ea20000300800 */
[----:B------:R-:W-:-:S03]  /*2ef50*/  IADD3 R19, P5, PT, R19, R4, RZ ;  /* 0x0000000413137210 */ /* 0x000fc60007fbe0ff */
[----:B------:R-:W-:Y:S01]  /*2ef60*/  STL [R1+0x114c], R23 ;  /* 0x00114c1701007387 */ /* 0x000fe20000100800 */
[----:B---3--:R-:W-:Y:S01]  /*2ef70*/  IMAD.X R13, R13, 0x1, R0, P6 ;  /* 0x000000010d0d7824 */ /* 0x008fe200030e0600 */
[----:B------:R-:W-:-:S04]  /*2ef80*/  IADD3 R17, P6, PT, R17, R4, RZ ;  /* 0x0000000411117210 */ /* 0x000fc80007fde0ff */
[----:B------:R0:W-:Y:S01]  /*2ef90*/  STL [R1+0x113c], R13 ;  /* 0x00113c0d01007387 */ /* 0x0001e20000100800 */
[----:B------:R-:W-:-:S03]  /*2efa0*/  IMAD.X R15, R15, 0x1, R0, P2 ;  /* 0x000000010f0f7824 */ /* 0x000fc600010e0600 */
[----:B------:R-:W-:Y:S04]  /*2efb0*/  STL [R1+0x1144], R21 ;  /* 0x0011441501007387 */ /* 0x000fe80000100800 */
[----:B0-----:R-:W3:Y:S04]  /*2efc0*/  LDL.LU R13, [R1+0x1108] ;  /* 0x00110800010d7983 */ /* 0x001ee80000300800 */
[----:B------:R-:W-:Y:S04]  /*2efd0*/  STL [R1+0x1120], R19 ;  /* 0x0011201301007387 */ /* 0x000fe80000100800 */
[----:B------:R-:W3:Y:S04]  /*2efe0*/  LDL.LU R65, [R1+0x1124] ;  /* 0x0011240001417983 */ /* 0x000ee80000300800 */
[----:B------:R-:W-:Y:S01]  /*2eff0*/  STL [R1+0x1118], R17 ;  /* 0x0011181101007387 */ /* 0x000fe20000100800 */
[----:B----4-:R-:W-:-:S03]  /*2f000*/  IADD3 R11, P2, PT, R11, R4, RZ ;  /* 0x000000040b0b7210 */ /* 0x010fc60007f5e0ff */
        /* <DEDUP_REMOVED lines=26> */
[----:B--2---:R-:W-:-:S05]  /*2f1b0*/  IMAD.X R6, R6, 0x1, R0, P3 ;  /* 0x0000000106067824 */ /* 0x004fca00018e0600 */
[----:B------:R0:W-:Y:S04]  /*2f1c0*/  STL [R1+0x112c], R6 ;  /* 0x00112c0601007387 */ /* 0x0001e80000100800 */
[----:B0-----:R-:W2:Y:S04]  /*2f1d0*/  LDL.LU R6, [R1+0x10a0] ;  /* 0x0010a00001067983 */ /* 0x001ea80000300800 */
[----:B------:R-:W2:Y:S04]  /*2f1e0*/  LDL.LU R17, [R1+0x10bc] ;  /* 0x0010bc0001117983 */ /* 0x000ea80000300800 */
[----:B------:R-:W2:Y:S01]  /*2f1f0*/  LDL.LU R15, [R1+0x1098] ;  /* 0x00109800010f7983 */ /* 0x000ea20000300800 */
[----:B---3--:R-:W-:-:S05]  /*2f200*/  IADD3 R13, P3, PT, R13, R4, RZ ;  /* 0x000000040d0d7210 */ /* 0x008fca0007f7e0ff */
[----:B------:R0:W-:Y:S01]  /*2f210*/  STL [R1+0x1108], R13 ;  /* 0x0011080d01007387 */ /* 0x0001e20000100800 */
[----:B------:R-:W-:-:S03]  /*2f220*/  IMAD.X R65, R65, 0x1, R0, P4 ;  /* 0x0000000141417824 */ /* 0x000fc600020e0600 */
[----:B0-----:R-:W3:Y:S01]  /*2f230*/  LDL.LU R13, [R1+0x10b4] ;  /* 0x0010b400010d7983 */ /* 0x001ee20000300800 */
[----:B----4-:R-:W-:-:S03]  /*2f240*/  IADD3 R63, P4, PT, R63, R4, RZ ;  /* 0x000000043f3f7210 */ /* 0x010fc60007f9e0ff */
        /* <DEDUP_REMOVED lines=39> */
[----:B------:R-:W-:-:S05]  /*2f4c0*/  IMAD.X R11, R11, 0x1, R0, P5 ;  /* 0x000000010b0b7824 */ /* 0x000fca00028e0600 */
[----:B------:R0:W-:Y:S04]  /*2f4d0*/  STL [R1+0x10cc], R11 ;  /* 0x0010cc0b01007387 */ /* 0x0001e80000100800 */
[----:B------:R-:W-:Y:S04]  /*2f4e0*/  STL [R1+0x10d4], R25 ;  /* 0x0010d41901007387 */ /* 0x000fe80000100800 */
[----:B0-----:R-:W4:Y:S01]  /*2f4f0*/  LDL.LU R11, [R1+0x1090] ;  /* 0x00109000010b7983 */ /* 0x001f220000300800 */
[-C--:B------:R-:W-:Y:S01]  /*2f500*/  IADD3 R23, P4, PT, R23, R4.reuse, RZ ;  /* 0x0000000417177210 */ /* 0x080fe20007f9e0ff */
[----:B------:R-:W-:Y:S01]  /*2f510*/  IMAD.X R19, R19, 0x1, R0, P6 ;  /* 0x0000000113137824 */ /* 0x000fe200030e0600 */
[----:B------:R-:W-:-:S03]  /*2f520*/  IADD3 R21, P5, PT, R21, R4, RZ ;  /* 0x0000000415157210 */ /* 0x000fc60007fbe0ff */
[----:B------:R-:W-:Y:S01]  /*2f530*/  STL [R1+0x10b0], R23 ;  /* 0x0010b01701007387 */ /* 0x000fe20000100800 */
[----:B--2---:R-:W-:Y:S01]  /*2f540*/  IADD3 R6, P6, PT, R6, R4, RZ ;  /* 0x0000000406067210 */ /* 0x004fe20007fde0ff */
[----:B------:R-:W-:-:S04]  /*2f550*/  IMAD.X R17, R17, 0x1, R0, P2 ;  /* 0x0000000111117824 */ /* 0x000fc800010e0600 */
[----:B------:R0:W-:Y:S01]  /*2f560*/  STL [R1+0x10a0], R6 ;  /* 0x0010a00601007387 */ /* 0x0001e20000100800 */
[----:B------:R-:W-:-:S03]  /*2f570*/  IADD3 R15, P2, PT, R15, R4, RZ ;  /* 0x000000040f0f7210 */ /* 0x000fc60007f5e0ff */
[----:B------:R-:W-:Y:S04]  /*2f580*/  STL [R1+0x10a8], R21 ;  /* 0x0010a81501007387 */ /* 0x000fe80000100800 */
[----:B0-----:R-:W2:Y:S04]  /*2f590*/  LDL.LU R6, [R1+0x10ac] ;  /* 0x0010ac0001067983 */ /* 0x001ea80000300800 */
[----:B------:R-:W-:Y:S04]  /*2f5a0*/  STL [R1+0x10c4], R19 ;  /* 0x0010c41301007387 */ /* 0x000fe80000100800 */
[----:B------:R-:W2:Y:S04]  /*2f5b0*/  LDL.LU R65, [R1+0x1088] ;  /* 0x0010880001417983 */ /* 0x000ea80000300800 */
[----:B------:R-:W-:Y:S04]  /*2f5c0*/  STL [R1+0x10bc], R17 ;  /* 0x0010bc1101007387 */ /* 0x000fe80000100800 */
[----:B------:R-:W2:Y:S04]  /*2f5d0*/  LDL.LU R63, [R1+0x10a4] ;  /* 0x0010a400013f7983 */ /* 0x000ea80000300800 */
[----:B------:R-:W-:Y:S01]  /*2f5e0*/  STL [R1+0x1098], R15 ;  /* 0x0010980f01007387 */ /* 0x000fe20000100800 */
[----:B---3--:R-:W-:-:S03]  /*2f5f0*/  IMAD.X R13, R13, 0x1, R0, P3 ;  /* 0x000000010d0d7824 */ /* 0x008fc600018e0600 */
        /* <DEDUP_REMOVED lines=24> */
[----:B----4-:R-:W-:-:S05]  /*2f780*/  IADD3 R11, P3, PT, R11, R4, RZ ;  /* 0x000000040b0b7210 */ /* 0x010fca0007f7e0ff */
[----:B------:R0:W-:Y:S04]  /*2f790*/  STL [R1+0x1090], R11 ;  /* 0x0010900b01007387 */ /* 0x0001e80000100800 */
[----:B0-----:R-:W4:Y:S04]  /*2f7a0*/  LDL.LU R11, [R1+0x1044] ;  /* 0x00104400010b7983 */ /* 0x001f280000300800 */
[----:B------:R-:W4:Y:S04]  /*2f7b0*/  LDL.LU R17, [R1+0x1020] ;  /* 0x0010200001117983 */ /* 0x000f280000300800 */
[----:B------:R-:W4:Y:S01]  /*2f7c0*/  LDL.LU R15, [R1+0x103c] ;  /* 0x00103c00010f7983 */ /* 0x000f220000300800 */
[----:B--2---:R-:W-:-:S05]  /*2f7d0*/  IADD3.X R6, PT, PT, R6, R0, RZ, P4, !PT ;  /* 0x0000000006067210 */ /* 0x004fca00027fe4ff */
[----:B------:R0:W-:Y:S01]  /*2f7e0*/  STL [R1+0x10ac], R6 ;  /* 0x0010ac0601007387 */ /* 0x0001e20000100800 */
[----:B------:R-:W-:-:S03]  /*2f7f0*/  IADD3 R65, P4, PT, R65, R4, RZ ;  /* 0x0000000441417210 */ /* 0x000fc60007f9e0ff */
[----:B0-----:R-:W2:Y:S01]  /*2f800*/  LDL.LU R6, [R1+0x1018] ;  /* 0x0010180001067983 */ /* 0x001ea20000300800 */
[----:B------:R-:W-:-:S03]  /*2f810*/  IMAD.X R63, R63, 0x1, R0, P5 ;  /* 0x000000013f3f7824 */ /* 0x000fc600028e0600 */
[----:B------:R-:W-:Y:S01]  /*2f820*/  STL [R1+0x1088], R65 ;  /* 0x0010884101007387 */ /* 0x000fe20000100800 */
        /* <DEDUP_REMOVED lines=43> */
[----:B0-----:R-:W3:Y:S04]  /*2fae0*/  LDL.LU R13, [R1+0x1034] ;  /* 0x00103400010d7983 */ /* 0x001ee80000300800 */
[----:B------:R-:W-:Y:S01]  /*2faf0*/  STL [R1+0x1054], R23 ;  /* 0x0010541701007387 */ /* 0x000fe20000100800 */
[----:B----4-:R-:W-:-:S05]  /*2fb00*/  IMAD.X R11, R11, 0x1, R0, P2 ;  /* 0x000000010b0b7824 */ /* 0x010fca00010e0600 */
[----:B------:R0:W-:Y:S04]  /*2fb10*/  STL [R1+0x1044], R11 ;  /* 0x0010440b01007387 */ /* 0x0001e80000100800 */
[----:B------:R-:W-:Y:S04]  /*2fb20*/  STL [R1+0x104c], R21 ;  /* 0x00104c1501007387 */ /* 0x000fe80000100800 */
[----:B0-----:R-:W4:Y:S01]  /*2fb30*/  LDL.LU R11, [R1+0x1010] ;  /* 0x00101000010b7983 */ /* 0x001f220000300800 */
[-C--:B------:R-:W-:Y:S02]  /*2fb40*/  IADD3 R19, P6, PT, R19, R4.reuse, RZ ;  /* 0x0000000413137210 */ /* 0x080fe40007fde0ff */
[----:B------:R-:W-:Y:S01]  /*2fb50*/  IADD3 R17, P2, PT, R17, R4, RZ ;  /* 0x0000000411117210 */ /* 0x000fe20007f5e0ff */
[----:B------:R-:W-:-:S02]  /*2fb60*/  IMAD.X R15, R15, 0x1, R0, P3 ;  /* 0x000000010f0f7824 */ /* 0x000fc400018e0600 */
[----:B------:R-:W-:Y:S04]  /*2fb70*/  STL [R1+0x1028], R19 ;  /* 0x0010281301007387 */ /* 0x000fe80000100800 */
[----:B------:R-:W4:Y:S04]  /*2fb80*/  LDL.LU R65, [R1+0x102c] ;  /* 0x00102c0001417983 */ /* 0x000f280000300800 */
[----:B------:R-:W-:Y:S04]  /*2fb90*/  STL [R1+0x1020], R17 ;  /* 0x0010201101007387 */ /* 0x000fe80000100800 */
[----:B------:R-:W4:Y:S04]  /*2fba0*/  LDL.LU R63, [R1+0x1008] ;  /* 0x00100800013f7983 */ /* 0x000f280000300800 */
[----:B------:R-:W-:Y:S04]  /*2fbb0*/  STL [R1+0x103c], R15 ;  /* 0x00103c0f01007387 */ /* 0x000fe80000100800 */
[----:B------:R-:W4:Y:S01]  /*2fbc0*/  LDL.LU R61, [R1+0x1024] ;  /* 0x00102400013d7983 */ /* 0x000f220000300800 */
[----:B--2---:R-:W-:-:S05]  /*2fbd0*/  IADD3 R6, P3, PT, R6, R4, RZ ;  /* 0x0000000406067210 */ /* 0x004fca0007f7e0ff */
        /* <DEDUP_REMOVED lines=23> */
[----:B---3--:R-:W-:-:S05]  /*2fd50*/  IMAD.X R13, R13, 0x1, R0, P4 ;  /* 0x000000010d0d7824 */ /* 0x008fca00020e0600 */
[----:B------:R0:W-:Y:S04]  /*2fd60*/  STL [R1+0x1034], R13 ;  /* 0x0010340d01007387 */ /* 0x0001e80000100800 */
[----:B0-----:R-:W3:Y:S04]  /*2fd70*/  LDL.LU R13, [R1+0xfa8] ;  /* 0x000fa800010d7983 */ /* 0x001ee80000300800 */
[----:B------:R-:W3:Y:S04]  /*2fd80*/  LDL.LU R17, [R1+0xfc4] ;  /* 0x000fc40001117983 */ /* 0x000ee80000300800 */
[----:B------:R-:W3:Y:S01]  /*2fd90*/  LDL.LU R15, [R1+0xfa0] ;  /* 0x000fa000010f7983 */ /* 0x000ee20000300800 */
[----:B----4-:R-:W-:-:S05]  /*2fda0*/  IADD3 R11, P4, PT, R11, R4, RZ ;  /* 0x000000040b0b7210 */ /* 0x010fca0007f9e0ff */
[----:B------:R0:W-:Y:S04]  /*2fdb0*/  STL [R1+0x1010], R11 ;  /* 0x0010100b01007387 */ /* 0x0001e80000100800 */
[----:B0-----:R-:W4:Y:S01]  /*2fdc0*/  LDL.LU R11, [R1+0xfbc] ;  /* 0x000fbc00010b7983 */ /* 0x001f220000300800 */
[----:B------:R-:W-:Y:S01]  /*2fdd0*/  IMAD.X R65, R65, 0x1, R0, P5 ;  /* 0x0000000141417824 */ /* 0x000fe200028e0600 */
[----:B------:R-:W-:-:S04]  /*2fde0*/  IADD3 R63, P5, PT, R63, R4, RZ ;  /* 0x000000043f3f7210 */ /* 0x000fc80007fbe0ff */
[----:B------:R-:W-:Y:S01]  /*2fdf0*/  STL [R1+0x102c], R65 ;  /* 0x00102c4101007387 */ /* 0x000fe20000100800 */
[----:B------:R-:W-:-:S03]  /*2fe00*/  IMAD.X R61, R61, 0x1, R0, P6 ;  /* 0x000000013d3d7824 */ /* 0x000fc600030e0600 */
[----:B------:R-:W-:Y:S04]  /*2fe10*/  STL [R1+0x1008], R63 ;  /* 0x0010083f01007387 */ /* 0x000fe80000100800 */
[----:B------:R-:W-:Y:S01]  /*2fe20*/  STL [R1+0x1024], R61 ;  /* 0x0010243d01007387 */ /* 0x000fe20000100800 */
[----:B--2---:R-:W-:Y:S01]  /*2fe30*/  IADD3 R59, P6, PT, R59, R4, RZ ;  /* 0x000000043b3b7210 */ /* 0x004fe20007fde0ff */
[----:B------:R-:W-:-:S04]  /*2fe40*/  IMAD.X R57, R57, 0x1, R0, P2 ;  /* 0x0000000139397824 */ /* 0x000fc800010e0600 */
        /* <DEDUP_REMOVED lines=37> */
[--C-:B------:R-:W-:Y:S01]  /*300a0*/  IMAD.X R19, R19, 0x1, R0.reuse, P2 ;  /* 0x0000000113137824 */ /* 0x100fe200010e0600 */
[-C--:B------:R-:W-:Y:S02]  /*300b0*/  IADD3 R21, P6, PT, R21, R4.reuse, RZ ;  /* 0x0000000415157210 */ /* 0x080fe40007fde0ff */
[----:B0-----:R-:W2:Y:S04]  /*300c0*/  LDL.LU R6, [R1+0xf98] ;  /* 0x000f980001067983 */ /* 0x001ea80000300800 */
[----:B------:R-:W-:Y:S01]  /*300d0*/  STL [R1+0xfb8], R23 ;  /* 0x000fb81701007387 */ /* 0x000fe20000100800 */
[----:B---3--:R-:W-:Y:S01]  /*300e0*/  IADD3 R13, P2, PT, R13, R4, RZ ;  /* 0x000000040d0d7210 */ /* 0x008fe20007f5e0ff */
[----:B------:R-:W-:-:S04]  /*300f0*/  IMAD.X R17, R17, 0x1, R0, P3 ;  /* 0x0000000111117824 */ /* 0x000fc800018e0600 */
[----:B------:R0:W-:Y:S01]  /*30100*/  STL [R1+0xfa8], R13 ;  /* 0x000fa80d01007387 */ /* 0x0001e20000100800 */
[----:B------:R-:W-:-:S03]  /*30110*/  IADD3 R15, P3, PT, R15, R4, RZ ;  /* 0x000000040f0f7210 */ /* 0x000fc60007f7e0ff */
[----:B------:R-:W-:Y:S04]  /*30120*/  STL [R1+0xfb0], R21 ;  /* 0x000fb01501007387 */ /* 0x000fe80000100800 */
[----:B0-----:R-:W3:Y:S04]  /*30130*/  LDL.LU R13, [R1+0xfb4] ;  /* 0x000fb400010d7983 */ /* 0x001ee80000300800 */
[----:B------:R-:W-:Y:S04]  /*30140*/  STL [R1+0xfcc], R19 ;  /* 0x000fcc1301007387 */ /* 0x000fe80000100800 */
[----:B------:R-:W3:Y:S04]  /*30150*/  LDL.LU R65, [R1+0xf90] ;  /* 0x000f900001417983 */ /* 0x000ee80000300800 */
[----:B------:R-:W-:Y:S04]  /*30160*/  STL [R1+0xfc4], R17 ;  /* 0x000fc41101007387 */ /* 0x000fe80000100800 */
[----:B------:R-:W3:Y:S04]  /*30170*/  LDL.LU R63, [R1+0xfac] ;  /* 0x000fac00013f7983 */ /* 0x000ee80000300800 */
[----:B------:R-:W-:Y:S01]  /*30180*/  STL [R1+0xfa0], R15 ;  /* 0x000fa00f01007387 */ /* 0x000fe20000100800 */
[----:B----4-:R-:W-:-:S03]  /*30190*/  IMAD.X R11, R11, 0x1, R0, P4 ;  /* 0x000000010b0b7824 */ /* 0x010fc600020e0600 */
        /* <DEDUP_REMOVED lines=31> */
[----:B------:R-:W-:-:S03]  /*30390*/  IADD3 R65, P5, PT, R65, R4, RZ ;  /* 0x0000000441417210 */ /* 0x000fc60007fbe0ff */
[----:B0-----:R-:W3:Y:S01]  /*303a0*/  LDL.LU R13, [R1+0xf20] ;  /* 0x000f2000010d7983 */ /* 0x001ee20000300800 */
[----:B------:R-:W-:-:S03]  /*303b0*/  IMAD.X R63, R63, 0x1, R0, P6 ;  /* 0x000000013f3f7824 */ /* 0x000fc600030e0600 */
[----:B------:R-:W-:Y:S01]  /*303c0*/  STL [R1+0xf90], R65 ;  /* 0x000f904101007387 */ /* 0x000fe20000100800 */
        /* <DEDUP_REMOVED lines=54> */
[----:B------:R-:W-:Y:S04]  /*30730*/  STL [R1+0xf28], R17 ;  /* 0x000f281101007387 */ /* 0x000fe80000100800 */
[----:B------:R-:W2:Y:S04]  /*30740*/  LDL.LU R63, [R1+0xf10] ;  /* 0x000f1000013f7983 */ /* 0x000ea80000300800 */
[----:B------:R-:W-:Y:S01]  /*30750*/  STL [R1+0xf44], R15 ;  /* 0x000f440f01007387 */ /* 0x000fe20000100800 */
[----:B---3--:R-:W-:-:S03]  /*30760*/  IADD3 R13, P4, PT, R13, R4, RZ ;  /* 0x000000040d0d7210 */ /* 0x008fc60007f9e0ff */
        /* <DEDUP_REMOVED lines=24> */
[----:B----4-:R-:W-:-:S05]  /*308f0*/  IMAD.X R11, R11, 0x1, R0, P5 ;  /* 0x000000010b0b7824 */ /* 0x010fca00028e0600 */
[----:B------:R0:W-:Y:S04]  /*30900*/  STL [R1+0xf3c], R11 ;  /* 0x000f3c0b01007387 */ /* 0x0001e80000100800 */
[----:B0-----:R-:W4:Y:S04]  /*30910*/  LDL.LU R11, [R1+0xeb0] ;  /* 0x000eb000010b7983 */ /* 0x001f280000300800 */
[----:B------:R-:W4:Y:S04]  /*30920*/  LDL.LU R17, [R1+0xecc] ;  /* 0x000ecc0001117983 */ /* 0x000f280000300800 */
[----:B------:R-:W4:Y:S01]  /*30930*/  LDL.LU R15, [R1+0xea8] ;  /* 0x000ea800010f7983 */ /* 0x000f220000300800 */
[----:B--2---:R-:W-:-:S05]  /*30940*/  IADD3 R6, P5, PT, R6, R4, RZ ;  /* 0x0000000406067210 */ /* 0x004fca0007fbe0ff */
[----:B------:R0:W-:Y:S01]  /*30950*/  STL [R1+0xf18], R6 ;  /* 0x000f180601007387 */ /* 0x0001e20000100800 */
[----:B------:R-:W-:-:S03]  /*30960*/  IADD3.X R65, PT, PT, R65, R0, RZ, P6, !PT ;  /* 0x0000000041417210 */ /* 0x000fc600037fe4ff */
[----:B0-----:R-:W2:Y:S01]  /*30970*/  LDL.LU R6, [R1+0xec4] ;  /* 0x000ec40001067983 */ /* 0x001ea20000300800 */
[----:B------:R-:W-:-:S03]  /*30980*/  IADD3 R63, P6, PT, R63, R4, RZ ;  /* 0x000000043f3f7210 */ /* 0x000fc60007fde0ff */
[----:B------:R-:W-:Y:S01]  /*30990*/  STL [R1+0xf34], R65 ;  /* 0x000f344101007387 */ /* 0x000fe20000100800 */
[----:B---3--:R-:W-:-:S03]  /*309a0*/  IMAD.X R61, R61, 0x1, R0, P2 ;  /* 0x000000013d3d7824 */ /* 0x008fc600010e0600 */
        /* <DEDUP_REMOVED lines=146> */
[----:B------:R-:W-:Y:S04]  /*312d0*/  STL [R1+0xe30], R17 ;  /* 0x000e301101007387 */ /* 0x000fe80000100800 */
[----:B------:R-:W3:Y:S04]  /*312e0*/  LDL.LU R63, [R1+0xe18] ;  /* 0x000e1800013f7983 */ /* 0x000ee80000300800 */
[----:B------:R-:W-:Y:S01]  /*312f0*/  STL [R1+0xe4c], R15 ;  /* 0x000e4c0f01007387 */ /* 0x000fe20000100800 */
[----:B----4-:R-:W-:-:S03]  /*31300*/  IADD3 R11, P5, PT, R11, R4, RZ ;  /* 0x000000040b0b7210 */ /* 0x010fc60007fbe0ff */
        /* <DEDUP_REMOVED lines=33> */
[----:B------:R-:W-:-:S03]  /*31520*/  IADD3 R63, P2, PT, R63, R4, RZ ;  /* 0x000000043f3f7210 */ /* 0x000fc60007f5e0ff */
[----:B------:R-:W-:Y:S01]  /*31530*/  STL [R1+0xe3c], R65 ;  /* 0x000e3c4101007387 */ /* 0x000fe20000100800 */
[----:B----4-:R-:W-:-:S03]  /*31540*/  IMAD.X R61, R61, 0x1, R0, P3 ;  /* 0x000000013d3d7824 */ /* 0x010fc600018e0600 */
        /* <DEDUP_REMOVED lines=86> */
[----:B--2---:R-:W-:-:S05]  /*31ab0*/  IMAD.X R6, R6, 0x1, R0, P2 ;  /* 0x0000000106067824 */ /* 0x004fca00010e0600 */
[----:B------:R0:W-:Y:S01]  /*31ac0*/  STL [R1+0xdc4], R6 ;  /* 0x000dc40601007387 */ /* 0x0001e20000100800 */
[----:B------:R-:W-:-:S03]  /*31ad0*/  IADD3 R65, P2, PT, R65, R4, RZ ;  /* 0x0000000441417210 */ /* 0x000fc60007f5e0ff */
[----:B0-----:R-:W2:Y:S01]  /*31ae0*/  LDL.LU R6, [R1+0xd30] ;  /* 0x000d300001067983 */ /* 0x001ea20000300800 */
[----:B------:R-:W-:-:S03]  /*31af0*/  IADD3.X R63, PT, PT, R63, R0, RZ, P3, !PT ;  /* 0x000000003f3f7210 */ /* 0x000fc60001ffe4ff */
        /* <DEDUP_REMOVED lines=133> */
[----:B------:R-:W-:Y:S01]  /*32350*/  IMAD.X R6, R6, 0x1, R0, P4 ;  /* 0x0000000106067824 */ /* 0x000fe200020e0600 */
[----:B------:R-:W-:-:S04]  /*32360*/  IADD3 R21, P4, PT, R21, R4, RZ ;  /* 0x0000000415157210 */ /* 0x000fc80007f9e0ff */
[----:B------:R0:W-:Y:S01]  /*32370*/  STL [R1+0xcec], R6 ;  /* 0x000cec0601007387 */ /* 0x0001e20000100800 */
[----:B------:R-:W-:-:S03]  /*32380*/  IMAD.X R19, R19, 0x1, R0, P5 ;  /* 0x0000000113137824 */ /* 0x000fc600028e0600 */
[----:B------:R-:W-:Y:S04]  /*32390*/  STL [R1+0xcf4], R25 ;  /* 0x000cf41901007387 */ /* 0x000fe80000100800 */
        /* <DEDUP_REMOVED lines=140> */
[----:B------:R-:W-:-:S03]  /*32c60*/  IADD3 R63, P4, PT, R63, R4, RZ ;  /* 0x000000043f3f7210 */ /* 0x000fc60007f9e0ff */
[----:B------:R-:W-:Y:S01]  /*32c70*/  STL [R1+0xc4c], R65 ;  /* 0x000c4c4101007387 */ /* 0x000fe20000100800 */
[----:B---3--:R-:W-:-:S03]  /*32c80*/  IADD3.X R61, PT, PT, R61, R0, RZ, P5, !PT ;  /* 0x000000003d3d7210 */ /* 0x008fc60002ffe4ff */
        /* <DEDUP_REMOVED lines=80> */
[----:B------:R-:W2:Y:S04]  /*33190*/  LDL.LU R19, [R1+0xb50] ;  /* 0x000b500001137983 */ /* 0x000ea80000300800 */
[----:B------:R-:W2:Y:S01]  /*331a0*/  LDL.LU R17, [R1+0xb6c] ;  /* 0x000b6c0001117983 */ /* 0x000ea20000300800 */
[----:B---3--:R-:W-:-:S05]  /*331b0*/  IADD3 R13, P3, PT, R13, R4, RZ ;  /* 0x000000040d0d7210 */ /* 0x008fca0007f7e0ff */
[----:B------:R0:W-:Y:S04]  /*331c0*/  STL [R1+0xbb8], R13 ;  /* 0x000bb80d01007387 */ /* 0x0001e80000100800 */
[----:B------:R-:W3:Y:S04]  /*331d0*/  LDL.LU R15, [R1+0xb64] ;  /* 0x000b6400010f7983 */ /* 0x000ee80000300800 */
[----:B0-----:R-:W3:Y:S01]  /*331e0*/  LDL.LU R13, [R1+0xb48] ;  /* 0x000b4800010d7983 */ /* 0x001ee20000300800 */
[----:B----4-:R-:W-:-:S05]  /*331f0*/  IMAD.X R11, R11, 0x1, R0, P4 ;  /* 0x000000010b0b7824 */ /* 0x010fca00020e0600 */
[----:B------:R0:W-:Y:S04]  /*33200*/  STL [R1+0xbd4], R11 ;  /* 0x000bd40b01007387 */ /* 0x0001e80000100800 */
[----:B0-----:R-:W4:Y:S01]  /*33210*/  LDL.LU R11, [R1+0xb5c] ;  /* 0x000b5c00010b7983 */ /* 0x001f220000300800 */
[----:B------:R-:W-:Y:S01]  /*33220*/  IADD3 R65, P4, PT, R65, R4, RZ ;  /* 0x0000000441417210 */ /* 0x000fe20007f9e0ff */
[----:B------:R-:W-:-:S04]  /*33230*/  IMAD.X R63, R63, 0x1, R0, P5 ;  /* 0x000000013f3f7824 */ /* 0x000fc800028e0600 */
[----:B------:R0:W-:Y:S01]  /*33240*/  STL [R1+0xbb0], R65 ;  /* 0x000bb04101007387 */ /* 0x0001e20000100800 */
[----:B------:R-:W-:-:S03]  /*33250*/  IADD3 R61, P5, PT, R61, R4, RZ ;  /* 0x000000043d3d7210 */ /* 0x000fc60007fbe0ff */
[----:B------:R0:W-:Y:S04]  /*33260*/  STL [R1+0xbcc], R63 ;  /* 0x000bcc3f01007387 */ /* 0x0001e80000100800 */
[----:B------:R0:W-:Y:S01]  /*33270*/  STL [R1+0xba8], R61 ;  /* 0x000ba83d01007387 */ /* 0x0001e20000100800 */
[----:B--2---:R-:W-:Y:S01]  /*33280*/  IMAD.X R59, R59, 0x1, R0, P6 ;  /* 0x000000013b3b7824 */ /* 0x004fe200030e0600 */
[----:B------:R-:W-:-:S04]  /*33290*/  IADD3 R57, P6, PT, R57, R4, RZ ;  /* 0x0000000439397210 */ /* 0x000fc80007fde0ff */
[----:B------:R2:W-:Y:S01]  /*332a0*/  STL [R1+0xbc4], R59 ;  /* 0x000bc43b01007387 */ /* 0x0005e20000100800 */
[----:B------:R-:W-:-:S03]  /*332b0*/  IMAD.X R55, R55, 0x1, R0, P2 ;  /* 0x0000000137377824 */ /* 0x000fc600010e0600 */
[----:B------:R0:W-:Y:S01]  /*332c0*/  STL [R1+0xba0], R57 ;  /* 0x000ba03901007387 */ /* 0x0001e20000100800 */
[----:B------:R-:W-:-:S03]  /*332d0*/  IADD3 R53, P2, PT, R53, R4, RZ ;  /* 0x0000000435357210 */ /* 0x000fc60007f5e0ff */
        /* <DEDUP_REMOVED lines=27> */
[-C--:B------:R-:W-:Y:S01]  /*33490*/  IADD3 R25, P4, PT, R25, R4.reuse, RZ ;  /* 0x0000000419197210 */ /* 0x080fe20007f9e0ff */
[--C-:B------:R-:W-:Y:S01]  /*334a0*/  IMAD.X R23, R23, 0x1, R0.reuse, P5 ;  /* 0x0000000117177824 */ /* 0x100fe200028e0600 */
[----:B------:R-:W-:Y:S01]  /*334b0*/  IADD3 R6, P5, PT, R6, R4, RZ ;  /* 0x0000000406067210 */ /* 0x000fe20007fbe0ff */
[----:B------:R0:W-:Y:S01]  /*334c0*/  STL [R1+0xb84], R27 ;  /* 0x000b841b01007387 */ /* 0x0001e20000100800 */
[----:B------:R-:W-:-:S03]  /*334d0*/  IMAD.X R21, R21, 0x1, R0, P6 ;  /* 0x0000000115157824 */ /* 0x000fc600030e0600 */
[----:B------:R-:W-:Y:S01]  /*334e0*/  STL [R1+0xb58], R6 ;  /* 0x000b580601007387 */ /* 0x000fe20000100800 */
[----:B------:R-:W-:-:S03]  /*334f0*/  IADD3 R19, P6, PT, R19, R4, RZ ;  /* 0x0000000413137210 */ /* 0x000fc60007fde0ff */
[----:B------:R0:W-:Y:S01]  /*33500*/  STL [R1+0xb60], R25 ;  /* 0x000b601901007387 */ /* 0x0001e20000100800 */
[----:B------:R-:W-:-:S03]  /*33510*/  IMAD.X R17, R17, 0x1, R0, P2 ;  /* 0x0000000111117824 */ /* 0x000fc600010e0600 */
[----:B------:R0:W-:Y:S04]  /*33520*/  STL [R1+0xb7c], R23 ;  /* 0x000b7c1701007387 */ /* 0x0001e80000100800 */
[----:B------:R0:W-:Y:S04]  /*33530*/  STL [R1+0xb74], R21 ;  /* 0x000b741501007387 */ /* 0x0001e80000100800 */
[----:B------:R0:W-:Y:S04]  /*33540*/  STL [R1+0xb50], R19 ;  /* 0x000b501301007387 */ /* 0x0001e80000100800 */
[----:B------:R0:W-:Y:S04]  /*33550*/  STL [R1+0xb6c], R17 ;  /* 0x000b6c1101007387 */ /* 0x0001e80000100800 */
[----:B------:R-:W2:Y:S01]  /*33560*/  LDL.LU R71, [R1+0xb40] ;  /* 0x000b400001477983 */ /* 0x000ea20000300800 */
[----:B---3--:R-:W-:Y:S01]  /*33570*/  IMAD.X R15, R15, 0x1, R0, P3 ;  /* 0x000000010f0f7824 */ /* 0x008fe200018e0600 */
[----:B------:R-:W-:-:S04]  /*33580*/  IADD3 R13, P3, PT, R13, R4, RZ ;  /* 0x000000040d0d7210 */ /* 0x000fc80007f7e0ff */
[----:B------:R3:W-:Y:S04]  /*33590*/  STL [R1+0xb64], R15 ;  /* 0x000b640f01007387 */ /* 0x0007e80000100800 */
[----:B------:R-:W2:Y:S04]  /*335a0*/  LDL.LU R69, [R1+0xb54] ;  /* 0x000b540001457983 */ /* 0x000ea80000300800 */
[----:B------:R0:W-:Y:S04]  /*335b0*/  STL [R1+0xb48], R13 ;  /* 0x000b480d01007387 */ /* 0x0001e80000100800 */
[----:B------:R-:W2:Y:S01]  /*335c0*/  LDL.LU R67, [R1+0xb38] ;  /* 0x000b380001437983 */ /* 0x000ea20000300800 */
[----:B----4-:R-:W-:-:S05]  /*335d0*/  IMAD.X R11, R11, 0x1, R0, P4 ;  /* 0x000000010b0b7824 */ /* 0x010fca00020e0600 */
[----:B------:R4:W-:Y:S04]  /*335e0*/  STL [R1+0xb5c], R11 ;  /* 0x000b5c0b01007387 */ /* 0x0009e80000100800 */
[----:B0-----:R-:W2:Y:S04]  /*335f0*/  LDL.LU R65, [R1+0xb4c] ;  /* 0x000b4c0001417983 */ /* 0x001ea80000300800 */
[----:B------:R-:W2:Y:S04]  /*33600*/  LDL.LU R63, [R1+0xb30] ;  /* 0x000b3000013f7983 */ /* 0x000ea80000300800 */
[----:B------:R-:W2:Y:S04]  /*33610*/  LDL.LU R61, [R1+0xb44] ;  /* 0x000b4400013d7983 */ /* 0x000ea80000300800 */
[----:B--2---:R-:W2:Y:S04]  /*33620*/  LDL.LU R59, [R1+0xb28] ;  /* 0x000b2800013b7983 */ /* 0x004ea80000300800 */
        /* <DEDUP_REMOVED lines=21> */
[----:B---3--:R-:W3:Y:S04]  /*33780*/  LDL.LU R15, [R1+0xae4] ;  /* 0x000ae400010f7983 */ /* 0x008ee80000300800 */
[----:B------:R-:W3:Y:S04]  /*33790*/  LDL.LU R13, [R1+0xadc] ;  /* 0x000adc00010d7983 */ /* 0x000ee80000300800 */
[----:B----4-:R-:W4:Y:S01]  /*337a0*/  LDL.LU R11, [R1+0xad4] ;  /* 0x000ad400010b7983 */ /* 0x010f220000300800 */
[----:B------:R-:W-:-:S06]  /*337b0*/  USHF.L.U32 UR15, UR60, 0x1f, URZ ;  /* 0x0000001f3c0f7899 */ /* 0x000fcc00080006ff */
[----:B------:R-:W-:-:S04]  /*337c0*/  IMAD.U32 R6, RZ, RZ, UR15 ;  /* 0x0000000fff067e24 */ /* 0x000fc8000f8e00ff */
[----:B------:R-:W0:Y:S01]  /*337d0*/  SYNCS.PHASECHK.TRANS64.TRYWAIT P2, [UR8], R6 ;  /* 0x00000006ff0075a7 */ /* 0x000e220008041108 */
[----:B------:R-:W-:-:S05]  /*337e0*/  IADD3 R71, P4, PT, R71, R4, RZ ;  /* 0x0000000447477210 */ /* 0x000fca0007f9e0ff */
[----:B------:R1:W-:Y:S01]  /*337f0*/  STL [R1+0xb40], R71 ;  /* 0x000b404701007387 */ /* 0x0003e20000100800 */
[----:B------:R-:W-:Y:S01]  /*33800*/  IMAD.X R69, R69, 0x1, R0, P5 ;  /* 0x0000000145457824 */ /* 0x000fe200028e0600 */
[----:B------:R-:W-:-:S04]  /*33810*/  IADD3 R67, P5, PT, R67, R4, RZ ;  /* 0x0000000443437210 */ /* 0x000fc80007fbe0ff */
[----:B------:R1:W-:Y:S04]  /*33820*/  STL [R1+0xb54], R69 ;  /* 0x000b544501007387 */ /* 0x0003e80000100800 */
[----:B------:R1:W-:Y:S01]  /*33830*/  STL [R1+0xb38], R67 ;  /* 0x000b384301007387 */ /* 0x0003e20000100800 */
[----:B------:R-:W-:Y:S01]  /*33840*/  IMAD.X R65, R65, 0x1, R0, P6 ;  /* 0x0000000141417824 */ /* 0x000fe200030e0600 */
[----:B------:R-:W-:-:S04]  /*33850*/  IADD3 R63, P6, PT, R63, R4, RZ ;  /* 0x000000043f3f7210 */ /* 0x000fc80007fde0ff */
[----:B------:R1:W-:Y:S01]  /*33860*/  STL [R1+0xb4c], R65 ;  /* 0x000b4c4101007387 */ /* 0x0003e20000100800 */
[----:B------:R-:W-:-:S03]  /*33870*/  IMAD.X R61, R61, 0x1, R0, P3 ;  /* 0x000000013d3d7824 */ /* 0x000fc600018e0600 */
[----:B------:R1:W-:Y:S01]  /*33880*/  STL [R1+0xb30], R63 ;  /* 0x000b303f01007387 */ /* 0x0003e20000100800 */
[----:B--2---:R-:W-:-:S03]  /*33890*/  IADD3 R59, P3, PT, R59, R4, RZ ;  /* 0x000000043b3b7210 */ /* 0x004fc60007f7e0ff */
        /* <DEDUP_REMOVED lines=40> */
[----:B------:R1:W-:Y:S01]  /*33b20*/  STL [R1+0xae0], R23 ;  /* 0x000ae01701007387 */ /* 0x0003e20000100800 */
[----:B---3--:R-:W-:-:S03]  /*33b30*/  IMAD.X R15, R15, 0x1, R0, P3 ;  /* 0x000000010f0f7824 */ /* 0x008fc600018e0600 */
[----:B------:R1:W-:Y:S01]  /*33b40*/  STL [R1+0xaf4], R21 ;  /* 0x000af41501007387 */ /* 0x0003e20000100800 */
[----:B------:R-:W-:-:S03]  /*33b50*/  IMAD.X R13, R13, 0x1, R0, P4 ;  /* 0x000000010d0d7824 */ /* 0x000fc600020e0600 */
[----:B------:R1:W-:Y:S01]  /*33b60*/  STL [R1+0xad8], R19 ;  /* 0x000ad81301007387 */ /* 0x0003e20000100800 */
[----:B----4-:R-:W-:-:S03]  /*33b70*/  IADD3.X R11, PT, PT, R11, R0, RZ, P5, !PT ;  /* 0x000000000b0b7210 */ /* 0x010fc60002ffe4ff */
[----:B------:R1:W-:Y:S04]  /*33b80*/  STL [R1+0xaec], R17 ;  /* 0x000aec1101007387 */ /* 0x0003e80000100800 */
[----:B------:R1:W-:Y:S04]  /*33b90*/  STL [R1+0xad4], R11 ;  /* 0x000ad40b01007387 */ /* 0x0003e80000100800 */
[----:B------:R1:W-:Y:S04]  /*33ba0*/  STL [R1+0xae4], R15 ;  /* 0x000ae40f01007387 */ /* 0x0003e80000100800 */
[----:B------:R1:W-:Y:S01]  /*33bb0*/  STL [R1+0xadc], R13 ;  /* 0x000adc0d01007387 */ /* 0x0003e20000100800 */
[----:B0-----:R-:W-:Y:S05]  /*33bc0*/  @!P2 BRA `(.L_x_8) ;  /* 0x000002a00084a947 */ /* 0x001fea0003800000 */
.L_x_16:
        /* <DEDUP_REMOVED lines=34> */
[----:B------:R0:W-:Y:S04]  /*33df0*/  STL [R1+0x2890], R78 ;  /* 0x0028904e01007387 */ /* 0x0001e80000100800 */
        /* <DEDUP_REMOVED lines=34> */
[----:B-----5:R-:W-:Y:S04]  /*34020*/  STL [R1+0x277c], R64 ;  /* 0x00277c4001007387 */ /* 0x020fe80000100800 */
        /* <DEDUP_REMOVED lines=49> */
[----:B-1----:R-:W2:Y:S01]  /*34340*/  LDL.LU R11, [R1+0xa58] ;  /* 0x000a5800010b7983 */ /* 0x002ea20000300800 */
[----:B0-----:R-:W-:-:S03]  /*34350*/  PRMT R78, RZ, 0x7610, R78 ;  /* 0x00007610ff4e7816 */ /* 0x001fc6000000004e */
        /* <DEDUP_REMOVED lines=11> */
[----:B------:R-:W-:Y:S04]  /*34410*/  STL.64 [R1+0x1cd0], R4 ;  /* 0x001cd00401007387 */ /* 0x000fe80000100a00 */
[----:B------:R-:W-:Y:S04]  /*34420*/  STL.64 [R1+0x1d28], R4 ;  /* 0x001d280401007387 */ /* 0x000fe80000100a00 */
[----:B------:R-:W-:Y:S04]  /*34430*/  STL.64 [R1+0x1d60], R4 ;  /* 0x001d600401007387 */ /* 0x000fe80000100a00 */
[----:B------:R-:W-:Y:S04]  /*34440*/  STL.64 [R1+0x1d90], R4 ;  /* 0x001d900401007387 */ /* 0x000fe80000100a00 */
[----:B------:R-:W-:Y:S04]  /*34450*/  STL.64 [R1+0x1db8], R4 ;  /* 0x001db80401007387 */ /* 0x000fe80000100a00 */
[----:B------:R-:W-:Y:S04]  /*34460*/  STL [R1+0x1de0], R4 ;  /* 0x001de00401007387 */ /* 0x000fe80000100800 */
[----:B------:R-:W-:Y:S04]  /*34470*/  STL [R1+0x18fc], R0 ;  /* 0x0018fc0001007387 */ /* 0x000fe80000100800 */
[----:B------:R-:W-:Y:S04]  /*34480*/  STL [R1+0x1b10], R0 ;  /* 0x001b100001007387 */ /* 0x000fe80000100800 */
[----:B------:R-:W-:Y:S04]  /*34490*/  STL [R1+0x1de4], R0 ;  /* 0x001de40001007387 */ /* 0x000fe80000100800 */
[----:B------:R0:W-:Y:S04]  /*344a0*/  STL.S16 [R1+0x9cc], R78 ;  /* 0x0009cc4e01007387 */ /* 0x0001e80000100600 */
[----:B0-----:R-:W3:Y:S01]  /*344b0*/  LDL.LU R78, [R1+0x2890] ;  /* 0x00289000014e7983 */ /* 0x001ee20000300800 */
[----:B--2---:R-:W-:Y:S01]  /*344c0*/  VIADD R11, R11, 0x1 ;  /* 0x000000010b0b7836 */ /* 0x004fe20000000000 */
[----:B---3--:R-:W-:-:S05]  /*344d0*/  PRMT R78, RZ, 0x7610, R78 ;  /* 0x00007610ff4e7816 */ /* 0x008fca000000004e */
[----:B------:R0:W-:Y:S04]  /*344e0*/  STL.S16 [R1+0x9c8], R78 ;  /* 0x0009c84e01007387 */ /* 0x0001e80000100600 */
[----:B0-----:R-:W2:Y:S04]  /*344f0*/  LDL.LU R78, [R1+0x288c] ;  /* 0x00288c00014e7983 */ /* 0x001ea80000300800 */
[----:B------:R-:W-:Y:S01]  /*34500*/  STL [R1+0xa58], R11 ;  /* 0x000a580b01007387 */ /* 0x000fe20000100800 */
[----:B--2---:R-:W-:-:S05]  /*34510*/  PRMT R78, RZ, 0x7610, R78 ;  /* 0x00007610ff4e7816 */ /* 0x004fca000000004e */
[----:B------:R0:W-:Y:S04]  /*34520*/  STL.S16 [R1+0x9c4], R78 ;  /* 0x0009c44e01007387 */ /* 0x0001e80000100600 */
[----:B0-----:R-:W2:Y:S02]  /*34530*/  LDL.LU R78, [R1+0x2888] ;  /* 0x00288800014e7983 */ /* 0x001ea40000300800 */
        /* <DEDUP_REMOVED lines=77> */
[----:B0-----:R-:W2:Y:S01]  /*34a10*/  LDL.LU R78, [R1+0x2820] ;  /* 0x00282000014e7983 */ /* 0x001ea20000300800 */
[----:B------:R-:W-:-:S05]  /*34a20*/  PRMT R0, RZ, 0x7610, R0 ;  /* 0x00007610ff007816 */ /* 0x000fca0000000000 */
        /* <DEDUP_REMOVED lines=56> */
[----:B--2---:R-:W-:-:S05]  /*34db0*/  PRMT R78, RZ, 0x7610, R78 ;  /* 0x00007610ff4e7816 */ /* 0x004fca000000004e */
[----:B------:R0:W-:Y:S04]  /*34dc0*/  STL.S16 [R1+0x950], R78 ;  /* 0x0009504e01007387 */ /* 0x0001e80000100600 */
[----:B0-----:R-:W2:Y:S04]  /*34dd0*/  LDL.LU R78, [R1+0x2808] ;  /* 0x00280800014e7983 */ /* 0x001ea80000300800 */
[----:B------:R0:W-:Y:S04]  /*34de0*/  STL.S16 [R1+0x94c], R77 ;  /* 0x00094c4d01007387 */ /* 0x0001e80000100600 */
[----:B0-----:R-:W3:Y:S04]  /*34df0*/  LDL.LU R77, [R1+0x2804] ;  /* 0x00280400014d7983 */ /* 0x001ee80000300800 */
[----:B------:R0:W-:Y:S04]  /*34e00*/  STL.S16 [R1+0x948], R75 ;  /* 0x0009484b01007387 */ /* 0x0001e80000100600 */
[----:B0-----:R-:W4:Y:S04]  /*34e10*/  LDL.LU R75, [R1+0x2800] ;  /* 0x00280000014b7983 */ /* 0x001f280000300800 */
[----:B------:R0:W-:Y:S04]  /*34e20*/  STL.S16 [R1+0x944], R73 ;  /* 0x0009444901007387 */ /* 0x0001e80000100600 */
[----:B0-----:R-:W2:Y:S04]  /*34e30*/  LDL.LU R73, [R1+0x27fc] ;  /* 0x0027fc0001497983 */ /* 0x001ea80000300800 */
        /* <DEDUP_REMOVED lines=10> */
[----:B------:R-:W-:Y:S04]  /*34ee0*/  STL.64 [R1+0x2548], R4 ;  /* 0x0025480401007387 */ /* 0x000fe80000100a00 */
        /* <DEDUP_REMOVED lines=28> */
[----:B------:R-:W-:Y:S04]  /*350b0*/  STL [R1+0x2518], R90 ;  /* 0x0025185a01007387 */ /* 0x000fe80000100800 */
[----:B------:R-:W-:Y:S04]  /*350c0*/  STL [R1+0x2528], R93 ;  /* 0x0025285d01007387 */ /* 0x000fe80000100800 */
        /* <DEDUP_REMOVED lines=14> */
[----:B------:R0:W-:Y:S01]  /*351b0*/  STL.S16 [R1+0x8d8], R19 ;  /* 0x0008d81301007387 */ /* 0x0001e20000100600 */
[----:B------:R-:W-:-:S03]  /*351c0*/  PRMT R52, RZ, 0x7610, R52 ;  /* 0x00007610ff347816 */ /* 0x000fc60000000034 */
        /* <DEDUP_REMOVED lines=78> */
[----:B0-----:R-:W3:Y:S04]  /*356b0*/  LDL.LU R26, [R1+0x2728] ;  /* 0x00272800011a7983 */ /* 0x001ee80000300800 */
        /* <DEDUP_REMOVED lines=8> */
[----:B0-----:R-:W4:Y:S04]  /*35740*/  LDL.LU R12, [R1+0x271c] ;  /* 0x00271c00010c7983 */ /* 0x001f280000300800 */
        /* <DEDUP_REMOVED lines=55> */
[----:B--2---:R-:W-:-:S03]  /*35ac0*/  PRMT R78, RZ, 0x7610, R78 ;  /* 0x00007610ff4e7816 */ /* 0x004fc6000000004e */
[----:B0-----:R-:W2:Y:S04]  /*35ad0*/  LDL.LU R88, [R1+0x26d0] ;  /* 0x0026d00001587983 */ /* 0x001ea80000300800 */
[----:B------:R0:W-:Y:S01]  /*35ae0*/  STL.S16 [R1+0x844], R89 ;  /* 0x0008445901007387 */ /* 0x0001e20000100600 */
[----:B------:R-:W-:-:S03]  /*35af0*/  PRMT R93, RZ, 0x7610, R93 ;  /* 0x00007610ff5d7816 */ /* 0x000fc6000000005d */
[----:B0-----:R-:W2:Y:S04]  /*35b00*/  LDL.LU R89, [R1+0x26cc] ;  /* 0x0026cc0001597983 */ /* 0x001ea80000300800 */
[----:B------:R0:W-:Y:S01]  /*35b10*/  STL.S16 [R1+0x840], R91 ;  /* 0x0008405b01007387 */ /* 0x0001e20000100600 */
[----:B------:R-:W-:Y:S02]  /*35b20*/  PRMT R90, RZ, 0x7610, R90 ;  /* 0x00007610ff5a7816 */ /* 0x000fe4000000005a */
[----:B---3--:R-:W-:Y:S01]  /*35b30*/  PRMT R77, RZ, 0x7610, R77 ;  /* 0x00007610ff4d7816 */ /* 0x008fe2000000004d */
[----:B0-----:R-:W3:Y:S04]  /*35b40*/  LDL.LU R91, [R1+0x26c8] ;  /* 0x0026c800015b7983 */ /* 0x001ee80000300800 */
[----:B------:R0:W-:Y:S01]  /*35b50*/  STL.S16 [R1+0x83c], R92 ;  /* 0x00083c5c01007387 */ /* 0x0001e20000100600 */
[----:B----4-:R-:W-:-:S02]  /*35b60*/  PRMT R75, RZ, 0x7610, R75 ;  /* 0x00007610ff4b7816 */ /* 0x010fc4000000004b */
[----:B------:R-:W-:Y:S01]  /*35b70*/  PRMT R73, RZ, 0x7610, R73 ;  /* 0x00007610ff497816 */ /* 0x000fe20000000049 */
[----:B0-----:R-:W4:Y:S04]  /*35b80*/  LDL.LU R92, [R1+0x26c4] ;  /* 0x0026c400015c7983 */ /* 0x001f280000300800 */
[----:B------:R0:W-:Y:S01]  /*35b90*/  STL.S16 [R1+0x838], R8 ;  /* 0x0008380801007387 */ /* 0x0001e20000100600 */
[----:B------:R-:W-:Y:S02]  /*35ba0*/  PRMT R71, RZ, 0x7610, R71 ;  /* 0x00007610ff477816 */ /* 0x000fe40000000047 */
[----:B------:R-:W-:Y:S01]  /*35bb0*/  PRMT R69, RZ, 0x7610, R69 ;  /* 0x00007610ff457816 */ /* 0x000fe20000000045 */
[----:B0-----:R-:W2:Y:S04]  /*35bc0*/  LDL.LU R8, [R1+0x26c0] ;  /* 0x0026c00001087983 */ /* 0x001ea80000300800 */
[----:B------:R0:W-:Y:S01]  /*35bd0*/  STL.S16 [R1+0x834], R9 ;  /* 0x0008340901007387 */ /* 0x0001e20000100600 */
[----:B------:R-:W-:-:S02]  /*35be0*/  PRMT R67, RZ, 0x7610, R67 ;  /* 0x00007610ff437816 */ /* 0x000fc40000000043 */
[----:B------:R-:W-:Y:S01]  /*35bf0*/  PRMT R65, RZ, 0x7610, R65 ;  /* 0x00007610ff417816 */ /* 0x000fe20000000041 */
[----:B0-----:R-:W2:Y:S04]  /*35c00*/  LDL.LU R9, [R1+0x26bc] ;  /* 0x0026bc0001097983 */ /* 0x001ea80000300800 */
[----:B------:R0:W-:Y:S01]  /*35c10*/  STL.S16 [R1+0x830], R7 ;  /* 0x0008300701007387 */ /* 0x0001e20000100600 */
[----:B------:R-:W-:Y:S02]  /*35c20*/  PRMT R63, RZ, 0x7610, R63 ;  /* 0x00007610ff3f7816 */ /* 0x000fe4000000003f */
[----:B------:R-:W-:Y:S01]  /*35c30*/  PRMT R61, RZ, 0x7610, R61 ;  /* 0x00007610ff3d7816 */ /* 0x000fe2000000003d */
[----:B0-----:R-:W2:Y:S04]  /*35c40*/  LDL.LU R7, [R1+0x26b8] ;  /* 0x0026b80001077983 */ /* 0x001ea80000300800 */
[----:B------:R0:W-:Y:S04]  /*35c50*/  STL.S16 [R1+0xa60], R78 ;  /* 0x000a604e01007387 */ /* 0x0001e80000100600 */
[----:B------:R-:W-:Y:S04]  /*35c60*/  STL.S16 [R1+0xa5c], R93 ;  /* 0x000a5c5d01007387 */ /* 0x000fe80000100600 */
[----:B------:R-:W-:Y:S01]  /*35c70*/  STL.S16 [R1+0x82c], R90 ;  /* 0x00082c5a01007387 */ /* 0x000fe20000100600 */
[----:B------:R-:W-:Y:S01]  /*35c80*/  PRMT R59, RZ, 0x7610, R59 ;  /* 0x00007610ff3b7816 */ /* 0x000fe2000000003b */
[----:B0-----:R-:W0:Y:S02]  /*35c90*/  LDC R78, c[0x0][0x3a0] ;  /* 0x0000e800ff4e7b82 */ /* 0x001e240000000800 */
[----:B------:R-:W-:Y:S04]  /*35ca0*/  STL.S16 [R1+0x828], R77 ;  /* 0x0008284d01007387 */ /* 0x000fe80000100600 */
[----:B------:R-:W-:Y:S01]  /*35cb0*/  STL.S16 [R1+0x824], R75 ;  /* 0x0008244b01007387 */ /* 0x000fe20000100600 */
[----:B------:R-:W-:-:S03]  /*35cc0*/  PRMT R57, RZ, 0x7610, R57 ;  /* 0x00007610ff397816 */ /* 0x000fc60000000039 */
[----:B------:R-:W-:Y:S01]  /*35cd0*/  STL.S16 [R1+0x820], R73 ;  /* 0x0008204901007387 */ /* 0x000fe20000100600 */
[----:B------:R-:W-:-:S03]  /*35ce0*/  PRMT R5, RZ, 0x7610, R5 ;  /* 0x00007610ff057816 */ /* 0x000fc60000000005 */
        /* <DEDUP_REMOVED lines=8> */
[----:B------:R-:W-:Y:S04]  /*35d70*/  STL.S16 [R1+0x808], R61 ;  /* 0x0008083d01007387 */ /* 0x000fe80000100600 */
[----:B------:R-:W-:Y:S01]  /*35d80*/  STL.S16 [R1+0x804], R59 ;  /* 0x0008043b01007387 */ /* 0x000fe20000100600 */
[----:B------:R-:W-:-:S03]  /*35d90*/  PRMT R2, RZ, 0x7610, R2 ;  /* 0x00007610ff027816 */ /* 0x000fc60000000002 */
[----:B------:R-:W-:Y:S04]  /*35da0*/  STL.S16 [R1+0x800], R57 ;  /* 0x0008003901007387 */ /* 0x000fe80000100600 */
[----:B------:R1:W-:Y:S04]  /*35db0*/  STL.S16 [R1+0x7fc], R5 ;  /* 0x0007fc0501007387 */ /* 0x0003e80000100600 */
[----:B-1----:R-:W2:Y:S04]  /*35dc0*/  LDL.LU R5, [R1+0x14cc] ;  /* 0x0014cc0001057983 */ /* 0x002ea80000300800 */
[----:B------:R-:W-:Y:S04]  /*35dd0*/  STL.S16 [R1+0x7f8], R55 ;  /* 0x0007f83701007387 */ /* 0x000fe80000100600 */
[----:B------:R1:W-:Y:S04]  /*35de0*/  STL.S16 [R1+0x7f4], R4 ;  /* 0x0007f40401007387 */ /* 0x0003e80000100600 */
[----:B-1----:R-:W3:Y:S04]  /*35df0*/  LDL.LU R4, [R1+0x14d0] ;  /* 0x0014d00001047983 */ /* 0x002ee80000300800 */
[----:B------:R1:W-:Y:S04]  /*35e00*/  STL.S16 [R1+0x7f0], R3 ;  /* 0x0007f00301007387 */ /* 0x0003e80000100600 */
[----:B-1----:R-:W4:Y:S04]  /*35e10*/  LDL.LU R3, [R1+0x14d4] ;  /* 0x0014d40001037983 */ /* 0x002f280000300800 */
[----:B------:R1:W-:Y:S04]  /*35e20*/  STL.S16 [R1+0x7ec], R2 ;  /* 0x0007ec0201007387 */ /* 0x0003e80000100600 */
[----:B-1----:R-:W4:Y:S01]  /*35e30*/  LDL.LU R2, [R1+0x14d8] ;  /* 0x0014d80001027983 */ /* 0x002f220000300800 */
[----:B------:R-:W-:-:S05]  /*35e40*/  PRMT R0, RZ, 0x7610, R0 ;  /* 0x00007610ff007816 */ /* 0x000fca0000000000 */
[----:B------:R1:W-:Y:S04]  /*35e50*/  STL.S16 [R1+0x7e8], R0 ;  /* 0x0007e80001007387 */ /* 0x0003e80000100600 */
[----:B-1----:R-:W4:Y:S01]  /*35e60*/  LDL.LU R0, [R1+0x14dc] ;  /* 0x0014dc0001007983 */ /* 0x002f220000300800 */
[----:B------:R-:W-:Y:S02]  /*35e70*/  PRMT R53, RZ, 0x7610, R53 ;  /* 0x00007610ff357816 */ /* 0x000fe40000000035 */
[----:B------:R-:W-:Y:S02]  /*35e80*/  PRMT R51, RZ, 0x7610, R51 ;  /* 0x00007610ff337816 */ /* 0x000fe40000000033 */
[----:B------:R-:W-:Y:S02]  /*35e90*/  PRMT R49, RZ, 0x7610, R49 ;  /* 0x00007610ff317816 */ /* 0x000fe40000000031 */
[----:B------:R-:W-:Y:S01]  /*35ea0*/  PRMT R47, RZ, 0x7610, R47 ;  /* 0x00007610ff2f7816 */ /* 0x000fe2000000002f */
[----:B------:R1:W-:Y:S01]  /*35eb0*/  STL.S16 [R1+0x7e4], R53 ;  /* 0x0007e43501007387 */ /* 0x0003e20000100600 */
[----:B------:R-:W-:-:S02]  /*35ec0*/  PRMT R45, RZ, 0x7610, R45 ;  /* 0x00007610ff2d7816 */ /* 0x000fc4000000002d */
[----:B------:R-:W-:Y:S01]  /*35ed0*/  PRMT R43, RZ, 0x7610, R43 ;  /* 0x00007610ff2b7816 */ /* 0x000fe2000000002b */
[----:B------:R0:W-:Y:S01]  /*35ee0*/  STL.S16 [R1+0x7e0], R51 ;  /* 0x0007e03301007387 */ /* 0x0001e20000100600 */
[----:B------:R-:W-:Y:S02]  /*35ef0*/  PRMT R41, RZ, 0x7610, R41 ;  /* 0x00007610ff297816 */ /* 0x000fe40000000029 */
[----:B------:R-:W-:Y:S01]  /*35f00*/  PRMT R39, RZ, 0x7610, R39 ;  /* 0x00007610ff277816 */ /* 0x000fe20000000027 */
[----:B------:R-:W-:Y:S01]  /*35f10*/  STL.S16 [R1+0x7dc], R49 ;  /* 0x0007dc3101007387 */ /* 0x000fe20000100600 */
[----:B------:R-:W-:Y:S02]  /*35f20*/  PRMT R37, RZ, 0x7610, R37 ;  /* 0x00007610ff257816 */ /* 0x000fe40000000025 */
[----:B------:R-:W-:Y:S01]  /*35f30*/  PRMT R35, RZ, 0x7610, R35 ;  /* 0x00007610ff237816 */ /* 0x000fe20000000023 */
[----:B------:R-:W-:Y:S01]  /*35f40*/  STL.S16 [R1+0x7d8], R47 ;  /* 0x0007d82f01007387 */ /* 0x000fe20000100600 */
[----:B------:R-:W-:-:S03]  /*35f50*/  PRMT R33, RZ, 0x7610, R33 ;  /* 0x00007610ff217816 */ /* 0x000fc60000000021 */
[----:B------:R-:W-:Y:S01]  /*35f60*/  STL.S16 [R1+0x7d4], R45 ;  /* 0x0007d42d01007387 */ /* 0x000fe20000100600 */
[----:B------:R-:W-:-:S03]  /*35f70*/  PRMT R31, RZ, 0x7610, R31 ;  /* 0x00007610ff1f7816 */ /* 0x000fc6000000001f */
[----:B------:R-:W-:Y:S01]  /*35f80*/  STL.S16 [R1+0x7d0], R43 ;  /* 0x0007d02b01007387 */ /* 0x000fe20000100600 */
[----:B------:R-:W-:-:S03]  /*35f90*/  PRMT R29, RZ, 0x7610, R29 ;  /* 0x00007610ff1d7816 */ /* 0x000fc6000000001d */
[----:B------:R0:W-:Y:S01]  /*35fa0*/  STL.S16 [R1+0x7cc], R41 ;  /* 0x0007cc2901007387 */ /* 0x0001e20000100600 */
[----:B------:R-:W-:-:S03]  /*35fb0*/  PRMT R27, RZ, 0x7610, R27 ;  /* 0x00007610ff1b7816 */ /* 0x000fc6000000001b */
[----:B------:R-:W-:Y:S01]  /*35fc0*/  STL.S16 [R1+0x7c8], R39 ;  /* 0x0007c82701007387 */ /* 0x000fe20000100600 */
        /* <DEDUP_REMOVED lines=12> */
[----:B------:R-:W-:Y:S01]  /*36090*/  PRMT R13, RZ, 0x7610, R13 ;  /* 0x00007610ff0d7816 */ /* 0x000fe2000000000d */
[----:B------:R-:W-:Y:S02]  /*360a0*/  IMAD.MOV.U32 R65, RZ, RZ, R64 ;  /* 0x000000ffff417224 */ /* 0x000fe400078e0040 */
[----:B------:R-:W-:Y:S01]  /*360b0*/  STL.S16 [R1+0x7ac], R25 ;  /* 0x0007ac1901007387 */ /* 0x000fe20000100600 */
[----:B------:R-:W-:Y:S01]  /*360c0*/  PRMT R6, RZ, 0x7610, R6 ;  /* 0x00007610ff067816 */ /* 0x000fe20000000006 */
[----:B------:R-:W-:Y:S02]  /*360d0*/  IMAD.MOV.U32 R63, RZ, RZ, R62 ;  /* 0x000000ffff3f7224 */ /* 0x000fe400078e003e */
[----:B------:R-:W-:Y:S01]  /*360e0*/  STL.S16 [R1+0x7a8], R23 ;  /* 0x0007a81701007387 */ /* 0x000fe20000100600 */
[----:B-1----:R-:W-:-:S03]  /*360f0*/  IMAD.MOV.U32 R53, RZ, RZ, R52 ;  /* 0x000000ffff357224 */ /* 0x002fc600078e0034 */
[----:B------:R-:W-:Y:S01]  /*36100*/  STL.S16 [R1+0x79c], R21 ;  /* 0x00079c1501007387 */ /* 0x000fe20000100600 */
[----:B0-----:R-:W-:-:S03]  /*36110*/  IMAD.MOV.U32 R51, RZ, RZ, R50 ;  /* 0x000000ffff337224 */ /* 0x001fc600078e0032 */
[----:B------:R-:W-:Y:S04]  /*36120*/  STL.S16 [R1+0x798], R19 ;  /* 0x0007981301007387 */ /* 0x000fe80000100600 */
[----:B------:R-:W-:Y:S04]  /*36130*/  STL.S16 [R1+0x76c], R17 ;  /* 0x00076c1101007387 */ /* 0x000fe80000100600 */
[----:B------:R-:W-:Y:S04]  /*36140*/  STL.S16 [R1+0x768], R15 ;  /* 0x0007680f01007387 */ /* 0x000fe80000100600 */
[----:B------:R-:W-:Y:S04]  /*36150*/  STL.S16 [R1+0x73c], R13 ;  /* 0x00073c0d01007387 */ /* 0x000fe80000100600 */
[----:B------:R0:W-:Y:S01]  /*36160*/  STL.S16 [R1+0x738], R6 ;  /* 0x0007380601007387 */ /* 0x0001e20000100600 */
[----:B------:R-:W-:-:S02]  /*36170*/  IMAD.MOV.U32 R41, RZ, RZ, R40 ;  /* 0x000000ffff297224 */ /* 0x000fc400078e0028 */
[----:B--2---:R-:W-:-:S05]  /*36180*/  IMAD.MOV.U32 R64, RZ, RZ, R5 ;  /* 0x000000ffff407224 */ /* 0x004fca00078e0005 */
[----:B------:R-:W-:Y:S01]  /*36190*/  STL.64 [R1+0x1f68], R64 ;  /* 0x001f684001007387 */ /* 0x000fe20000100a00 */
[----:B---3--:R-:W-:-:S05]  /*361a0*/  IMAD.MOV.U32 R62, RZ, RZ, R4 ;  /* 0x000000ffff3e7224 */ /* 0x008fca00078e0004 */
[----:B------:R-:W-:Y:S01]  /*361b0*/  STL.64 [R1+0x1f70], R62 ;  /* 0x001f703e01007387 */ /* 0x000fe20000100a00 */
[----:B----4-:R-:W-:-:S05]  /*361c0*/  IMAD.MOV.U32 R52, RZ, RZ, R3 ;  /* 0x000000ffff347224 */ /* 0x010fca00078e0003 */
[----:B------:R-:W-:Y:S01]  /*361d0*/  STL.64 [R1+0x1f90], R52 ;  /* 0x001f903401007387 */ /* 0x000fe20000100a00 */
[----:B------:R-:W-:-:S05]  /*361e0*/  IMAD.MOV.U32 R50, RZ, RZ, R2 ;  /* 0x000000ffff327224 */ /* 0x000fca00078e0002 */
[----:B------:R-:W-:Y:S04]  /*361f0*/  STL.64 [R1+0x1f98], R50 ;  /* 0x001f983201007387 */ /* 0x000fe80000100a00 */
[----:B------:R-:W2:Y:S04]  /*36200*/  LDL.LU R3, [R1+0x14e0] ;  /* 0x0014e00001037983 */ /* 0x000ea80000300800 */
[----:B------:R-:W3:Y:S04]  /*36210*/  LDL.LU R2, [R1+0x14e4] ;  /* 0x0014e40001027983 */ /* 0x000ee80000300800 */
[----:B0-----:R-:W4:Y:S04]  /*36220*/  LDL.LU R6, [R1+0x14e8] ;  /* 0x0014e80001067983 */ /* 0x001f280000300800 */
[----:B------:R-:W4:Y:S04]  /*36230*/  LDL.LU R5, [R1+0x14ec] ;  /* 0x0014ec0001057983 */ /* 0x000f280000300800 */
[----:B------:R-:W4:Y:S01]  /*36240*/  LDL.LU R4, [R1+0x14f0] ;  /* 0x0014f00001047983 */ /* 0x000f220000300800 */
[----:B------:R-:W-:-:S03]  /*36250*/  IMAD.MOV.U32 R40, RZ, RZ, R0 ;  /* 0x000000ffff287224 */ /* 0x000fc600078e0000 */
[----:B------:R-:W4:Y:S04]  /*36260*/  LDL.LU R0, [R1+0x14f4] ;  /* 0x0014f40001007983 */ /* 0x000f280000300800 */
[----:B------:R-:W4:Y:S04]  /*36270*/  LDL.LU R15, [R1+0x14f8] ;  /* 0x0014f800010f7983 */ /* 0x000f280000300800 */
[----:B------:R-:W4:Y:S04]  /*36280*/  LDL.LU R19, [R1+0x14fc] ;  /* 0x0014fc0001137983 */ /* 0x000f280000300800 */
[----:B------:R-:W4:Y:S04]  /*36290*/  LDL.LU R13, [R1+0x1500] ;  /* 0x00150000010d7983 */ /* 0x000f280000300800 */
        /* <DEDUP_REMOVED lines=18> */
[----:B------:R-:W-:-:S03]  /*363c0*/  IMAD.MOV.U32 R39, RZ, RZ, R38 ;  /* 0x000000ffff277224 */ /* 0x000fc600078e0026 */
[----:B------:R-:W-:Y:S01]  /*363d0*/  STL [R1+0x208c], R41 ;  /* 0x00208c2901007387 */ /* 0x000fe20000100800 */
[----:B------:R-:W-:-:S03]  /*363e0*/  IMAD R78, R11, -0x80, R78 ;  /* 0xffffff800b4e7824 */ /* 0x000fc600078e024e */
[----:B------:R-:W-:Y:S04]  /*363f0*/  STL [R1+0x20b0], R41 ;  /* 0x0020b02901007387 */ /* 0x000fe80000100800 */
[----:B------:R-:W-:Y:S04]  /*36400*/  STL [R1+0x20e0], R41 ;  /* 0x0020e02901007387 */ /* 0x000fe80000100800 */
[----:B------:R-:W-:Y:S04]  /*36410*/  STL [R1+0x20f8], R41 ;  /* 0x0020f82901007387 */ /* 0x000fe80000100800 */
[----:B------:R-:W-:Y:S04]  /*36420*/  STL [R1+0x2110], R41 ;  /* 0x0021102901007387 */ /* 0x000fe80000100800 */
[----:B------:R-:W4:Y:S04]  /*36430*/  LDL.LU R11, [R1+0x6b8] ;  /* 0x0006b800010b7983 */ /* 0x000f280000300800 */
[----:B------:R-:W-:Y:S01]  /*36440*/  STL [R1+0x1fb0], R39 ;  /* 0x001fb02701007387 */ /* 0x000fe20000100800 */
[----:B------:R-:W-:-:S02]  /*36450*/  IMAD.MOV.U32 R33, RZ, RZ, R32 ;  /* 0x000000ffff217224 */ /* 0x000fc400078e0020 */
[----:B------:R-:W-:Y:S02]  /*36460*/  IMAD.MOV.U32 R31, RZ, RZ, R30 ;  /* 0x000000ffff1f7224 */ /* 0x000fe400078e001e */
[----:B------:R-:W-:Y:S02]  /*36470*/  IMAD.MOV.U32 R25, RZ, RZ, R24 ;  /* 0x000000ffff197224 */ /* 0x000fe400078e0018 */
[----:B------:R-:W-:Y:S02]  /*36480*/  IMAD.MOV.U32 R23, RZ, RZ, R22 ;  /* 0x000000ffff177224 */ /* 0x000fe400078e0016 */
[----:B------:R-:W-:Y:S02]  /*36490*/  IMAD.MOV.U32 R17, RZ, RZ, R16 ;  /* 0x000000ffff117224 */ /* 0x000fe400078e0010 */
[----:B--2---:R-:W-:-:S05]  /*364a0*/  IMAD.MOV.U32 R38, RZ, RZ, R3 ;  /* 0x000000ffff267224 */ /* 0x004fca00078e0003 */
[----:B------:R-:W-:Y:S04]  /*364b0*/  STL.64 [R1+0x1fc0], R38 ;  /* 0x001fc02601007387 */ /* 0x000fe80000100a00 */
[----:B------:R-:W2:Y:S01]  /*364c0*/  LDL.LU R3, [R1+0x6bc] ;  /* 0x0006bc0001037983 */ /* 0x000ea20000300800 */
[----:B---3--:R-:W-:-:S03]  /*364d0*/  IMAD.MOV.U32 R32, RZ, RZ, R2 ;  /* 0x000000ffff207224 */ /* 0x008fc600078e0002 */
[----:B------:R-:W3:Y:S01]  /*364e0*/  LDL.LU R2, [R1+0x6c0] ;  /* 0x0006c00001027983 */ /* 0x000ee20000300800 */
[----:B----4-:R-:W-:-:S03]  /*364f0*/  IMAD.MOV.U32 R30, RZ, RZ, R6 ;  /* 0x000000ffff1e7224 */ /* 0x010fc600078e0006 */
[----:B------:R-:W-:Y:S04]  /*36500*/  STL [R1+0x2028], R33 ;  /* 0x0020282101007387 */ /* 0x000fe80000100800 */
[----:B------:R-:W-:Y:S04]  /*36510*/  STL.64 [R1+0x2040], R32 ;  /* 0x0020402001007387 */ /* 0x000fe80000100a00 */
[----:B------:R-:W4:Y:S01]  /*36520*/  LDL.LU R6, [R1+0x6c4] ;  /* 0x0006c40001067983 */ /* 0x000f220000300800 */
[----:B------:R-:W-:-:S03]  /*36530*/  IMAD.MOV.U32 R24, RZ, RZ, R5 ;  /* 0x000000ffff187224 */ /* 0x000fc600078e0005 */
[----:B------:R-:W-:Y:S04]  /*36540*/  STL.64 [R1+0x2030], R30 ;  /* 0x0020301e01007387 */ /* 0x000fe80000100a00 */
[----:B------:R-:W4:Y:S01]  /*36550*/  LDL.LU R5, [R1+0x6c8] ;  /* 0x0006c80001057983 */ /* 0x000f220000300800 */
[----:B------:R-:W-:-:S03]  /*36560*/  IMAD.MOV.U32 R22, RZ, RZ, R4 ;  /* 0x000000ffff167224 */ /* 0x000fc600078e0004 */
[----:B------:R-:W-:Y:S04]  /*36570*/  STL [R1+0x2090], R24 ;  /* 0x0020901801007387 */ /* 0x000fe80000100800 */
[----:B------:R-:W-:Y:S04]  /*36580*/  STL [R1+0x207c], R25 ;  /* 0x00207c1901007387 */ /* 0x000fe80000100800 */
[----:B------:R-:W-:Y:S04]  /*36590*/  STL.64 [R1+0x20a8], R24 ;  /* 0x0020a81801007387 */ /* 0x000fe80000100a00 */
[----:B------:R-:W4:Y:S01]  /*365a0*/  LDL.LU R4, [R1+0x6cc] ;  /* 0x0006cc0001047983 */ /* 0x000f220000300800 */
[----:B------:R-:W-:-:S03]  /*365b0*/  IMAD.MOV.U32 R16, RZ, RZ, R0 ;  /* 0x000000ffff107224 */ /* 0x000fc600078e0000 */
[----:B------:R-:W-:Y:S04]  /*365c0*/  STL.64 [R1+0x2080], R22 ;  /* 0x0020801601007387 */ /* 0x000fe80000100a00 */
[----:B------:R-:W4:Y:S01]  /*365d0*/  LDL.LU R0, [R1+0x6d0] ;  /* 0x0006d00001007983 */ /* 0x000f220000300800 */
[----:B------:R-:W-:-:S03]  /*365e0*/  LOP3.LUT R15, R15, R14, RZ, 0x3c, !PT ;  /* 0x0000000e0f0f7212 */ /* 0x000fc600078e3cff */
[----:B------:R-:W-:Y:S01]  /*365f0*/  STL [R1+0x20fc], R17 ;  /* 0x0020fc1101007387 */ /* 0x000fe20000100800 */
[----:B------:R-:W-:-:S03]  /*36600*/  LOP3.LUT R14, R15, R14, RZ, 0x3c, !PT ;  /* 0x0000000e0f0e7212 */ /* 0x000fc600078e3cff */
[----:B------:R0:W-:Y:S01]  /*36610*/  STL.64 [R1+0x2108], R16 ;  /* 0x0021081001007387 */ /* 0x0001e20000100a00 */
[----:B------:R-:W-:Y:S01]  /*36620*/  LOP3.LUT R15, R15, R14, RZ, 0x3c, !PT ;  /* 0x0000000e0f0f7212 */ /* 0x000fe200078e3cff */
[----:B------:R-:W-:Y:S02]  /*36630*/  IMAD.MOV.U32 R77, RZ, RZ, R76 ;  /* 0x000000ffff4d7224 */ /* 0x000fe400078e004c */
[----:B------:R-:W-:Y:S02]  /*36640*/  IMAD.MOV.U32 R76, RZ, RZ, R19 ;  /* 0x000000ffff4c7224 */ /* 0x000fe400078e0013 */
[----:B------:R-:W-:Y:S02]  /*36650*/  IMAD.MOV.U32 R75, RZ, RZ, R74 ;  /* 0x000000ffff4b7224 */ /* 0x000fe400078e004a */
[----:B------:R-:W-:Y:S01]  /*36660*/  IMAD.MOV.U32 R74, RZ, RZ, R13 ;  /* 0x000000ffff4a7224 */ /* 0x000fe200078e000d */
[----:B0-----:R-:W4:Y:S01]  /*36670*/  LDL.LU R16, [R1+0x6d4] ;  /* 0x0006d40001107983 */ /* 0x001f220000300800 */
[----:B------:R-:W-:-:S03]  /*36680*/  IMAD.MOV.U32 R61, RZ, RZ, R60 ;  /* 0x000000ffff3d7224 */ /* 0x000fc600078e003c */
[----:B------:R0:W-:Y:S01]  /*36690*/  STL.64 [R1+0x2118], R14 ;  /* 0x0021180e01007387 */ /* 0x0001e20000100a00 */
[----:B------:R-:W-:-:S03]  /*366a0*/  IMAD.MOV.U32 R59, RZ, RZ, R58 ;  /* 0x000000ffff3b7224 */ /* 0x000fc600078e003a */
[----:B0-----:R-:W4:Y:S04]  /*366b0*/  LDL.LU R14, [R1+0x6d8] ;  /* 0x0006d800010e7983 */ /* 0x001f280000300800 */
[----:B------:R-:W-:Y:S04]  /*366c0*/  STL.64 [R1+0x1ec0], R76 ;  /* 0x001ec04c01007387 */ /* 0x000fe80000100a00 */
[----:B------:R-:W-:Y:S04]  /*366d0*/  STL.64 [R1+0x1ed0], R74 ;  /* 0x001ed04a01007387 */ /* 0x000fe80000100a00 */
[----:B------:R-:W4:Y:S01]  /*366e0*/  LDL.LU R13, [R1+0x6dc] ;  /* 0x0006dc00010d7983 */ /* 0x000f220000300800 */
[----:B------:R-:W-:-:S02]  /*366f0*/  IMAD.MOV.U32 R49, RZ, RZ, R48 ;  /* 0x000000ffff317224 */ /* 0x000fc400078e0030 */
[----:B------:R-:W-:Y:S02]  /*36700*/  IMAD.MOV.U32 R60, RZ, RZ, R11 ;  /* 0x000000ffff3c7224 */ /* 0x000fe400078e000b */
[----:B------:R-:W4:Y:S04]  /*36710*/  LDL.LU R11, [R1+0x6e0] ;  /* 0x0006e000010b7983 */ /* 0x000f280000300800 */
[----:B------:R-:W-:Y:S01]  /*36720*/  STL.64 [R1+0x1f78], R60 ;  /* 0x001f783c01007387 */ /* 0x000fe20000100a00 */
[----:B------:R-:W-:Y:S02]  /*36730*/  IMAD.MOV.U32 R47, RZ, RZ, R46 ;  /* 0x000000ffff2f7224 */ /* 0x000fe400078e002e */
[----:B------:R-:W-:Y:S02]  /*36740*/  IMAD.MOV.U32 R37, RZ, RZ, R36 ;  /* 0x000000ffff257224 */ /* 0x000fe400078e0024 */
[----:B------:R-:W-:-:S02]  /*36750*/  IMAD.MOV.U32 R35, RZ, RZ, R34 ;  /* 0x000000ffff237224 */ /* 0x000fc400078e0022 */
[----:B------:R-:W-:Y:S02]  /*36760*/  IMAD.MOV.U32 R29, RZ, RZ, R28 ;  /* 0x000000ffff1d7224 */ /* 0x000fe400078e001c */
[----:B--2---:R-:W-:Y:S02]  /*36770*/  IMAD.MOV.U32 R58, RZ, RZ, R3 ;  /* 0x000000ffff3a7224 */ /* 0x004fe400078e0003 */
[----:B------:R-:W2:Y:S01]  /*36780*/  LDL.LU R3, [R1+0x6e4] ;  /* 0x0006e40001037983 */ /* 0x000ea20000300800 */
[----:B---3--:R-:W-:-:S03]  /*36790*/  IMAD.MOV.U32 R48, RZ, RZ, R2 ;  /* 0x000000ffff307224 */ /* 0x008fc600078e0002 */
[----:B------:R-:W-:Y:S04]  /*367a0*/  STL.64 [R1+0x1f80], R58 ;  /* 0x001f803a01007387 */ /* 0x000fe80000100a00 */
[----:B------:R-:W3:Y:S04]  /*367b0*/  LDL.LU R2, [R1+0x6e8] ;  /* 0x0006e80001027983 */ /* 0x000ee80000300800 */
[----:B------:R-:W-:Y:S01]  /*367c0*/  STL.64 [R1+0x1fa0], R48 ;  /* 0x001fa03001007387 */ /* 0x000fe20000100a00 */
[----:B----4-:R-:W-:-:S03]  /*367d0*/  IMAD.MOV.U32 R46, RZ, RZ, R6 ;  /* 0x000000ffff2e7224 */ /* 0x010fc600078e0006 */
[----:B------:R-:W4:Y:S04]  /*367e0*/  LDL.LU R17, [R1+0x6ec] ;  /* 0x0006ec0001117983 */ /* 0x000f280000300800 */
[----:B------:R-:W-:Y:S01]  /*367f0*/  STL [R1+0x1fc8], R47 ;  /* 0x001fc82f01007387 */ /* 0x000fe20000100800 */
[----:B------:R-:W-:-:S03]  /*36800*/  IMAD.MOV.U32 R36, RZ, RZ, R5 ;  /* 0x000000ffff247224 */ /* 0x000fc600078e0005 */
[----:B------:R-:W-:Y:S04]  /*36810*/  STL.64 [R1+0x1fe0], R46 ;  /* 0x001fe02e01007387 */ /* 0x000fe80000100a00 */
[----:B------:R-:W4:Y:S04]  /*36820*/  LDL.LU R6, [R1+0x6f0] ;  /* 0x0006f00001067983 */ /* 0x000f280000300800 */
[----:B------:R-:W-:Y:S04]  /*36830*/  STL.64 [R1+0x1fd0], R36 ;  /* 0x001fd02401007387 */ /* 0x000fe80000100a00 */
[----:B------:R-:W4:Y:S01]  /*36840*/  LDL.LU R5, [R1+0x6f4] ;  /* 0x0006f40001057983 */ /* 0x000f220000300800 */
[----:B------:R-:W-:-:S03]  /*36850*/  IMAD.MOV.U32 R34, RZ, RZ, R4 ;  /* 0x000000ffff227224 */ /* 0x000fc600078e0004 */
[----:B------:R-:W4:Y:S04]  /*36860*/  LDL.LU R4, [R1+0x6f8] ;  /* 0x0006f80001047983 */ /* 0x000f280000300800 */
[----:B------:R-:W-:Y:S01]  /*36870*/  STL.64 [R1+0x1fe8], R34 ;  /* 0x001fe82201007387 */ /* 0x000fe20000100a00 */
[----:B------:R-:W-:-:S03]  /*36880*/  IMAD.MOV.U32 R28, RZ, RZ, R0 ;  /* 0x000000ffff1c7224 */ /* 0x000fc600078e0000 */
[----:B------:R-:W4:Y:S01]  /*36890*/  LDL.LU R0, [R1+0x6fc] ;  /* 0x0006fc0001007983 */ /* 0x000f220000300800 */
[----:B------:R-:W-:-:S03]  /*368a0*/  IMAD.MOV.U32 R27, RZ, RZ, R26 ;  /* 0x000000ffff1b7224 */ /* 0x000fc600078e001a */
[----:B------:R-:W-:Y:S01]  /*368b0*/  STL.64 [R1+0x2050], R28 ;  /* 0x0020501c01007387 */ /* 0x000fe20000100a00 */
[----:B------:R-:W-:Y:S02]  /*368c0*/  IMAD.MOV.U32 R21, RZ, RZ, R20 ;  /* 0x000000ffff157224 */ /* 0x000fe400078e0014 */
[----:B------:R-:W-:Y:S02]  /*368d0*/  IMAD.MOV.U32 R19, RZ, RZ, R18 ;  /* 0x000000ffff137224 */ /* 0x000fe400078e0012 */
[----:B------:R-:W-:Y:S02]  /*368e0*/  IMAD.MOV.U32 R26, RZ, RZ, R16 ;  /* 0x000000ffff1a7224 */ /* 0x000fe400078e0010 */
[----:B------:R-:W4:Y:S04]  /*368f0*/  LDL.LU R16, [R1+0x700] ;  /* 0x0007000001107983 */ /* 0x000f280000300800 */
[----:B------:R-:W-:Y:S04]  /*36900*/  STL [R1+0x2058], R27 ;  /* 0x0020581b01007387 */ /* 0x000fe80000100800 */
[----:B------:R-:W-:Y:S04]  /*36910*/  STL.64 [R1+0x2070], R26 ;  /* 0x0020701a01007387 */ /* 0x000fe80000100a00 */
[----:B------:R-:W4:Y:S01]  /*36920*/  LDL.LU R15, [R1+0x704] ;  /* 0x00070400010f7983 */ /* 0x000f220000300800 */
[----:B------:R-:W-:-:S03]  /*36930*/  IMAD.MOV.U32 R20, RZ, RZ, R14 ;  /* 0x000000ffff147224 */ /* 0x000fc600078e000e */
[----:B------:R-:W4:Y:S04]  /*36940*/  LDL.LU R14, [R1] ;  /* 0x00000000010e7983 */ /* 0x000f280000300800 */
[----:B------:R-:W-:Y:S01]  /*36950*/  STL.64 [R1+0x2098], R20 ;  /* 0x0020981401007387 */ /* 0x000fe20000100a00 */
[----:B------:R-:W-:Y:S01]  /*36960*/  MOV R18, R13 ;  /* 0x0000000d00127202 */ /* 0x000fe20000000f00 */
[----:B------:R-:W-:-:S04]  /*36970*/  IMAD.MOV.U32 R13, RZ, RZ, R12 ;  /* 0x000000ffff0d7224 */ /* 0x000fc800078e000c */
[----:B------:R-:W-:Y:S01]  /*36980*/  STL.64 [R1+0x20b8], R18 ;  /* 0x0020b81201007387 */ /* 0x000fe20000100a00 */
[----:B------:R-:W-:Y:S02]  /*36990*/  IMAD.MOV.U32 R73, RZ, RZ, R72 ;  /* 0x000000ffff497224 */ /* 0x000fe400078e0048 */
[----:B------:R-:W-:Y:S02]  /*369a0*/  IMAD.MOV.U32 R12, RZ, RZ, R11 ;  /* 0x000000ffff0c7224 */ /* 0x000fe400078e000b */
[----:B------:R-:W-:-:S03]  /*369b0*/  IMAD.MOV.U32 R11, RZ, RZ, R10 ;  /* 0x000000ffff0b7224 */ /* 0x000fc600078e000a */
[----:B------:R-:W-:Y:S04]  /*369c0*/  STL [R1+0x2130], R12 ;  /* 0x0021300c01007387 */ /* 0x000fe80000100800 */
[----:B------:R-:W-:Y:S01]  /*369d0*/  STL [R1+0x2120], R13 ;  /* 0x0021200d01007387 */ /* 0x000fe20000100800 */
[----:B------:R-:W-:Y:S02]  /*369e0*/  IMAD.MOV.U32 R71, RZ, RZ, R70 ;  /* 0x000000ffff477224 */ /* 0x000fe400078e0046 */
[----:B------:R-:W-:Y:S02]  /*369f0*/  IMAD.MOV.U32 R69, RZ, RZ, R68 ;  /* 0x000000ffff457224 */ /* 0x000fe400078e0044 */
[----:B------:R-:W-:Y:S02]  /*36a00*/  IMAD.MOV.U32 R67, RZ, RZ, R66 ;  /* 0x000000ffff437224 */ /* 0x000fe400078e0042 */
[----:B------:R-:W-:-:S02]  /*36a10*/  IMAD.MOV.U32 R57, RZ, RZ, R56 ;  /* 0x000000ffff397224 */ /* 0x000fc400078e0038 */
[----:B------:R-:W-:Y:S02]  /*36a20*/  IMAD.MOV.U32 R55, RZ, RZ, R54 ;  /* 0x000000ffff377224 */ /* 0x000fe400078e0036 */
[----:B--2---:R-:W-:Y:S02]  /*36a30*/  IMAD.MOV.U32 R10, RZ, RZ, R3 ;  /* 0x000000ffff0a7224 */ /* 0x004fe400078e0003 */
[----:B------:R-:W2:Y:S04]  /*36a40*/  LDL.LU R3, [R1+0x8] ;  /* 0x0000080001037983 */ /* 0x000ea80000300800 */
[----:B------:R0:W-:Y:S01]  /*36a50*/  STL.64 [R1+0x2128], R10 ;  /* 0x0021280a01007387 */ /* 0x0001e20000100a00 */
[----:B---3--:R-:W-:-:S03]  /*36a60*/  IMAD.MOV.U32 R72, RZ, RZ, R2 ;  /* 0x000000ffff487224 */ /* 0x008fc600078e0002 */
[----:B------:R-:W3:Y:S01]  /*36a70*/  LDL.LU R2, [R1+0x10] ;  /* 0x0000100001027983 */ /* 0x000ee20000300800 */
[----:B----4-:R-:W-:-:S03]  /*36a80*/  IMAD.MOV.U32 R70, RZ, RZ, R17 ;  /* 0x000000ffff467224 */ /* 0x010fc600078e0011 */
[----:B------:R-:W-:Y:S04]  /*36a90*/  STL.64 [R1+0x1ed8], R72 ;  /* 0x001ed84801007387 */ /* 0x000fe80000100a00 */
[----:B0-----:R-:W4:Y:S04]  /*36aa0*/  LDL.LU R10, [R1+0x18] ;  /* 0x00001800010a7983 */ /* 0x001f280000300800 */
[----:B------:R-:W-:Y:S01]  /*36ab0*/  STL.64 [R1+0x1ee0], R70 ;  /* 0x001ee04601007387 */ /* 0x000fe20000100a00 */
[----:B------:R-:W-:-:S03]  /*36ac0*/  IMAD.MOV.U32 R68, RZ, RZ, R6 ;  /* 0x000000ffff447224 */ /* 0x000fc600078e0006 */
[----:B------:R-:W4:Y:S01]  /*36ad0*/  LDL.LU R6, [R1+0x20] ;  /* 0x0000200001067983 */ /* 0x000f220000300800 */
[----:B------:R-:W-:-:S03]  /*36ae0*/  IMAD.MOV.U32 R66, RZ, RZ, R5 ;  /* 0x000000ffff427224 */ /* 0x000fc600078e0005 */
[----:B------:R-:W-:Y:S01]  /*36af0*/  STL.64 [R1+0x1ee8], R68 ;  /* 0x001ee84401007387 */ /* 0x000fe20000100a00 */
[----:B------:R-:W-:-:S03]  /*36b00*/  IMAD.MOV.U32 R56, RZ, RZ, R4 ;  /* 0x000000ffff387224 */ /* 0x000fc600078e0004 */
[----:B------:R-:W-:Y:S04]  /*36b10*/  STL.64 [R1+0x1ef0], R66 ;  /* 0x001ef04201007387 */ /* 0x000fe80000100a00 */
[----:B------:R-:W4:Y:S04]  /*36b20*/  LDL.LU R5, [R1+0x28] ;  /* 0x0000280001057983 */ /* 0x000f280000300800 */
[----:B------:R-:W-:Y:S01]  /*36b30*/  STL.64 [R1+0x1f88], R56 ;  /* 0x001f883801007387 */ /* 0x000fe20000100a00 */
[----:B------:R-:W-:-:S03]  /*36b40*/  IMAD.MOV.U32 R54, RZ, RZ, R0 ;  /* 0x000000ffff367224 */ /* 0x000fc600078e0000 */
[----:B------:R-:W4:Y:S04]  /*36b50*/  LDL.LU R4, [R1+0x30] ;  /* 0x0000300001047983 */ /* 0x000f280000300800 */
[----:B------:R-:W4:Y:S01]  /*36b60*/  LDL.LU R0, [R1+0x38] ;  /* 0x0000380001007983 */ /* 0x000f220000300800 */
[----:B------:R-:W-:Y:S02]  /*36b70*/  IMAD.MOV.U32 R45, RZ, RZ, R44 ;  /* 0x000000ffff2d7224 */ /* 0x000fe400078e002c */
[----:B------:R-:W-:Y:S01]  /*36b80*/  IMAD.MOV.U32 R43, RZ, RZ, R42 ;  /* 0x000000ffff2b7224 */ /* 0x000fe200078e002a */
[----:B------:R-:W-:Y:S01]  /*36b90*/  STL.64 [R1+0x1ff8], R54 ;  /* 0x001ff83601007387 */ /* 0x000fe20000100a00 */
[----:B------:R-:W-:Y:S02]  /*36ba0*/  IMAD.MOV.U32 R44, RZ, RZ, R16 ;  /* 0x000000ffff2c7224 */ /* 0x000fe400078e0010 */
[----:B------:R-:W-:-:S03]  /*36bb0*/  IMAD.MOV.U32 R39, RZ, RZ, R79 ;  /* 0x000000ffff277224 */ /* 0x000fc600078e004f */
[----:B------:R-:W-:Y:S01]  /*36bc0*/  STL.64 [R1+0x2008], R44 ;  /* 0x0020082c01007387 */ /* 0x000fe20000100a00 */
[----:B------:R-:W-:-:S05]  /*36bd0*/  IMAD.MOV.U32 R42, RZ, RZ, R15 ;  /* 0x000000ffff2a7224 */ /* 0x000fca00078e000f */
[----:B------:R-:W-:Y:S01]  /*36be0*/  STL.64 [R1+0x2010], R42 ;  /* 0x0020102a01007387 */ /* 0x000fe20000100a00 */
[----:B------:R-:W-:-:S03]  /*36bf0*/  IMAD.MOV.U32 R38, RZ, RZ, R14 ;  /* 0x000000ffff267224 */ /* 0x000fc600078e000e */
[----:B------:R-:W4:Y:S04]  /*36c00*/  LDL.LU R18, [R1+0x40] ;  /* 0x0000400001127983 */ /* 0x000f280000300800 */
[----:B------:R-:W-:Y:S04]  /*36c10*/  STL [R1+0x1f28], R79 ;  /* 0x001f284f01007387 */ /* 0x000fe80000100800 */
[----:B------:R-:W-:Y:S04]  /*36c20*/  STL [R1+0x1f58], R79 ;  /* 0x001f584f01007387 */ /* 0x000fe80000100800 */
[----:B------:R-:W-:Y:S04]  /*36c30*/  STL [R1+0x20c0], R79 ;  /* 0x0020c04f01007387 */ /* 0x000fe80000100800 */
[----:B------:R-:W-:Y:S04]  /*36c40*/  STL [R1+0x20f0], R79 ;  /* 0x0020f04f01007387 */ /* 0x000fe80000100800 */
[----:B------:R-:W-:Y:S04]  /*36c50*/  STL [R1+0x2140], R79 ;  /* 0x0021404f01007387 */ /* 0x000fe80000100800 */
[----:B------:R-:W-:Y:S04]  /*36c60*/  STL.64 [R1], R38 ;  /* 0x0000002601007387 */ /* 0x000fe80000100a00 */
[----:B------:R-:W-:Y:S04]  /*36c70*/  STL.64 [R1+0x2018], R38 ;  /* 0x0020182601007387 */ /* 0x000fe80000100a00 */
[----:B------:R-:W4:Y:S01]  /*36c80*/  LDL.LU R13, [R1+0x48] ;  /* 0x00004800010d7983 */ /* 0x000f220000300800 */
[----:B------:R-:W-:-:S02]  /*36c90*/  IMAD.MOV.U32 R37, RZ, RZ, R80 ;  /* 0x000000ffff257224 */ /* 0x000fc400078e0050 */
[----:B------:R-:W-:Y:S02]  /*36ca0*/  IMAD.MOV.U32 R31, RZ, RZ, R81 ;  /* 0x000000ffff1f7224 */ /* 0x000fe400078e0051 */
[----:B------:R-:W-:Y:S02]  /*36cb0*/  IMAD.MOV.U32 R33, RZ, RZ, R82 ;  /* 0x000000ffff217224 */ /* 0x000fe400078e0052 */
[----:B------:R-:W-:Y:S02]  /*36cc0*/  IMAD.MOV.U32 R21, RZ, RZ, R83 ;  /* 0x000000ffff157224 */ /* 0x000fe400078e0053 */
[----:B--2---:R-:W-:Y:S02]  /*36cd0*/  IMAD.MOV.U32 R36, RZ, RZ, R3 ;  /* 0x000000ffff247224 */ /* 0x004fe400078e0003 */
[----:B------:R-:W2:Y:S01]  /*36ce0*/  LDL.LU R3, [R1+0x50] ;  /* 0x0000500001037983 */ /* 0x000ea20000300800 */
[----:B---3--:R-:W-:-:S03]  /*36cf0*/  IMAD.MOV.U32 R30, RZ, RZ, R2 ;  /* 0x000000ffff1e7224 */ /* 0x008fc600078e0002 */
[----:B------:R-:W3:Y:S04]  /*36d00*/  LDL.LU R2, [R1+0x58] ;  /* 0x0000580001027983 */ /* 0x000ee80000300800 */
[----:B------:R-:W-:Y:S01]  /*36d10*/  STL.64 [R1+0x8], R36 ;  /* 0x0000082401007387 */ /* 0x000fe20000100a00 */
[----:B----4-:R-:W-:-:S03]  /*36d20*/  IMAD.MOV.U32 R32, RZ, RZ, R10 ;  /* 0x000000ffff207224 */ /* 0x010fc600078e000a */
[----:B------:R-:W-:Y:S04]  /*36d30*/  STL.64 [R1+0x2060], R36 ;  /* 0x0020602401007387 */ /* 0x000fe80000100a00 */
[----:B------:R-:W-:Y:S01]  /*36d40*/  STL.64 [R1+0x10], R30 ;  /* 0x0000101e01007387 */ /* 0x000fe20000100a00 */
[----:B------:R-:W-:-:S03]  /*36d50*/  IMAD.MOV.U32 R20, RZ, RZ, R6 ;  /* 0x000000ffff147224 */ /* 0x000fc600078e0006 */
[----:B------:R-:W-:Y:S04]  /*36d60*/  STL.64 [R1+0x20c8], R30 ;  /* 0x0020c81e01007387 */ /* 0x000fe80000100a00 */
[----:B------:R-:W-:Y:S04]  /*36d70*/  STL.64 [R1+0x18], R32 ;  /* 0x0000182001007387 */ /* 0x000fe80000100a00 */
[----:B------:R-:W-:Y:S04]  /*36d80*/  STL.64 [R1+0x20d8], R32 ;  /* 0x0020d82001007387 */ /* 0x000fe80000100a00 */
[----:B------:R-:W-:Y:S04]  /*36d90*/  STL.64 [R1+0x20], R20 ;  /* 0x0000201401007387 */ /* 0x000fe80000100a00 */
[----:B------:R-:W-:Y:S01]  /*36da0*/  STL.64 [R1+0x20e8], R20 ;  /* 0x0020e81401007387 */ /* 0x000fe20000100a00 */
[----:B------:R-:W-:-:S03]  /*36db0*/  IMAD.MOV.U32 R24, RZ, RZ, R5 ;  /* 0x000000ffff187224 */ /* 0x000fc600078e0005 */
[----:B------:R-:W4:Y:S04]  /*36dc0*/  LDL.LU R12, [R1+0x60] ;  /* 0x00006000010c7983 */ /* 0x000f280000300800 */
[----:B------:R-:W4:Y:S04]  /*36dd0*/  LDL.LU R11, [R1+0x68] ;  /* 0x00006800010b7983 */ /* 0x000f280000300800 */
[----:B------:R-:W4:Y:S04]  /*36de0*/  LDL.LU R10, [R1+0x708] ;  /* 0x00070800010a7983 */ /* 0x000f280000300800 */
[----:B------:R-:W4:Y:S04]  /*36df0*/  LDL.LU R6, [R1+0x70] ;  /* 0x0000700001067983 */ /* 0x000f280000300800 */
[----:B------:R-:W4:Y:S01]  /*36e00*/  LDL.LU R5, [R1+0x70c] ;  /* 0x00070c0001057983 */ /* 0x000f220000300800 */
[----:B------:R-:W-:-:S03]  /*36e10*/  IMAD.MOV.U32 R16, RZ, RZ, R4 ;  /* 0x000000ffff107224 */ /* 0x000fc600078e0004 */
[----:B------:R-:W4:Y:S01]  /*36e20*/  LDL.LU R4, [R1+0x78] ;  /* 0x0000780001047983 */ /* 0x000f220000300800 */
[----:B------:R-:W-:-:S03]  /*36e30*/  IMAD.MOV.U32 R14, RZ, RZ, R0 ;  /* 0x000000ffff0e7224 */ /* 0x000fc600078e0000 */
[----:B------:R-:W4:Y:S01]  /*36e40*/  LDL.LU R0, [R1+0x710] ;  /* 0x0007100001007983 */ /* 0x000f220000300800 */
[----:B------:R-:W-:Y:S02]  /*36e50*/  IMAD.MOV.U32 R25, RZ, RZ, R84 ;  /* 0x000000ffff197224 */ /* 0x000fe400078e0054 */
[----:B------:R-:W-:Y:S02]  /*36e60*/  IMAD.MOV.U32 R17, RZ, RZ, R85 ;  /* 0x000000ffff117224 */ /* 0x000fe400078e0055 */
[----:B------:R-:W-:Y:S01]  /*36e70*/  IMAD.MOV.U32 R15, RZ, RZ, R86 ;  /* 0x000000ffff0f7224 */ /* 0x000fe200078e0056 */
[----:B------:R-:W-:Y:S04]  /*36e80*/  STL.64 [R1+0x28], R24 ;  /* 0x0000281801007387 */ /* 0x000fe80000100a00 */
[----:B------:R-:W-:Y:S04]  /*36e90*/  STL.64 [R1+0x2138], R24 ;  /* 0x0021381801007387 */ /* 0x000fe80000100a00 */
[----:B------:R-:W-:Y:S04]  /*36ea0*/  STL.64 [R1+0x30], R16 ;  /* 0x0000301001007387 */ /* 0x000fe80000100a00 */
[----:B------:R0:W-:Y:S01]  /*36eb0*/  STL.64 [R1+0x2148], R16 ;  /* 0x0021481001007387 */ /* 0x0001e20000100a00 */
[----:B------:R-:W-:-:S03]  /*36ec0*/  IMAD.MOV.U32 R80, RZ, RZ, R18 ;  /* 0x000000ffff507224 */ /* 0x000fc600078e0012 */
[----:B------:R-:W-:Y:S04]  /*36ed0*/  STL.64 [R1+0x38], R14 ;  /* 0x0000380e01007387 */ /* 0x000fe80000100a00 */
[----:B------:R-:W-:Y:S04]  /*36ee0*/  STL [R1+0x2160], R14 ;  /* 0x0021600e01007387 */ /* 0x000fe80000100800 */
[----:B------:R1:W-:Y:S04]  /*36ef0*/  STL [R1+0x2150], R15 ;  /* 0x0021500f01007387 */ /* 0x0003e80000100800 */
[----:B------:R-:W4:Y:S04]  /*36f00*/  LDL.LU R19, [R1+0x80] ;  /* 0x0000800001137983 */ /* 0x000f280000300800 */
[----:B------:R-:W4:Y:S04]  /*36f10*/  LDL.LU R18, [R1+0x714] ;  /* 0x0007140001127983 */ /* 0x000f280000300800 */
[----:B0-----:R-:W4:Y:S04]  /*36f20*/  LDL.LU R17, [R1+0x88] ;  /* 0x0000880001117983 */ /* 0x001f280000300800 */
[----:B------:R-:W4:Y:S04]  /*36f30*/  LDL.LU R16, [R1+0x718] ;  /* 0x0007180001107983 */ /* 0x000f280000300800 */
[----:B-1----:R-:W4:Y:S04]  /*36f40*/  LDL.LU R15, [R1+0x90] ;  /* 0x00009000010f7983 */ /* 0x002f280000300800 */
[----:B------:R-:W4:Y:S01]  /*36f50*/  LDL.LU R14, [R1+0x71c] ;  /* 0x00071c00010e7983 */ /* 0x000f220000300800 */
[----:B------:R-:W-:-:S02]  /*36f60*/  IMAD.MOV.U32 R81, RZ, RZ, R87 ;  /* 0x000000ffff517224 */ /* 0x000fc400078e0057 */
[----:B------:R-:W-:Y:S02]  /*36f70*/  IMAD.MOV.U32 R82, RZ, RZ, R13 ;  /* 0x000000ffff527224 */ /* 0x000fe400078e000d */
[----:B------:R-:W-:Y:S02]  /*36f80*/  IMAD.MOV.U32 R83, RZ, RZ, R88 ;  /* 0x000000ffff537224 */ /* 0x000fe400078e0058 */
[----:B------:R-:W-:Y:S02]  /*36f90*/  IMAD.MOV.U32 R85, RZ, RZ, R89 ;  /* 0x000000ffff557224 */ /* 0x000fe400078e0059 */
[----:B------:R-:W-:Y:S02]  /*36fa0*/  IMAD.MOV.U32 R87, RZ, RZ, R91 ;  /* 0x000000ffff577224 */ /* 0x000fe400078e005b */
[----:B--2---:R-:W-:Y:S02]  /*36fb0*/  IMAD.MOV.U32 R84, RZ, RZ, R3 ;  /* 0x000000ffff547224 */ /* 0x004fe400078e0003 */
[----:B------:R-:W2:Y:S01]  /*36fc0*/  LDL.LU R3, [R1+0x98] ;  /* 0x0000980001037983 */ /* 0x000ea20000300800 */
[----:B---3--:R-:W-:-:S03]  /*36fd0*/  IMAD.MOV.U32 R86, RZ, RZ, R2 ;  /* 0x000000ffff567224 */ /* 0x008fc600078e0002 */
[----:B------:R-:W3:Y:S04]  /*36fe0*/  LDL.LU R2, [R1+0x720] ;  /* 0x0007200001027983 */ /* 0x000ee80000300800 */
[----:B------:R-:W-:Y:S04]  /*36ff0*/  STL [R1+0x2170], R91 ;  /* 0x0021705b01007387 */ /* 0x000fe80000100800 */
[----:B------:R-:W-:Y:S04]  /*37000*/  STL.64 [R1+0x40], R80 ;  /* 0x0000405001007387 */ /* 0x000fe80000100a00 */
[----:B------:R-:W-:Y:S04]  /*37010*/  STL.64 [R1+0x1ef8], R80 ;  /* 0x001ef85001007387 */ /* 0x000fe80000100a00 */
[----:B------:R-:W-:Y:S04]  /*37020*/  STL.64 [R1+0x48], R82 ;  /* 0x0000485201007387 */ /* 0x000fe80000100a00 */
[----:B------:R-:W-:Y:S04]  /*37030*/  STL.64 [R1+0x1f00], R82 ;  /* 0x001f005201007387 */ /* 0x000fe80000100a00 */
[----:B------:R-:W-:Y:S04]  /*37040*/  STL.64 [R1+0x50], R84 ;  /* 0x0000505401007387 */ /* 0x000fe80000100a00 */
[----:B------:R-:W-:Y:S04]  /*37050*/  STL.64 [R1+0x1f08], R84 ;  /* 0x001f085401007387 */ /* 0x000fe80000100a00 */
[----:B------:R-:W-:Y:S04]  /*37060*/  STL.64 [R1+0x58], R86 ;  /* 0x0000585601007387 */ /* 0x000fe80000100a00 */
[----:B------:R-:W-:Y:S01]  /*37070*/  STL.64 [R1+0x1f10], R86 ;  /* 0x001f105601007387 */ /* 0x000fe20000100a00 */
[----:B----4-:R-:W-:-:S03]  /*37080*/  IMAD.MOV.U32 R64, RZ, RZ, R12 ;  /* 0x000000ffff407224 */ /* 0x010fc600078e000c */
[----:B------:R-:W-:Y:S01]  /*37090*/  STL [R1+0x2190], R92 ;  /* 0x0021905c01007387 */ /* 0x000fe20000100800 */
[----:B------:R-:W-:-:S03]  /*370a0*/  IMAD.MOV.U32 R63, RZ, RZ, R11 ;  /* 0x000000ffff3f7224 */ /* 0x000fc600078e000b */
[----:B------:R-:W4:Y:S01]  /*370b0*/  LDL.LU R13, [R1+0xa0] ;  /* 0x0000a000010d7983 */ /* 0x000f220000300800 */
[----:B------:R-:W-:-:S03]  /*370c0*/  IMAD.MOV.U32 R62, RZ, RZ, R10 ;  /* 0x000000ffff3e7224 */ /* 0x000fc600078e000a */
[----:B------:R-:W4:Y:S01]  /*370d0*/  LDL.LU R12, [R1+0x724] ;  /* 0x00072400010c7983 */ /* 0x000f220000300800 */
[----:B------:R-:W-:-:S03]  /*370e0*/  IMAD.MOV.U32 R51, RZ, RZ, R6 ;  /* 0x000000ffff337224 */ /* 0x000fc600078e0006 */
[----:B------:R-:W4:Y:S01]  /*370f0*/  LDL.LU R11, [R1+0xa8] ;  /* 0x0000a800010b7983 */ /* 0x000f220000300800 */
[----:B------:R-:W-:-:S03]  /*37100*/  IMAD.MOV.U32 R50, RZ, RZ, R5 ;  /* 0x000000ffff327224 */ /* 0x000fc600078e0005 */
[----:B------:R-:W4:Y:S04]  /*37110*/  LDL.LU R10, [R1+0x728] ;  /* 0x00072800010a7983 */ /* 0x000f280000300800 */
[----:B------:R-:W4:Y:S04]  /*37120*/  LDL.LU R6, [R1+0xb0] ;  /* 0x0000b00001067983 */ /* 0x000f280000300800 */
[----:B------:R-:W4:Y:S01]  /*37130*/  LDL.LU R5, [R1+0x72c] ;  /* 0x00072c0001057983 */ /* 0x000f220000300800 */
[----:B------:R-:W-:-:S03]  /*37140*/  IMAD.MOV.U32 R49, RZ, RZ, R4 ;  /* 0x000000ffff317224 */ /* 0x000fc600078e0004 */
[----:B------:R-:W4:Y:S01]  /*37150*/  LDL.LU R4, [R1+0xb8] ;  /* 0x0000b80001047983 */ /* 0x000f220000300800 */
[----:B------:R-:W-:-:S03]  /*37160*/  IMAD.MOV.U32 R48, RZ, RZ, R0 ;  /* 0x000000ffff307224 */ /* 0x000fc600078e0000 */
[----:B------:R-:W4:Y:S01]  /*37170*/  LDL.LU R0, [R1+0x730] ;  /* 0x0007300001007983 */ /* 0x000f220000300800 */
[----:B------:R-:W-:-:S05]  /*37180*/  MOV R65, R92 ;  /* 0x0000005c00417202 */ /* 0x000fca0000000f00 */
[----:B------:R-:W-:Y:S04]  /*37190*/  STL.64 [R1+0x60], R64 ;  /* 0x0000604001007387 */ /* 0x000fe80000100a00 */
[----:B------:R-:W-:Y:S04]  /*371a0*/  STL.64 [R1+0x2158], R64 ;  /* 0x0021584001007387 */ /* 0x000fe80000100a00 */
[----:B------:R-:W-:Y:S04]  /*371b0*/  STL.64 [R1+0x68], R62 ;  /* 0x0000683e01007387 */ /* 0x000fe80000100a00 */
[----:B------:R-:W-:Y:S04]  /*371c0*/  STL.64 [R1+0x2168], R62 ;  /* 0x0021683e01007387 */ /* 0x000fe80000100a00 */
[----:B------:R-:W-:Y:S04]  /*371d0*/  STL.64 [R1+0x70], R50 ;  /* 0x0000703201007387 */ /* 0x000fe80000100a00 */
[----:B------:R-:W-:Y:S04]  /*371e0*/  STL.64 [R1+0x2178], R50 ;  /* 0x0021783201007387 */ /* 0x000fe80000100a00 */
[----:B------:R-:W-:Y:S01]  /*371f0*/  STL.64 [R1+0x78], R48 ;  /* 0x0000783001007387 */ /* 0x000fe20000100a00 */
[----:B------:R-:W-:-:S03]  /*37200*/  IMAD.MOV.U32 R35, RZ, RZ, R17 ;  /* 0x000000ffff237224 */ /* 0x000fc600078e0011 */
[----:B------:R-:W-:Y:S01]  /*37210*/  STL.64 [R1+0x2180], R48 ;  /* 0x0021803001007387 */ /* 0x000fe20000100a00 */
[----:B------:R-:W-:-:S03]  /*37220*/  IMAD.MOV.U32 R34, RZ, RZ, R16 ;  /* 0x000000ffff227224 */ /* 0x000fc600078e0010 */
        /* <DEDUP_REMOVED lines=8> */
[----:B--2---:R-:W-:Y:S02]  /*372b0*/  IMAD.MOV.U32 R37, RZ, RZ, R3 ;  /* 0x000000ffff257224 */ /* 0x004fe400078e0003 */
[----:B------:R-:W2:Y:S01]  /*372c0*/  LDL.LU R3, [R1+0xd0] ;  /* 0x0000d00001037983 */ /* 0x000ea20000300800 */
[----:B---3--:R-:W-:-:S03]  /*372d0*/  IMAD.MOV.U32 R36, RZ, RZ, R2 ;  /* 0x000000ffff247224 */ /* 0x008fc600078e0002 */
[----:B------:R-:W2:Y:S04]  /*372e0*/  LDL.LU R2, [R1+0x744] ;  /* 0x0007440001027983 */ /* 0x000ea80000300800 */
[----:B------:R-:W3:Y:S04]  /*372f0*/  LDL.LU R15, [R1+0xd8] ;  /* 0x0000d800010f7983 */ /* 0x000ee80000300800 */
[----:B------:R-:W2:Y:S04]  /*37300*/  LDL.LU R14, [R1+0x748] ;  /* 0x00074800010e7983 */ /* 0x000ea80000300800 */
[----:B------:R-:W-:Y:S04]  /*37310*/  STL.64 [R1+0x80], R46 ;  /* 0x0000802e01007387 */ /* 0x000fe80000100a00 */
[----:B------:R-:W-:Y:S04]  /*37320*/  STL.64 [R1+0x2188], R46 ;  /* 0x0021882e01007387 */ /* 0x000fe80000100a00 */
[----:B------:R-:W-:Y:S04]  /*37330*/  STL.64 [R1+0x88], R34 ;  /* 0x0000882201007387 */ /* 0x000fe80000100a00 */
[----:B------:R-:W-:Y:S04]  /*37340*/  STL.64 [R1+0x2198], R34 ;  /* 0x0021982201007387 */ /* 0x000fe80000100a00 */
[----:B------:R-:W-:Y:S04]  /*37350*/  STL.64 [R1+0x90], R28 ;  /* 0x0000901c01007387 */ /* 0x000fe80000100a00 */
[----:B------:R-:W-:Y:S04]  /*37360*/  STL [R1+0x21b0], R28 ;  /* 0x0021b01c01007387 */ /* 0x000fe80000100800 */
[----:B------:R-:W-:Y:S04]  /*37370*/  STL [R1+0x21a0], R29 ;  /* 0x0021a01d01007387 */ /* 0x000fe80000100800 */
[----:B------:R-:W-:Y:S01]  /*37380*/  STL.64 [R1+0x98], R36 ;  /* 0x0000982401007387 */ /* 0x000fe20000100a00 */
[----:B----4-:R-:W-:-:S03]  /*37390*/  IMAD.MOV.U32 R19, RZ, RZ, R13 ;  /* 0x000000ffff137224 */ /* 0x010fc600078e000d */
        /* <DEDUP_REMOVED lines=9> */
[----:B------:R-:W-:Y:S01]  /*37430*/  IMAD.MOV.U32 R10, RZ, RZ, R5 ;  /* 0x000000ffff0a7224 */ /* 0x000fe200078e0005 */
[----:B------:R-:W4:Y:S04]  /*37440*/  LDL.LU R6, [R1+0xf0] ;  /* 0x0000f00001067983 */ /* 0x000f280000300800 */
[----:B------:R-:W4:Y:S01]  /*37450*/  LDL.LU R5, [R1+0x754] ;  /* 0x0007540001057983 */ /* 0x000f220000300800 */
[----:B------:R-:W-:-:S03]  /*37460*/  IMAD.MOV.U32 R25, RZ, RZ, R4 ;  /* 0x000000ffff197224 */ /* 0x000fc600078e0004 */
[----:B------:R-:W4:Y:S01]  /*37470*/  LDL.LU R4, [R1+0xf8] ;  /* 0x0000f80001047983 */ /* 0x000f220000300800 */
[----:B------:R-:W-:-:S03]  /*37480*/  IMAD.MOV.U32 R24, RZ, RZ, R0 ;  /* 0x000000ffff187224 */ /* 0x000fc600078e0000 */
[----:B------:R-:W4:Y:S04]  /*37490*/  LDL.LU R0, [R1+0x758] ;  /* 0x0007580001007983 */ /* 0x000f280000300800 */
[----:B------:R-:W-:Y:S04]  /*374a0*/  STL.64 [R1+0xa0], R18 ;  /* 0x0000a01201007387 */ /* 0x000fe80000100a00 */
[----:B------:R0:W-:Y:S04]  /*374b0*/  STL.64 [R1+0x21b8], R18 ;  /* 0x0021b81201007387 */ /* 0x0001e80000100a00 */
[----:B------:R-:W-:Y:S04]  /*374c0*/  STL.64 [R1+0xa8], R30 ;  /* 0x0000a81e01007387 */ /* 0x000fe80000100a00 */
[----:B------:R-:W-:Y:S04]  /*374d0*/  STL [R1+0x21d0], R30 ;  /* 0x0021d01e01007387 */ /* 0x000fe80000100800 */
[----:B------:R-:W-:Y:S04]  /*374e0*/  STL [R1+0x21c0], R31 ;  /* 0x0021c01f01007387 */ /* 0x000fe80000100800 */
[----:B------:R-:W-:Y:S04]  /*374f0*/  STL.64 [R1+0xb0], R10 ;  /* 0x0000b00a01007387 */ /* 0x000fe80000100a00 */
[----:B------:R1:W-:Y:S04]  /*37500*/  STL.64 [R1+0x21c8], R10 ;  /* 0x0021c80a01007387 */ /* 0x0003e80000100a00 */
[----:B------:R-:W-:Y:S01]  /*37510*/  STL.64 [R1+0xb8], R24 ;  /* 0x0000b81801007387 */ /* 0x000fe20000100a00 */
[----:B------:R-:W-:-:S03]  /*37520*/  IMAD.MOV.U32 R89, RZ, RZ, R21 ;  /* 0x000000ffff597224 */ /* 0x000fc600078e0015 */
[----:B------:R0:W-:Y:S01]  /*37530*/  STL.64 [R1+0x21d8], R24 ;  /* 0x0021d81801007387 */ /* 0x0001e20000100a00 */
[----:B------:R-:W-:-:S03]  /*37540*/  IMAD.MOV.U32 R88, RZ, RZ, R20 ;  /* 0x000000ffff587224 */ /* 0x000fc600078e0014 */
[----:B------:R-:W4:Y:S01]  /*37550*/  LDL.LU R21, [R1+0x100] ;  /* 0x0001000001157983 */ /* 0x000f220000300800 */
[----:B------:R-:W-:-:S03]  /*37560*/  IMAD.MOV.U32 R77, RZ, RZ, R17 ;  /* 0x000000ffff4d7224 */ /* 0x000fc600078e0011 */
[----:B------:R-:W4:Y:S01]  /*37570*/  LDL.LU R20, [R1+0x75c] ;  /* 0x00075c0001147983 */ /* 0x000f220000300800 */
[----:B------:R-:W-:-:S03]  /*37580*/  IMAD.MOV.U32 R76, RZ, RZ, R16 ;  /* 0x000000ffff4c7224 */ /* 0x000fc600078e0010 */
[----:B0-----:R-:W4:Y:S04]  /*37590*/  LDL.LU R19, [R1+0x108] ;  /* 0x0001080001137983 */ /* 0x001f280000300800 */
[----:B------:R-:W4:Y:S04]  /*375a0*/  LDL.LU R18, [R1+0x760] ;  /* 0x0007600001127983 */ /* 0x000f280000300800 */
[----:B------:R-:W4:Y:S04]  /*375b0*/  LDL.LU R17, [R1+0x110] ;  /* 0x0001100001117983 */ /* 0x000f280000300800 */
[----:B------:R-:W4:Y:S01]  /*375c0*/  LDL.LU R16, [R1+0x764] ;  /* 0x0007640001107983 */ /* 0x000f220000300800 */
[----:B---3--:R-:W-:-:S03]  /*375d0*/  IMAD.MOV.U32 R75, RZ, RZ, R15 ;  /* 0x000000ffff4b7224 */ /* 0x008fc600078e000f */
[----:B------:R-:W3:Y:S01]  /*375e0*/  LDL.LU R15, [R1+0x118] ;  /* 0x00011800010f7983 */ /* 0x000ee20000300800 */
[----:B--2---:R-:W-:-:S03]  /*375f0*/  IMAD.MOV.U32 R74, RZ, RZ, R14 ;  /* 0x000000ffff4a7224 */ /* 0x004fc600078e000e */
[----:B------:R-:W2:Y:S04]  /*37600*/  LDL.LU R14, [R1+0x770] ;  /* 0x00077000010e7983 */ /* 0x000ea80000300800 */
[----:B------:R-:W-:Y:S04]  /*37610*/  STL.64 [R1+0xc0], R88 ;  /* 0x0000c05801007387 */ /* 0x000fe80000100a00 */
[----:B------:R-:W-:Y:S04]  /*37620*/  STL.64 [R1+0x1f18], R88 ;  /* 0x001f185801007387 */ /* 0x000fe80000100a00 */
[----:B------:R-:W-:Y:S04]  /*37630*/  STL.64 [R1+0xc8], R76 ;  /* 0x0000c84c01007387 */ /* 0x000fe80000100a00 */
[----:B------:R-:W-:Y:S04]  /*37640*/  STL.64 [R1+0x1f20], R76 ;  /* 0x001f204c01007387 */ /* 0x000fe80000100a00 */
[----:B------:R-:W-:Y:S04]  /*37650*/  STL.64 [R1+0xd0], R2 ;  /* 0x0000d00201007387 */ /* 0x000fe80000100a00 */
[----:B------:R0:W-:Y:S04]  /*37660*/  STL.64 [R1+0x1f30], R2 ;  /* 0x001f300201007387 */ /* 0x0001e80000100a00 */
[----:B------:R-:W-:Y:S04]  /*37670*/  STL.64 [R1+0xd8], R74 ;  /* 0x0000d84a01007387 */ /* 0x000fe80000100a00 */
[----:B------:R-:W-:Y:S04]  /*37680*/  STL [R1+0x1f48], R74 ;  /* 0x001f484a01007387 */ /* 0x000fe80000100800 */
[----:B------:R-:W-:Y:S04]  /*37690*/  STL [R1+0x1f38], R75 ;  /* 0x001f384b01007387 */ /* 0x000fe80000100800 */
[----:B------:R-:W-:Y:S01]  /*376a0*/  STL.64 [R1+0x1f60], R74 ;  /* 0x001f604a01007387 */ /* 0x000fe20000100a00 */
[----:B----4-:R-:W-:-:S03]  /*376b0*/  IMAD.MOV.U32 R59, RZ, RZ, R13 ;  /* 0x000000ffff3b7224 */ /* 0x010fc600078e000d */
[----:B------:R-:W4:Y:S01]  /*376c0*/  LDL.LU R13, [R1+0x120] ;  /* 0x00012000010d7983 */ /* 0x000f220000300800 */
[----:B------:R-:W-:-:S03]  /*376d0*/  IMAD.MOV.U32 R58, RZ, RZ, R12 ;  /* 0x000000ffff3a7224 */ /* 0x000fc600078e000c */
[----:B------:R-:W4:Y:S01]  /*376e0*/  LDL.LU R12, [R1+0x774] ;  /* 0x00077400010c7983 */ /* 0x000f220000300800 */
[----:B------:R-:W-:-:S03]  /*376f0*/  IMAD.MOV.U32 R55, RZ, RZ, R6 ;  /* 0x000000ffff377224 */ /* 0x000fc600078e0006 */
[----:B-1----:R-:W4:Y:S01]  /*37700*/  LDL.LU R11, [R1+0x128] ;  /* 0x00012800010b7983 */ /* 0x002f220000300800 */
        /* <DEDUP_REMOVED lines=9> */
[----:B------:R-:W-:-:S05]  /*377a0*/  IMAD.MOV.U32 R61, RZ, RZ, R23 ;  /* 0x000000ffff3d7224 */ /* 0x000fca00078e0017 */
        /* <DEDUP_REMOVED lines=9> */
[----:B------:R-:W4:Y:S01]  /*37840*/  LDL.LU R25, [R1+0x140] ;  /* 0x0001400001197983 */ /* 0x000f220000300800 */
[----:B------:R-:W-:-:S03]  /*37850*/  IMAD.MOV.U32 R38, RZ, RZ, R18 ;  /* 0x000000ffff267224 */ /* 0x000fc600078e0012 */
[----:B------:R-:W4:Y:S04]  /*37860*/  LDL.LU R24, [R1+0x784] ;  /* 0x0007840001187983 */ /* 0x000f280000300800 */
[----:B------:R-:W4:Y:S04]  /*37870*/  LDL.LU R19, [R1+0x148] ;  /* 0x0001480001137983 */ /* 0x000f280000300800 */
[----:B------:R-:W4:Y:S01]  /*37880*/  LDL.LU R18, [R1+0x788] ;  /* 0x0007880001127983 */ /* 0x000f220000300800 */
[----:B------:R-:W-:Y:S02]  /*37890*/  IMAD.MOV.U32 R42, RZ, RZ, R20 ;  /* 0x000000ffff2a7224 */ /* 0x000fe400078e0014 */
[----:B------:R-:W-:-:S02]  /*378a0*/  IMAD.MOV.U32 R43, RZ, RZ, R21 ;  /* 0x000000ffff2b7224 */ /* 0x000fc400078e0015 */
[----:B------:R-:W-:Y:S02]  /*378b0*/  IMAD.MOV.U32 R26, RZ, RZ, R16 ;  /* 0x000000ffff1a7224 */ /* 0x000fe400078e0010 */
[----:B------:R-:W-:Y:S02]  /*378c0*/  IMAD.MOV.U32 R27, RZ, RZ, R17 ;  /* 0x000000ffff1b7224 */ /* 0x000fe400078e0011 */
[----:B---3--:R-:W-:Y:S02]  /*378d0*/  IMAD.MOV.U32 R23, RZ, RZ, R15 ;  /* 0x000000ffff177224 */ /* 0x008fe400078e000f */
[----:B------:R-:W3:Y:S01]  /*378e0*/  LDL.LU R15, [R1+0x150] ;  /* 0x00015000010f7983 */ /* 0x000ee20000300800 */
[----:B--2---:R-:W-:-:S03]  /*378f0*/  IMAD.MOV.U32 R22, RZ, RZ, R14 ;  /* 0x000000ffff167224 */ /* 0x004fc600078e000e */
[----:B------:R-:W2:Y:S04]  /*37900*/  LDL.LU R14, [R1+0x78c] ;  /* 0x00078c00010e7983 */ /* 0x000ea80000300800 */
[----:B0-----:R-:W2:Y:S04]  /*37910*/  LDL.LU R3, [R1+0x158] ;  /* 0x0001580001037983 */ /* 0x001ea80000300800 */
[----:B------:R-:W2:Y:S04]  /*37920*/  LDL.LU R2, [R1+0x790] ;  /* 0x0007900001027983 */ /* 0x000ea80000300800 */
[----:B------:R-:W-:Y:S04]  /*37930*/  STL.64 [R1+0x100], R42 ;  /* 0x0001002a01007387 */ /* 0x000fe80000100a00 */
[----:B------:R-:W-:Y:S04]  /*37940*/  STL.64 [R1+0x2200], R42 ;  /* 0x0022002a01007387 */ /* 0x000fe80000100a00 */
[----:B------:R-:W-:Y:S04]  /*37950*/  STL.64 [R1+0x108], R38 ;  /* 0x0001082601007387 */ /* 0x000fe80000100a00 */
[----:B------:R-:W-:Y:S04]  /*37960*/  STL [R1+0x2218], R38 ;  /* 0x0022182601007387 */ /* 0x000fe80000100800 */
[----:B------:R-:W-:Y:S04]  /*37970*/  STL [R1+0x2208], R39 ;  /* 0x0022082701007387 */ /* 0x000fe80000100800 */
[----:B------:R-:W-:Y:S04]  /*37980*/  STL.64 [R1+0x110], R26 ;  /* 0x0001101a01007387 */ /* 0x000fe80000100a00 */
[----:B------:R-:W-:Y:S04]  /*37990*/  STL.64 [R1+0x2210], R26 ;  /* 0x0022101a01007387 */ /* 0x000fe80000100a00 */
[----:B------:R-:W-:Y:S04]  /*379a0*/  STL.64 [R1+0x118], R22 ;  /* 0x0001181601007387 */ /* 0x000fe80000100a00 */
[----:B------:R-:W-:Y:S01]  /*379b0*/  STL.64 [R1+0x2220], R22 ;  /* 0x0022201601007387 */ /* 0x000fe20000100a00 */
[----:B----4-:R-:W-:-:S03]  /*379c0*/  MOV R33, R13 ;  /* 0x0000000d00217202 */ /* 0x010fc60000000f00 */
[----:B------:R-:W4:Y:S01]  /*379d0*/  LDL.LU R13, [R1+0x160] ;  /* 0x00016000010d7983 */ /* 0x000f220000300800 */
[----:B------:R-:W-:-:S03]  /*379e0*/  IMAD.MOV.U32 R32, RZ, RZ, R12 ;  /* 0x000000ffff207224 */ /* 0x000fc600078e000c */
        /* <DEDUP_REMOVED lines=13> */
[----:B------:R-:W-:Y:S04]  /*37ac0*/  STL.64 [R1+0x120], R32 ;  /* 0x0001202001007387 */ /* 0x000fe80000100a00 */
[----:B------:R-:W-:Y:S04]  /*37ad0*/  STL.64 [R1+0x2228], R32 ;  /* 0x0022282001007387 */ /* 0x000fe80000100a00 */
[----:B------:R-:W-:Y:S04]  /*37ae0*/  STL.64 [R1+0x128], R20 ;  /* 0x0001281401007387 */ /* 0x000fe80000100a00 */
[----:B------:R-:W-:Y:S04]  /*37af0*/  STL.64 [R1+0x2230], R20 ;  /* 0x0022301401007387 */ /* 0x000fe80000100a00 */
[----:B------:R-:W-:Y:S04]  /*37b00*/  STL.64 [R1+0x130], R16 ;  /* 0x0001301001007387 */ /* 0x000fe80000100a00 */
[----:B------:R-:W-:Y:S04]  /*37b10*/  STL [R1+0x2280], R16 ;  /* 0x0022801001007387 */ /* 0x000fe80000100800 */
[----:B------:R0:W-:Y:S04]  /*37b20*/  STL [R1+0x2238], R17 ;  /* 0x0022381101007387 */ /* 0x0001e80000100800 */
[----:B------:R-:W-:Y:S04]  /*37b30*/  STL.64 [R1+0x138], R64 ;  /* 0x0001384001007387 */ /* 0x000fe80000100a00 */
[----:B------:R-:W-:Y:S01]  /*37b40*/  STL.64 [R1+0x2240], R64 ;  /* 0x0022404001007387 */ /* 0x000fe20000100a00 */
[----:B------:R-:W-:-:S03]  /*37b50*/  IMAD.MOV.U32 R71, RZ, RZ, R19 ;  /* 0x000000ffff477224 */ /* 0x000fc600078e0013 */
[----:B------:R-:W4:Y:S01]  /*37b60*/  LDL.LU R19, [R1+0x180] ;  /* 0x0001800001137983 */ /* 0x000f220000300800 */
[----:B------:R-:W-:-:S03]  /*37b70*/  IMAD.MOV.U32 R70, RZ, RZ, R18 ;  /* 0x000000ffff467224 */ /* 0x000fc600078e0012 */
[----:B------:R-:W4:Y:S04]  /*37b80*/  LDL.LU R18, [R1+0x9d4] ;  /* 0x0009d40001127983 */ /* 0x000f280000300800 */
[----:B0-----:R-:W4:Y:S04]  /*37b90*/  LDL.LU R17, [R1+0x188] ;  /* 0x0001880001117983 */ /* 0x001f280000300800 */
[----:B------:R-:W4:Y:S01]  /*37ba0*/  LDL.LU R16, [R1+0x9d8] ;  /* 0x0009d80001107983 */ /* 0x000f220000300800 */
[----:B------:R-:W-:Y:S02]  /*37bb0*/  IMAD.MOV.U32 R72, RZ, RZ, R24 ;  /* 0x000000ffff487224 */ /* 0x000fe400078e0018 */
[----:B------:R-:W-:-:S02]  /*37bc0*/  IMAD.MOV.U32 R73, RZ, RZ, R25 ;  /* 0x000000ffff497224 */ /* 0x000fc400078e0019 */
[----:B---3--:R-:W-:Y:S02]  /*37bd0*/  IMAD.MOV.U32 R69, RZ, RZ, R15 ;  /* 0x000000ffff457224 */ /* 0x008fe400078e000f */
[----:B------:R-:W3:Y:S01]  /*37be0*/  LDL.LU R15, [R1+0x190] ;  /* 0x00019000010f7983 */ /* 0x000ee20000300800 */
[----:B--2---:R-:W-:-:S03]  /*37bf0*/  IMAD.MOV.U32 R68, RZ, RZ, R14 ;  /* 0x000000ffff447224 */ /* 0x004fc600078e000e */
[----:B------:R-:W2:Y:S01]  /*37c00*/  LDL.LU R14, [R1+0x9dc] ;  /* 0x0009dc00010e7983 */ /* 0x000ea20000300800 */
[----:B------:R-:W-:-:S03]  /*37c10*/  IMAD.MOV.U32 R67, RZ, RZ, R3 ;  /* 0x000000ffff437224 */ /* 0x000fc600078e0003 */
[----:B------:R-:W2:Y:S01]  /*37c20*/  LDL.LU R3, [R1+0x198] ;  /* 0x0001980001037983 */ /* 0x000ea20000300800 */
[----:B------:R-:W-:-:S03]  /*37c30*/  IMAD.MOV.U32 R66, RZ, RZ, R2 ;  /* 0x000000ffff427224 */ /* 0x000fc600078e0002 */
[----:B------:R-:W2:Y:S04]  /*37c40*/  LDL.LU R2, [R1+0x9e0] ;  /* 0x0009e00001027983 */ /* 0x000ea80000300800 */
        /* <DEDUP_REMOVED lines=56> */
[----:B------:R-:W2:Y:S01]  /*37fd0*/  LDL.LU R21, [R1+0x1e0] ;  /* 0x0001e00001157983 */ /* 0x000ea20000300800 */
[----:B----4-:R-:W-:-:S03]  /*37fe0*/  IMAD.MOV.U32 R19, RZ, RZ, R13 ;  /* 0x000000ffff137224 */ /* 0x010fc600078e000d */
[----:B------:R-:W4:Y:S01]  /*37ff0*/  LDL.LU R20, [R1+0xa04] ;  /* 0x000a040001147983 */ /* 0x000f220000300800 */
[----:B------:R-:W-:-:S03]  /*38000*/  IMAD.MOV.U32 R18, RZ, RZ, R12 ;  /* 0x000000ffff127224 */ /* 0x000fc600078e000c */
[----:B------:R-:W4:Y:S04]  /*38010*/  LDL.LU R13, [R1+0x1e8] ;  /* 0x0001e800010d7983 */ /* 0x000f280000300800 */
        /* <DEDUP_REMOVED lines=12> */
[----:B------:R0:W-:Y:S04]  /*380e0*/  STL.64 [R1+0x22a8], R10 ;  /* 0x0022a80a01007387 */ /* 0x0001e80000100a00 */
[----:B------:R-:W-:Y:S04]  /*380f0*/  STL.64 [R1+0x1b0], R24 ;  /* 0x0001b01801007387 */ /* 0x000fe80000100a00 */
[----:B------:R-:W-:Y:S04]  /*38100*/  STL.64 [R1+0x22b0], R24 ;  /* 0x0022b01801007387 */ /* 0x000fe80000100a00 */
[----:B------:R-:W-:Y:S04]  /*38110*/  STL.64 [R1+0x1b8], R60 ;  /* 0x0001b83c01007387 */ /* 0x000fe80000100a00 */
[----:B------:R-:W-:Y:S01]  /*38120*/  STL.64 [R1+0x22b8], R60 ;  /* 0x0022b83c01007387 */ /* 0x000fe20000100a00 */
[----:B------:R-:W-:-:S02]  /*38130*/  IMAD.MOV.U32 R81, RZ, RZ, R23 ;  /* 0x000000ffff517224 */ /* 0x000fc400078e0017 */
[----:B------:R-:W-:Y:S02]  /*38140*/  IMAD.MOV.U32 R80, RZ, RZ, R22 ;  /* 0x000000ffff507224 */ /* 0x000fe400078e0016 */
[----:B------:R-:W-:Y:S02]  /*38150*/  IMAD.MOV.U32 R83, RZ, RZ, R17 ;  /* 0x000000ffff537224 */ /* 0x000fe400078e0011 */
[----:B------:R-:W-:Y:S02]  /*38160*/  IMAD.MOV.U32 R82, RZ, RZ, R16 ;  /* 0x000000ffff527224 */ /* 0x000fe400078e0010 */
[----:B---3--:R-:W-:Y:S02]  /*38170*/  IMAD.MOV.U32 R85, RZ, RZ, R15 ;  /* 0x000000ffff557224 */ /* 0x008fe400078e000f */
[----:B------:R-:W3:Y:S01]  /*38180*/  LDL.LU R15, [R1+0x200] ;  /* 0x00020000010f7983 */ /* 0x000ee20000300800 */
[----:B--2---:R-:W-:-:S03]  /*38190*/  IMAD.MOV.U32 R84, RZ, RZ, R14 ;  /* 0x000000ffff547224 */ /* 0x004fc600078e000e */
[----:B------:R-:W3:Y:S04]  /*381a0*/  LDL.LU R14, [R1+0xa14] ;  /* 0x000a1400010e7983 */ /* 0x000ee80000300800 */
[----:B------:R-:W2:Y:S04]  /*381b0*/  LDL.LU R17, [R1+0x208] ;  /* 0x0002080001117983 */ /* 0x000ea80000300800 */
[----:B------:R-:W3:Y:S01]  /*381c0*/  LDL.LU R16, [R1+0xa18] ;  /* 0x000a180001107983 */ /* 0x000ee20000300800 */
[----:B------:R-:W-:-:S03]  /*381d0*/  IMAD.MOV.U32 R87, RZ, RZ, R3 ;  /* 0x000000ffff577224 */ /* 0x000fc600078e0003 */
[----:B0-----:R-:W3:Y:S01]  /*381e0*/  LDL.LU R11, [R1+0x210] ;  /* 0x00021000010b7983 */ /* 0x001ee20000300800 */
[----:B------:R-:W-:-:S03]  /*381f0*/  IMAD.MOV.U32 R86, RZ, RZ, R2 ;  /* 0x000000ffff567224 */ /* 0x000fc600078e0002 */
[----:B------:R-:W3:Y:S04]  /*38200*/  LDL.LU R10, [R1+0xa1c] ;  /* 0x000a1c00010a7983 */ /* 0x000ee80000300800 */
[----:B------:R-:W3:Y:S04]  /*38210*/  LDL.LU R3, [R1+0x218] ;  /* 0x0002180001037983 */ /* 0x000ee80000300800 */
[----:B------:R-:W3:Y:S04]  /*38220*/  LDL.LU R2, [R1+0xa20] ;  /* 0x000a200001027983 */ /* 0x000ee80000300800 */
[----:B------:R-:W-:Y:S04]  /*38230*/  STL.64 [R1+0x1c0], R80 ;  /* 0x0001c05001007387 */ /* 0x000fe80000100a00 */
[----:B------:R-:W-:Y:S04]  /*38240*/  STL.64 [R1+0x22c0], R80 ;  /* 0x0022c05001007387 */ /* 0x000fe80000100a00 */
[----:B------:R-:W-:Y:S04]  /*38250*/  STL.64 [R1+0x1c8], R82 ;  /* 0x0001c85201007387 */ /* 0x000fe80000100a00 */
[----:B------:R-:W-:Y:S04]  /*38260*/  STL.64 [R1+0x22c8], R82 ;  /* 0x0022c85201007387 */ /* 0x000fe80000100a00 */
[----:B------:R-:W-:Y:S01]  /*38270*/  STL.64 [R1+0x1d0], R84 ;  /* 0x0001d05401007387 */ /* 0x000fe20000100a00 */
[----:B------:R-:W-:-:S03]  /*38280*/  MOV R59, R21 ;  /* 0x00000015003b7202 */ /* 0x000fc60000000f00 */
[----:B------:R-:W-:Y:S01]  /*38290*/  STL.64 [R1+0x22d0], R84 ;  /* 0x0022d05401007387 */ /* 0x000fe20000100a00 */
[----:B----4-:R-:W-:-:S03]  /*382a0*/  IMAD.MOV.U32 R58, RZ, RZ, R20 ;  /* 0x000000ffff3a7224 */ /* 0x010fc600078e0014 */
[----:B------:R-:W-:Y:S01]  /*382b0*/  STL.64 [R1+0x1d8], R86 ;  /* 0x0001d85601007387 */ /* 0x000fe20000100a00 */
[----:B------:R-:W-:-:S03]  /*382c0*/  IMAD.MOV.U32 R55, RZ, RZ, R13 ;  /* 0x000000ffff377224 */ /* 0x000fc600078e000d */
[----:B------:R-:W-:Y:S01]  /*382d0*/  STL.64 [R1+0x22d8], R86 ;  /* 0x0022d85601007387 */ /* 0x000fe20000100a00 */
[----:B------:R-:W-:-:S03]  /*382e0*/  IMAD.MOV.U32 R54, RZ, RZ, R12 ;  /* 0x000000ffff367224 */ /* 0x000fc600078e000c */
[----:B------:R-:W4:Y:S01]  /*382f0*/  LDL.LU R21, [R1+0x220] ;  /* 0x0002200001157983 */ /* 0x000f220000300800 */
[----:B------:R-:W-:-:S03]  /*38300*/  IMAD.MOV.U32 R13, RZ, RZ, R6 ;  /* 0x000000ffff0d7224 */ /* 0x000fc600078e0006 */
[----:B------:R-:W4:Y:S01]  /*38310*/  LDL.LU R20, [R1+0xa24] ;  /* 0x000a240001147983 */ /* 0x000f220000300800 */
[----:B------:R-:W-:-:S03]  /*38320*/  IMAD.MOV.U32 R12, RZ, RZ, R5 ;  /* 0x000000ffff0c7224 */ /* 0x000fc600078e0005 */
[----:B------:R-:W4:Y:S04]  /*38330*/  LDL.LU R19, [R1+0x228] ;  /* 0x0002280001137983 */ /* 0x000f280000300800 */
[----:B------:R-:W4:Y:S04]  /*38340*/  LDL.LU R18, [R1+0xa28] ;  /* 0x000a280001127983 */ /* 0x000f280000300800 */
[----:B------:R-:W4:Y:S04]  /*38350*/  LDL.LU R6, [R1+0x230] ;  /* 0x0002300001067983 */ /* 0x000f280000300800 */
        /* <DEDUP_REMOVED lines=10> */
[----:B------:R0:W-:Y:S04]  /*38400*/  STL.64 [R1+0x22f0], R12 ;  /* 0x0022f00c01007387 */ /* 0x0001e80000100a00 */
[----:B------:R-:W-:Y:S04]  /*38410*/  STL.64 [R1+0x1f8], R44 ;  /* 0x0001f82c01007387 */ /* 0x000fe80000100a00 */
[----:B------:R-:W-:Y:S01]  /*38420*/  STL.64 [R1+0x22f8], R44 ;  /* 0x0022f82c01007387 */ /* 0x000fe20000100a00 */
[----:B--2---:R-:W-:-:S03]  /*38430*/  IMAD.MOV.U32 R43, RZ, RZ, R17 ;  /* 0x000000ffff2b7224 */ /* 0x004fc600078e0011 */
[----:B------:R-:W2:Y:S01]  /*38440*/  LDL.LU R17, [R1+0x240] ;  /* 0x0002400001117983 */ /* 0x000ea20000300800 */
[----:B---3--:R-:W-:-:S03]  /*38450*/  IMAD.MOV.U32 R42, RZ, RZ, R16 ;  /* 0x000000ffff2a7224 */ /* 0x008fc600078e0010 */
[----:B------:R-:W3:Y:S04]  /*38460*/  LDL.LU R16, [R1+0xa34] ;  /* 0x000a340001107983 */ /* 0x000ee80000300800 */
[----:B0-----:R-:W3:Y:S01]  /*38470*/  LDL.LU R13, [R1+0x248] ;  /* 0x00024800010d7983 */ /* 0x001ee20000300800 */
[----:B------:R-:W-:-:S03]  /*38480*/  IMAD.MOV.U32 R27, RZ, RZ, R11 ;  /* 0x000000ffff1b7224 */ /* 0x000fc600078e000b */
[----:B------:R-:W3:Y:S01]  /*38490*/  LDL.LU R12, [R1+0xa38] ;  /* 0x000a3800010c7983 */ /* 0x000ee20000300800 */
[----:B------:R-:W-:-:S03]  /*384a0*/  IMAD.MOV.U32 R23, RZ, RZ, R3 ;  /* 0x000000ffff177224 */ /* 0x000fc600078e0003 */
[----:B------:R-:W3:Y:S01]  /*384b0*/  LDL.LU R3, [R1+0x250] ;  /* 0x0002500001037983 */ /* 0x000ee20000300800 */
[----:B------:R-:W-:-:S03]  /*384c0*/  IMAD.MOV.U32 R22, RZ, RZ, R2 ;  /* 0x000000ffff167224 */ /* 0x000fc600078e0002 */
[----:B------:R-:W3:Y:S01]  /*384d0*/  LDL.LU R2, [R1+0xa3c] ;  /* 0x000a3c0001027983 */ /* 0x000ee20000300800 */
[----:B------:R-:W-:-:S03]  /*384e0*/  IMAD.MOV.U32 R26, RZ, RZ, R10 ;  /* 0x000000ffff1a7224 */ /* 0x000fc600078e000a */
[----:B------:R-:W3:Y:S04]  /*384f0*/  LDL.LU R11, [R1+0x258] ;  /* 0x00025800010b7983 */ /* 0x000ee80000300800 */
[----:B------:R-:W3:Y:S04]  /*38500*/  LDL.LU R10, [R1+0xa40] ;  /* 0x000a4000010a7983 */ /* 0x000ee80000300800 */
        /* <DEDUP_REMOVED lines=8> */
[----:B------:R0:W-:Y:S01]  /*38590*/  STL.64 [R1+0x2318], R22 ;  /* 0x0023181601007387 */ /* 0x0001e20000100a00 */
[----:B------:R-:W-:Y:S02]  /*385a0*/  IMAD.MOV.U32 R33, RZ, RZ, R19 ;  /* 0x000000ffff217224 */ /* 0x000fe400078e0013 */
[----:B------:R-:W-:Y:S02]  /*385b0*/  IMAD.MOV.U32 R28, RZ, RZ, R20 ;  /* 0x000000ffff1c7224 */ /* 0x000fe400078e0014 */
[----:B------:R-:W-:Y:S01]  /*385c0*/  IMAD.MOV.U32 R32, RZ, RZ, R18 ;  /* 0x000000ffff207224 */ /* 0x000fe200078e0012 */
[----:B0-----:R-:W4:Y:S01]  /*385d0*/  LDL.LU R23, [R1+0x260] ;  /* 0x0002600001177983 */ /* 0x001f220000300800 */
        /* <DEDUP_REMOVED lines=17> */
[----:B------:R-:W-:Y:S04]  /*386f0*/  STL [R1+0x2540], R20 ;  /* 0x0025401401007387 */ /* 0x000fe80000100800 */
[----:B------:R-:W-:Y:S04]  /*38700*/  STL.64 [R1+0x238], R64 ;  /* 0x0002384001007387 */ /* 0x000fe80000100a00 */
[----:B------:R-:W-:Y:S01]  /*38710*/  STL.64 [R1+0x2338], R64 ;  /* 0x0023384001007387 */ /* 0x000fe20000100a00 */
[----:B--2---:R-:W-:-:S03]  /*38720*/  IMAD.MOV.U32 R89, RZ, RZ, R17 ;  /* 0x000000ffff597224 */ /* 0x004fc600078e0011 */
[----:B------:R-:W2:Y:S01]  /*38730*/  LDL.LU R17, [R1+0x280] ;  /* 0x0002800001117983 */ /* 0x000ea20000300800 */
[----:B---3--:R-:W-:-:S03]  /*38740*/  IMAD.MOV.U32 R88, RZ, RZ, R16 ;  /* 0x000000ffff587224 */ /* 0x008fc600078e0010 */
[----:B------:R-:W3:Y:S01]  /*38750*/  LDL.LU R16, [R1+0xa54] ;  /* 0x000a540001107983 */ /* 0x000ee20000300800 */
[----:B------:R-:W-:-:S03]  /*38760*/  IMAD.MOV.U32 R77, RZ, RZ, R13 ;  /* 0x000000ffff4d7224 */ /* 0x000fc600078e000d */
[----:B------:R-:W3:Y:S01]  /*38770*/  LDL.LU R15, [R1+0x288] ;  /* 0x00028800010f7983 */ /* 0x000ee20000300800 */
[----:B------:R-:W-:-:S03]  /*38780*/  IMAD.MOV.U32 R76, RZ, RZ, R12 ;  /* 0x000000ffff4c7224 */ /* 0x000fc600078e000c */
[----:B------:R-:W3:Y:S04]  /*38790*/  LDL.LU R14, [R1+0x12b4] ;  /* 0x0012b400010e7983 */ /* 0x000ee80000300800 */
[----:B------:R-:W3:Y:S04]  /*387a0*/  LDL.LU R13, [R1+0x290] ;  /* 0x00029000010d7983 */ /* 0x000ee80000300800 */
[----:B------:R-:W3:Y:S01]  /*387b0*/  LDL.LU R12, [R1+0x12b8] ;  /* 0x0012b800010c7983 */ /* 0x000ee20000300800 */
[----:B------:R-:W-:-:S03]  /*387c0*/  IMAD.MOV.U32 R73, RZ, RZ, R11 ;  /* 0x000000ffff497224 */ /* 0x000fc600078e000b */
[----:B------:R-:W3:Y:S01]  /*387d0*/  LDL.LU R11, [R1+0x298] ;  /* 0x00029800010b7983 */ /* 0x000ee20000300800 */
[----:B------:R-:W-:-:S03]  /*387e0*/  IMAD.MOV.U32 R72, RZ, RZ, R10 ;  /* 0x000000ffff487224 */ /* 0x000fc600078e000a */
[----:B------:R-:W3:Y:S04]  /*387f0*/  LDL.LU R10, [R1+0x12bc] ;  /* 0x0012bc00010a7983 */ /* 0x000ee80000300800 */
        /* <DEDUP_REMOVED lines=19> */
[----:B0-----:R-:W4:Y:S04]  /*38930*/  LDL.LU R3, [R1+0x12c8] ;  /* 0x0012c80001037983 */ /* 0x001f280000300800 */
[----:B------:R-:W4:Y:S04]  /*38940*/  LDL.LU R2, [R1+0x2b8] ;  /* 0x0002b80001027983 */ /* 0x000f280000300800 */
        /* <DEDUP_REMOVED lines=18> */
[----:B------:R-:W3:Y:S01]  /*38a70*/  LDL.LU R14, [R1+0x12d4] ;  /* 0x0012d400010e7983 */ /* 0x000ee20000300800 */
[----:B------:R-:W-:Y:S02]  /*38a80*/  IMAD.MOV.U32 R39, RZ, RZ, R13 ;  /* 0x000000ffff277224 */ /* 0x000fe400078e000d */
[----:B------:R-:W-:Y:S02]  /*38a90*/  IMAD.MOV.U32 R38, RZ, RZ, R12 ;  /* 0x000000ffff267224 */ /* 0x000fe400078e000c */
[----:B------:R-:W-:Y:S02]  /*38aa0*/  IMAD.MOV.U32 R49, RZ, RZ, R11 ;  /* 0x000000ffff317224 */ /* 0x000fe400078e000b */
[----:B------:R-:W3:Y:S01]  /*38ab0*/  LDL.LU R11, [R1+0x2d0] ;  /* 0x0002d000010b7983 */ /* 0x000ee20000300800 */
        /* <DEDUP_REMOVED lines=12> */
[----:B------:R-:W3:Y:S04]  /*38b80*/  LDL.LU R21, [R1+0x2e0] ;  /* 0x0002e00001157983 */ /* 0x000ee80000300800 */
[----:B------:R-:W3:Y:S01]  /*38b90*/  LDL.LU R20, [R1+0x12e0] ;  /* 0x0012e00001147983 */ /* 0x000ee20000300800 */
[----:B----4-:R-:W-:Y:S01]  /*38ba0*/  IMAD.MOV.U32 R47, RZ, RZ, R19 ;  /* 0x000000ffff2f7224 */ /* 0x010fe200078e0013 */
[----:B------:R-:W-:-:S02]  /*38bb0*/  MOV R35, R6 ;  /* 0x0000000600237202 */ /* 0x000fc40000000f00 */
[----:B------:R-:W4:Y:S01]  /*38bc0*/  LDL.LU R6, [R1+0x2e8] ;  /* 0x0002e80001067983 */ /* 0x000f220000300800 */
[----:B------:R-:W-:-:S03]  /*38bd0*/  IMAD.MOV.U32 R34, RZ, RZ, R5 ;  /* 0x000000ffff227224 */ /* 0x000fc600078e0005 */
[----:B------:R-:W4:Y:S01]  /*38be0*/  LDL.LU R5, [R1+0x12e4] ;  /* 0x0012e40001057983 */ /* 0x000f220000300800 */
[----:B------:R-:W-:-:S03]  /*38bf0*/  IMAD.MOV.U32 R37, RZ, RZ, R4 ;  /* 0x000000ffff257224 */ /* 0x000fc600078e0004 */
[----:B------:R-:W4:Y:S01]  /*38c00*/  LDL.LU R4, [R1+0x2f0] ;  /* 0x0002f00001047983 */ /* 0x000f220000300800 */
[----:B------:R-:W-:-:S03]  /*38c10*/  IMAD.MOV.U32 R36, RZ, RZ, R3 ;  /* 0x000000ffff247224 */ /* 0x000fc600078e0003 */
[----:B------:R-:W4:Y:S01]  /*38c20*/  LDL.LU R3, [R1+0x12e8] ;  /* 0x0012e80001037983 */ /* 0x000f220000300800 */
[----:B------:R-:W-:Y:S02]  /*38c30*/  IMAD.MOV.U32 R46, RZ, RZ, R18 ;  /* 0x000000ffff2e7224 */ /* 0x000fe400078e0012 */
[----:B------:R-:W-:Y:S02]  /*38c40*/  IMAD.MOV.U32 R19, RZ, RZ, R2 ;  /* 0x000000ffff137224 */ /* 0x000fe400078e0002 */
        /* <DEDUP_REMOVED lines=10> */
[----:B------:R0:W-:Y:S04]  /*38cf0*/  STL.64 [R1+0x23b8], R18 ;  /* 0x0023b81201007387 */ /* 0x0001e80000100a00 */
[----:B0-----:R-:W4:Y:S04]  /*38d00*/  LDL.LU R19, [R1+0x300] ;  /* 0x0003000001137983 */ /* 0x001f280000300800 */
[----:B------:R-:W4:Y:S01]  /*38d10*/  LDL.LU R18, [R1+0x12f0] ;  /* 0x0012f00001127983 */ /* 0x000f220000300800 */
        /* <DEDUP_REMOVED lines=19> */
[----:B------:R-:W-:Y:S04]  /*38e50*/  STL.64 [R1+0x23d8], R24 ;  /* 0x0023d81801007387 */ /* 0x000fe80000100a00 */
[----:B0-----:R-:W3:Y:S04]  /*38e60*/  LDL.LU R11, [R1+0x320] ;  /* 0x00032000010b7983 */ /* 0x001ee80000300800 */
[----:B------:R-:W3:Y:S01]  /*38e70*/  LDL.LU R10, [R1+0x1300] ;  /* 0x00130000010a7983 */ /* 0x000ee20000300800 */
        /* <DEDUP_REMOVED lines=30> */
[----:B--2---:R-:W-:-:S03]  /*39060*/  IMAD.MOV.U32 R59, RZ, RZ, R17 ;  /* 0x000000ffff3b7224 */ /* 0x004fc600078e0011 */
[----:B------:R-:W2:Y:S01]  /*39070*/  LDL.LU R17, [R1+0x358] ;  /* 0x0003580001117983 */ /* 0x000ea20000300800 */
[----:B---3--:R-:W-:-:S03]  /*39080*/  IMAD.MOV.U32 R58, RZ, RZ, R16 ;  /* 0x000000ffff3a7224 */ /* 0x008fc600078e0010 */
[----:B------:R-:W3:Y:S01]  /*39090*/  LDL.LU R16, [R1+0x131c] ;  /* 0x00131c0001107983 */ /* 0x000ee20000300800 */
[----:B------:R-:W-:-:S03]  /*390a0*/  IMAD.MOV.U32 R55, RZ, RZ, R15 ;  /* 0x000000ffff377224 */ /* 0x000fc600078e000f */
[----:B------:R-:W-:Y:S01]  /*390b0*/  STL.64 [R1+0x300], R86 ;  /* 0x0003005601007387 */ /* 0x000fe20000100a00 */
[----:B------:R-:W-:-:S03]  /*390c0*/  IMAD.MOV.U32 R54, RZ, RZ, R14 ;  /* 0x000000ffff367224 */ /* 0x000fc600078e000e */
        /* <DEDUP_REMOVED lines=8> */
[----:B------:R-:W3:Y:S01]  /*39150*/  LDL.LU R11, [R1+0x360] ;  /* 0x00036000010b7983 */ /* 0x000ee20000300800 */
[----:B------:R-:W-:-:S03]  /*39160*/  IMAD.MOV.U32 R44, RZ, RZ, R10 ;  /* 0x000000ffff2c7224 */ /* 0x000fc600078e000a */
[----:B------:R-:W3:Y:S01]  /*39170*/  LDL.LU R10, [R1+0x1320] ;  /* 0x00132000010a7983 */ /* 0x000ee20000300800 */
[----:B----4-:R-:W-:-:S03]  /*39180*/  IMAD.MOV.U32 R15, RZ, RZ, R6 ;  /* 0x000000ffff0f7224 */ /* 0x010fc600078e0006 */
[----:B------:R-:W4:Y:S01]  /*39190*/  LDL.LU R6, [R1+0x368] ;  /* 0x0003680001067983 */ /* 0x000f220000300800 */
[----:B------:R-:W-:-:S03]  /*391a0*/  IMAD.MOV.U32 R14, RZ, RZ, R5 ;  /* 0x000000ffff0e7224 */ /* 0x000fc600078e0005 */
[----:B------:R-:W4:Y:S01]  /*391b0*/  LDL.LU R5, [R1+0x1324] ;  /* 0x0013240001057983 */ /* 0x000f220000300800 */
[----:B------:R-:W-:Y:S02]  /*391c0*/  IMAD.MOV.U32 R43, RZ, RZ, R4 ;  /* 0x000000ffff2b7224 */ /* 0x000fe400078e0004 */
[----:B------:R-:W-:Y:S02]  /*391d0*/  IMAD.MOV.U32 R42, RZ, RZ, R3 ;  /* 0x000000ffff2a7224 */ /* 0x000fe400078e0003 */
[----:B------:R-:W4:Y:S01]  /*391e0*/  LDL.LU R3, [R1+0x370] ;  /* 0x0003700001037983 */ /* 0x000f220000300800 */
[----:B------:R-:W-:-:S03]  /*391f0*/  IMAD.MOV.U32 R27, RZ, RZ, R2 ;  /* 0x000000ffff1b7224 */ /* 0x000fc600078e0002 */
[----:B------:R-:W4:Y:S01]  /*39200*/  LDL.LU R2, [R1+0x1328] ;  /* 0x0013280001027983 */ /* 0x000f220000300800 */
[----:B------:R-:W-:-:S03]  /*39210*/  IMAD.MOV.U32 R26, RZ, RZ, R0 ;  /* 0x000000ffff1a7224 */ /* 0x000fc600078e0000 */
[----:B------:R-:W4:Y:S04]  /*39220*/  LDL.LU R4, [R1+0x378] ;  /* 0x0003780001047983 */ /* 0x000f280000300800 */
        /* <DEDUP_REMOVED lines=17> */
[----:B--2---:R-:W-:-:S03]  /*39340*/  IMAD.MOV.U32 R65, RZ, RZ, R17 ;  /* 0x000000ffff417224 */ /* 0x004fc600078e0011 */
[----:B------:R-:W2:Y:S01]  /*39350*/  LDL.LU R17, [R1+0x390] ;  /* 0x0003900001117983 */ /* 0x000ea20000300800 */
[----:B---3--:R-:W-:-:S03]  /*39360*/  IMAD.MOV.U32 R64, RZ, RZ, R16 ;  /* 0x000000ffff407224 */ /* 0x008fc600078e0010 */
[----:B------:R-:W3:Y:S04]  /*39370*/  LDL.LU R16, [R1+0x1338] ;  /* 0x0013380001107983 */ /* 0x000ee80000300800 */
[----:B0-----:R-:W3:Y:S04]  /*39380*/  LDL.LU R15, [R1+0x398] ;  /* 0x00039800010f7983 */ /* 0x001ee80000300800 */
        /* <DEDUP_REMOVED lines=31> */
[----:B------:R-:W-:-:S03]  /*39580*/  IMAD.MOV.U32 R67, RZ, RZ, R19 ;  /* 0x000000ffff437224 */ /* 0x000fc600078e0013 */
[----:B------:R-:W4:Y:S01]  /*39590*/  LDL.LU R19, [R1+0x3c0] ;  /* 0x0003c00001137983 */ /* 0x000f220000300800 */
[----:B------:R-:W-:-:S03]  /*395a0*/  IMAD.MOV.U32 R66, RZ, RZ, R18 ;  /* 0x000000ffff427224 */ /* 0x000fc600078e0012 */
[----:B------:R-:W4:Y:S01]  /*395b0*/  LDL.LU R18, [R1+0x1350] ;  /* 0x0013500001127983 */ /* 0x000f220000300800 */
[----:B------:R-:W-:Y:S01]  /*395c0*/  IMAD.MOV.U32 R68, RZ, RZ, R20 ;  /* 0x000000ffff447224 */ /* 0x000fe200078e0014 */
[----:B------:R-:W-:Y:S01]  /*395d0*/  MOV R69, R21 ;  /* 0x0000001500457202 */ /* 0x000fe20000000f00 */
[----:B--2---:R-:W-:Y:S02]  /*395e0*/  IMAD.MOV.U32 R57, RZ, RZ, R17 ;  /* 0x000000ffff397224 */ /* 0x004fe400078e0011 */
[----:B------:R-:W2:Y:S01]  /*395f0*/  LDL.LU R17, [R1+0x3c8] ;  /* 0x0003c80001117983 */ /* 0x000ea20000300800 */
[----:B---3--:R-:W-:-:S03]  /*39600*/  IMAD.MOV.U32 R56, RZ, RZ, R16 ;  /* 0x000000ffff387224 */ /* 0x008fc600078e0010 */
[----:B------:R-:W3:Y:S01]  /*39610*/  LDL.LU R16, [R1+0x1354] ;  /* 0x0013540001107983 */ /* 0x000ee20000300800 */
[----:B------:R-:W-:-:S03]  /*39620*/  IMAD.MOV.U32 R53, RZ, RZ, R15 ;  /* 0x000000ffff357224 */ /* 0x000fc600078e000f */
[----:B------:R-:W3:Y:S01]  /*39630*/  LDL.LU R15, [R1+0x3d0] ;  /* 0x0003d000010f7983 */ /* 0x000ee20000300800 */
[----:B------:R-:W-:-:S03]  /*39640*/  IMAD.MOV.U32 R52, RZ, RZ, R14 ;  /* 0x000000ffff347224 */ /* 0x000fc600078e000e */
        /* <DEDUP_REMOVED lines=37> */
[----:B------:R-:W-:-:S02]  /*398a0*/  IMAD.MOV.U32 R47, RZ, RZ, R19 ;  /* 0x000000ffff2f7224 */ /* 0x000fc400078e0013 */
[----:B------:R-:W-:Y:S02]  /*398b0*/  IMAD.MOV.U32 R46, RZ, RZ, R18 ;  /* 0x000000ffff2e7224 */ /* 0x000fe400078e0012 */
[----:B--2---:R-:W-:Y:S02]  /*398c0*/  IMAD.MOV.U32 R35, RZ, RZ, R17 ;  /* 0x000000ffff237224 */ /* 0x004fe400078e0011 */
        /* <DEDUP_REMOVED lines=18> */
[----:B------:R0:W-:Y:S01]  /*399f0*/  STL.64 [R1+0x24d8], R18 ;  /* 0x0024d81201007387 */ /* 0x0001e20000100a00 */
[----:B------:R-:W-:-:S02]  /*39a00*/  IMAD.MOV.U32 R71, RZ, RZ, R13 ;  /* 0x000000ffff477224 */ /* 0x000fc400078e000d */
[----:B------:R-:W-:Y:S01]  /*39a10*/  IMAD.MOV.U32 R70, RZ, RZ, R12 ;  /* 0x000000ffff467224 */ /* 0x000fe200078e000c */
[----:B0-----:R-:W3:Y:S04]  /*39a20*/  LDL.LU R19, [R1+0x420] ;  /* 0x0004200001137983 */ /* 0x001ee80000300800 */
        /* <DEDUP_REMOVED lines=46> */
[----:B------:R-:W3:Y:S04]  /*39d10*/  LDL.LU R22, [R1+0x13a0] ;  /* 0x0013a00001167983 */ /* 0x000ee80000300800 */
[----:B------:R-:W3:Y:S04]  /*39d20*/  LDL.LU R21, [R1+0x468] ;  /* 0x0004680001157983 */ /* 0x000ee80000300800 */
[----:B------:R-:W3:Y:S01]  /*39d30*/  LDL.LU R20, [R1+0x13a4] ;  /* 0x0013a40001147983 */ /* 0x000ee20000300800 */
[----:B------:R-:W-:-:S02]  /*39d40*/  IMAD.MOV.U32 R59, RZ, RZ, R13 ;  /* 0x000000ffff3b7224 */ /* 0x000fc400078e000d */
[----:B----4-:R-:W-:Y:S02]  /*39d50*/  IMAD.MOV.U32 R55, RZ, RZ, R6 ;  /* 0x000000ffff377224 */ /* 0x010fe400078e0006 */
[----:B------:R-:W4:Y:S01]  /*39d60*/  LDL.LU R6, [R1+0x470] ;  /* 0x0004700001067983 */ /* 0x000f220000300800 */
[----:B------:R-:W-:-:S03]  /*39d70*/  IMAD.MOV.U32 R54, RZ, RZ, R5 ;  /* 0x000000ffff367224 */ /* 0x000fc600078e0005 */
[----:B------:R-:W4:Y:S01]  /*39d80*/  LDL.LU R5, [R1+0x13a8] ;  /* 0x0013a80001057983 */ /* 0x000f220000300800 */
[----:B------:R-:W-:Y:S01]  /*39d90*/  IMAD.MOV.U32 R58, RZ, RZ, R12 ;  /* 0x000000ffff3a7224 */ /* 0x000fe200078e000c */
[----:B------:R-:W-:Y:S02]  /*39da0*/  MOV R13, R4 ;  /* 0x00000004000d7202 */ /* 0x000fe40000000f00 */
        /* <DEDUP_REMOVED lines=13> */
[----:B------:R-:W4:Y:S04]  /*39e80*/  LDL.LU R19, [R1+0x480] ;  /* 0x0004800001137983 */ /* 0x000f280000300800 */
[----:B------:R-:W4:Y:S01]  /*39e90*/  LDL.LU R18, [R1+0x13b0] ;  /* 0x0013b00001127983 */ /* 0x000f220000300800 */
[----:B--2---:R-:W-:-:S03]  /*39ea0*/  IMAD.MOV.U32 R45, RZ, RZ, R17 ;  /* 0x000000ffff2d7224 */ /* 0x004fc600078e0011 */
[----:B------:R-:W2:Y:S01]  /*39eb0*/  LDL.LU R17, [R1+0x488] ;  /* 0x0004880001117983 */ /* 0x000ea20000300800 */
[----:B---3--:R-:W-:-:S03]  /*39ec0*/  IMAD.MOV.U32 R44, RZ, RZ, R16 ;  /* 0x000000ffff2c7224 */ /* 0x008fc600078e0010 */
        /* <DEDUP_REMOVED lines=18> */
[----:B------:R-:W3:Y:S01]  /*39ff0*/  LDL.LU R21, [R1+0x4a0] ;  /* 0x0004a00001157983 */ /* 0x000ee20000300800 */
[----:B------:R-:W-:-:S03]  /*3a000*/  IMAD.MOV.U32 R28, RZ, RZ, R20 ;  /* 0x000000ffff1c7224 */ /* 0x000fc600078e0014 */
[----:B------:R-:W3:Y:S04]  /*3a010*/  LDL.LU R20, [R1+0x13c0] ;  /* 0x0013c00001147983 */ /* 0x000ee80000300800 */
        /* <DEDUP_REMOVED lines=26> */
[----:B-1----:R-:W3:Y:S04]  /*3a1c0*/  LDL.LU R15, [R1+0x4d0] ;  /* 0x0004d000010f7983 */ /* 0x002ee80000300800 */
[----:B------:R-:W3:Y:S01]  /*3a1d0*/  LDL.LU R14, [R1+0x13d8] ;  /* 0x0013d800010e7983 */ /* 0x000ee20000300800 */
[----:B------:R-:W-:-:S03]  /*3a1e0*/  IMAD.MOV.U32 R73, RZ, RZ, R11 ;  /* 0x000000ffff497224 */ /* 0x000fc600078e000b */
[----:B------:R-:W3:Y:S01]  /*3a1f0*/  LDL.LU R11, [R1+0x4d8] ;  /* 0x0004d800010b7983 */ /* 0x000ee20000300800 */
[----:B------:R-:W-:-:S03]  /*3a200*/  IMAD.MOV.U32 R72, RZ, RZ, R10 ;  /* 0x000000ffff487224 */ /* 0x000fc600078e000a */
[----:B------:R-:W3:Y:S04]  /*3a210*/  LDL.LU R10, [R1+0x13dc] ;  /* 0x0013dc00010a7983 */ /* 0x000ee80000300800 */
[----:B------:R-:W-:Y:S04]  /*3a220*/  STL.64 [R1+0x480], R88 ;  /* 0x0004805801007387 */ /* 0x000fe80000100a00 */
[----:B------:R-:W-:Y:S04]  /*3a230*/  STL [R1+0x25b0], R88 ;  /* 0x0025b05801007387 */ /* 0x000fe80000100800 */
[----:B------:R-:W-:Y:S04]  /*3a240*/  STL [R1+0x25a0], R89 ;  /* 0x0025a05901007387 */ /* 0x000fe80000100800 */
[----:B------:R-:W-:Y:S04]  /*3a250*/  STL.64 [R1+0x488], R76 ;  /* 0x0004884c01007387 */ /* 0x000fe80000100a00 */
[----:B------:R-:W-:Y:S04]  /*3a260*/  STL.64 [R1+0x25a8], R76 ;  /* 0x0025a84c01007387 */ /* 0x000fe80000100a00 */
[----:B------:R-:W-:Y:S04]  /*3a270*/  STL.64 [R1+0x490], R2 ;  /* 0x0004900201007387 */ /* 0x000fe80000100a00 */
[----:B------:R0:W-:Y:S04]  /*3a280*/  STL.64 [R1+0x25b8], R2 ;  /* 0x0025b80201007387 */ /* 0x0001e80000100a00 */
[----:B------:R-:W-:Y:S01]  /*3a290*/  STL.64 [R1+0x498], R72 ;  /* 0x0004984801007387 */ /* 0x000fe20000100a00 */
[----:B------:R-:W-:-:S03]  /*3a2a0*/  IMAD.MOV.U32 R69, RZ, RZ, R21 ;  /* 0x000000ffff457224 */ /* 0x000fc600078e0015 */
[----:B------:R-:W-:Y:S01]  /*3a2b0*/  STL [R1+0x25c0], R73 ;  /* 0x0025c04901007387 */ /* 0x000fe20000100800 */
[----:B------:R-:W-:-:S03]  /*3a2c0*/  IMAD.MOV.U32 R68, RZ, RZ, R20 ;  /* 0x000000ffff447224 */ /* 0x000fc600078e0014 */
[----:B------:R-:W-:Y:S01]  /*3a2d0*/  STL [R1+0x2618], R72 ;  /* 0x0026184801007387 */ /* 0x000fe20000100800 */
[----:B------:R-:W-:-:S03]  /*3a2e0*/  IMAD.MOV.U32 R67, RZ, RZ, R13 ;  /* 0x000000ffff437224 */ /* 0x000fc600078e000d */
[----:B------:R-:W3:Y:S01]  /*3a2f0*/  LDL.LU R21, [R1+0x4e0] ;  /* 0x0004e00001157983 */ /* 0x000ee20000300800 */
[----:B------:R-:W-:-:S03]  /*3a300*/  IMAD.MOV.U32 R66, RZ, RZ, R12 ;  /* 0x000000ffff427224 */ /* 0x000fc600078e000c */
[----:B------:R-:W3:Y:S01]  /*3a310*/  LDL.LU R20, [R1+0x13e0] ;  /* 0x0013e00001147983 */ /* 0x000ee20000300800 */
[----:B----4-:R-:W-:-:S03]  /*3a320*/  IMAD.MOV.U32 R57, RZ, RZ, R6 ;  /* 0x000000ffff397224 */ /* 0x010fc600078e0006 */
        /* <DEDUP_REMOVED lines=21> */
[----:B--2---:R-:W-:Y:S02]  /*3a480*/  IMAD.MOV.U32 R51, RZ, RZ, R17 ;  /* 0x000000ffff337224 */ /* 0x004fe400078e0011 */
[----:B---3--:R-:W-:Y:S02]  /*3a490*/  IMAD.MOV.U32 R50, RZ, RZ, R16 ;  /* 0x000000ffff327224 */ /* 0x008fe400078e0010 */
[----:B------:R-:W-:Y:S02]  /*3a4a0*/  IMAD.MOV.U32 R39, RZ, RZ, R15 ;  /* 0x000000ffff277224 */ /* 0x000fe400078e000f */
[----:B------:R-:W2:Y:S01]  /*3a4b0*/  LDL.LU R15, [R1+0x508] ;  /* 0x00050800010f7983 */ /* 0x000ea20000300800 */
[----:B------:R-:W-:-:S03]  /*3a4c0*/  IMAD.MOV.U32 R38, RZ, RZ, R14 ;  /* 0x000000ffff267224 */ /* 0x000fc600078e000e */
        /* <DEDUP_REMOVED lines=15> */
[----:B----4-:R-:W-:-:S02]  /*3a5c0*/  IMAD.MOV.U32 R47, RZ, RZ, R13 ;  /* 0x000000ffff2f7224 */ /* 0x010fc400078e000d */
[----:B------:R-:W-:Y:S02]  /*3a5d0*/  IMAD.MOV.U32 R35, RZ, RZ, R6 ;  /* 0x000000ffff237224 */ /* 0x000fe400078e0006 */
[----:B------:R-:W4:Y:S01]  /*3a5e0*/  LDL.LU R6, [R1+0x520] ;  /* 0x0005200001067983 */ /* 0x000f220000300800 */
[----:B------:R-:W-:-:S03]  /*3a5f0*/  IMAD.MOV.U32 R34, RZ, RZ, R5 ;  /* 0x000000ffff227224 */ /* 0x000fc600078e0005 */
[----:B------:R-:W4:Y:S01]  /*3a600*/  LDL.LU R5, [R1+0x1400] ;  /* 0x0014000001057983 */ /* 0x000f220000300800 */
[----:B------:R-:W-:-:S03]  /*3a610*/  IMAD.MOV.U32 R46, RZ, RZ, R12 ;  /* 0x000000ffff2e7224 */ /* 0x000fc600078e000c */
[----:B0-----:R-:W4:Y:S04]  /*3a620*/  LDL.LU R17, [R1+0x528] ;  /* 0x0005280001117983 */ /* 0x001f280000300800 */
[----:B------:R-:W4:Y:S01]  /*3a630*/  LDL.LU R16, [R1+0x1404] ;  /* 0x0014040001107983 */ /* 0x000f220000300800 */
[----:B------:R-:W-:-:S03]  /*3a640*/  IMAD.MOV.U32 R37, RZ, RZ, R4 ;  /* 0x000000ffff257224 */ /* 0x000fc600078e0004 */
[----:B------:R-:W4:Y:S01]  /*3a650*/  LDL.LU R13, [R1+0x530] ;  /* 0x00053000010d7983 */ /* 0x000f220000300800 */
[----:B------:R-:W-:-:S03]  /*3a660*/  IMAD.MOV.U32 R36, RZ, RZ, R0 ;  /* 0x000000ffff247224 */ /* 0x000fc600078e0000 */
[----:B------:R-:W4:Y:S04]  /*3a670*/  LDL.LU R12, [R1+0x1408] ;  /* 0x00140800010c7983 */ /* 0x000f280000300800 */
        /* <DEDUP_REMOVED lines=14> */
[----:B--2---:R-:W-:-:S03]  /*3a760*/  IMAD.MOV.U32 R71, RZ, RZ, R15 ;  /* 0x000000ffff477224 */ /* 0x004fc600078e000f */
[----:B------:R-:W2:Y:S01]  /*3a770*/  LDL.LU R15, [R1+0x548] ;  /* 0x00054800010f7983 */ /* 0x000ea20000300800 */
[----:B---3--:R-:W-:-:S03]  /*3a780*/  IMAD.MOV.U32 R70, RZ, RZ, R14 ;  /* 0x000000ffff467224 */ /* 0x008fc600078e000e */
[----:B------:R-:W3:Y:S01]  /*3a790*/  LDL.LU R14, [R1+0x1414] ;  /* 0x00141400010e7983 */ /* 0x000ee20000300800 */
[----:B------:R-:W-:Y:S01]  /*3a7a0*/  MOV R75, R11 ;  /* 0x0000000b004b7202 */ /* 0x000fe20000000f00 */
[----:B------:R-:W-:Y:S02]  /*3a7b0*/  IMAD.MOV.U32 R74, RZ, RZ, R10 ;  /* 0x000000ffff4a7224 */ /* 0x000fe400078e000a */
[----:B------:R-:W-:Y:S02]  /*3a7c0*/  IMAD.MOV.U32 R11, RZ, RZ, R3 ;  /* 0x000000ffff0b7224 */ /* 0x000fe400078e0003 */
[----:B------:R-:W3:Y:S01]  /*3a7d0*/  LDL.LU R3, [R1+0x550] ;  /* 0x0005500001037983 */ /* 0x000ee20000300800 */
[----:B------:R-:W-:-:S03]  /*3a7e0*/  IMAD.MOV.U32 R10, RZ, RZ, R2 ;  /* 0x000000ffff0a7224 */ /* 0x000fc600078e0002 */
[----:B------:R-:W3:Y:S04]  /*3a7f0*/  LDL.LU R2, [R1+0x1418] ;  /* 0x0014180001027983 */ /* 0x000ee80000300800 */
[----:B------:R-:W-:Y:S04]  /*3a800*/  STL.64 [R1+0x500], R18 ;  /* 0x0005001201007387 */ /* 0x000fe80000100a00 */
[----:B------:R-:W-:Y:S04]  /*3a810*/  STL [R1+0x2648], R18 ;  /* 0x0026481201007387 */ /* 0x000fe80000100800 */
[----:B------:R0:W-:Y:S04]  /*3a820*/  STL [R1+0x2638], R19 ;  /* 0x0026381301007387 */ /* 0x0001e80000100800 */
[----:B------:R-:W-:Y:S04]  /*3a830*/  STL.64 [R1+0x508], R70 ;  /* 0x0005084601007387 */ /* 0x000fe80000100a00 */
[----:B------:R-:W-:Y:S04]  /*3a840*/  STL.64 [R1+0x2640], R70 ;  /* 0x0026404601007387 */ /* 0x000fe80000100a00 */
[----:B------:R-:W-:Y:S04]  /*3a850*/  STL.64 [R1+0x510], R74 ;  /* 0x0005104a01007387 */ /* 0x000fe80000100a00 */
[----:B------:R-:W-:Y:S04]  /*3a860*/  STL.64 [R1+0x2650], R74 ;  /* 0x0026504a01007387 */ /* 0x000fe80000100a00 */
[----:B------:R-:W-:Y:S04]  /*3a870*/  STL.64 [R1+0x518], R10 ;  /* 0x0005180a01007387 */ /* 0x000fe80000100a00 */
[----:B------:R1:W-:Y:S04]  /*3a880*/  STL [R1+0x2658], R11 ;  /* 0x0026580b01007387 */ /* 0x0003e80000100800 */
[----:B------:R0:W-:Y:S01]  /*3a890*/  STL [R1+0x26a0], R10 ;  /* 0x0026a00a01007387 */ /* 0x0001e20000100800 */
        /* <DEDUP_REMOVED lines=15> */
[----:B------:R-:W4:Y:S04]  /*3a990*/  LDL.LU R12, [R1+0x1428] ;  /* 0x00142800010c7983 */ /* 0x000f280000300800 */
[----:B------:R-:W4:Y:S04]  /*3a9a0*/  LDL.LU R17, [R1+0x578] ;  /* 0x0005780001117983 */ /* 0x000f280000300800 */
[----:B------:R-:W4:Y:S04]  /*3a9b0*/  LDL.LU R16, [R1+0x142c] ;  /* 0x00142c0001107983 */ /* 0x000f280000300800 */
[----:B------:R-:W-:Y:S04]  /*3a9c0*/  STL.64 [R1+0x520], R24 ;  /* 0x0005201801007387 */ /* 0x000fe80000100a00 */
[----:B------:R0:W-:Y:S04]  /*3a9d0*/  STL.64 [R1+0x2660], R24 ;  /* 0x0026601801007387 */ /* 0x0001e80000100a00 */
[----:B------:R-:W-:Y:S04]  /*3a9e0*/  STL.64 [R1+0x528], R60 ;  /* 0x0005283c01007387 */ /* 0x000fe80000100a00 */
[----:B------:R-:W-:Y:S04]  /*3a9f0*/  STL.64 [R1+0x2668], R60 ;  /* 0x0026683c01007387 */ /* 0x000fe80000100a00 */
[----:B------:R-:W-:Y:S04]  /*3aa00*/  STL.64 [R1+0x530], R80 ;  /* 0x0005305001007387 */ /* 0x000fe80000100a00 */
[----:B------:R-:W-:Y:S04]  /*3aa10*/  STL.64 [R1+0x2670], R80 ;  /* 0x0026705001007387 */ /* 0x000fe80000100a00 */
[----:B------:R-:W-:Y:S04]  /*3aa20*/  STL.64 [R1+0x538], R82 ;  /* 0x0005385201007387 */ /* 0x000fe80000100a00 */
[----:B------:R-:W-:Y:S01]  /*3aa30*/  STL.64 [R1+0x2678], R82 ;  /* 0x0026785201007387 */ /* 0x000fe20000100a00 */
[----:B------:R-:W-:-:S02]  /*3aa40*/  IMAD.MOV.U32 R84, RZ, RZ, R20 ;  /* 0x000000ffff547224 */ /* 0x000fc400078e0014 */
[----:B------:R-:W-:Y:S02]  /*3aa50*/  IMAD.MOV.U32 R85, RZ, RZ, R21 ;  /* 0x000000ffff557224 */ /* 0x000fe400078e0015 */
[----:B--2---:R-:W-:Y:S02]  /*3aa60*/  IMAD.MOV.U32 R87, RZ, RZ, R15 ;  /* 0x000000ffff577224 */ /* 0x004fe400078e000f */
[----:B------:R-:W2:Y:S01]  /*3aa70*/  LDL.LU R15, [R1+0x580] ;  /* 0x00058000010f7983 */ /* 0x000ea20000300800 */
[----:B---3--:R-:W-:-:S03]  /*3aa80*/  IMAD.MOV.U32 R86, RZ, RZ, R14 ;  /* 0x000000ffff567224 */ /* 0x008fc600078e000e */
[----:B------:R-:W2:Y:S04]  /*3aa90*/  LDL.LU R14, [R1+0x1430] ;  /* 0x00143000010e7983 */ /* 0x000ea80000300800 */
[----:B------:R-:W3:Y:S04]  /*3aaa0*/  LDL.LU R23, [R1+0x588] ;  /* 0x0005880001177983 */ /* 0x000ee80000300800 */
[----:B------:R-:W2:Y:S04]  /*3aab0*/  LDL.LU R22, [R1+0x1434] ;  /* 0x0014340001167983 */ /* 0x000ea80000300800 */
[----:B0-----:R-:W2:Y:S04]  /*3aac0*/  LDL.LU R19, [R1+0x590] ;  /* 0x0005900001137983 */ /* 0x001ea80000300800 */
        /* <DEDUP_REMOVED lines=10> */
[----:B------:R-:W-:Y:S01]  /*3ab70*/  STL.64 [R1+0x2690], R58 ;  /* 0x0026903a01007387 */ /* 0x000fe20000100a00 */
[----:B----4-:R-:W-:-:S02]  /*3ab80*/  IMAD.MOV.U32 R21, RZ, RZ, R6 ;  /* 0x000000ffff157224 */ /* 0x010fc400078e0006 */
[----:B------:R-:W-:-:S05]  /*3ab90*/  IMAD.MOV.U32 R20, RZ, RZ, R5 ;  /* 0x000000ffff147224 */ /* 0x000fca00078e0005 */
[----:B------:R-:W-:Y:S04]  /*3aba0*/  STL.64 [R1+0x558], R20 ;  /* 0x0005581401007387 */ /* 0x000fe80000100a00 */
[----:B------:R0:W-:Y:S04]  /*3abb0*/  STL.64 [R1+0x2698], R20 ;  /* 0x0026981401007387 */ /* 0x0001e80000100a00 */
[----:B-1----:R-:W4:Y:S04]  /*3abc0*/  LDL.LU R11, [R1+0x5a0] ;  /* 0x0005a000010b7983 */ /* 0x002f280000300800 */
        /* <DEDUP_REMOVED lines=16> */
[----:B------:R0:W-:Y:S04]  /*3acd0*/  STL.64 [R1+0x26b0], R54 ;  /* 0x0026b03601007387 */ /* 0x0001e80000100a00 */
[----:B------:R-:W-:Y:S04]  /*3ace0*/  STL.64 [R1+0x570], R12 ;  /* 0x0005700c01007387 */ /* 0x000fe80000100a00 */
[----:B------:R-:W-:Y:S01]  /*3acf0*/  STL.64 [R1+0x578], R44 ;  /* 0x0005782c01007387 */ /* 0x000fe20000100a00 */
[----:B---3--:R-:W-:-:S02]  /*3ad00*/  IMAD.MOV.U32 R43, RZ, RZ, R23 ;  /* 0x000000ffff2b7224 */ /* 0x008fc400078e0017 */
[----:B--2---:R-:W-:Y:S02]  /*3ad10*/  IMAD.MOV.U32 R42, RZ, RZ, R22 ;  /* 0x000000ffff2a7224 */ /* 0x004fe400078e0016 */
[----:B------:R-:W-:Y:S02]  /*3ad20*/  IMAD.MOV.U32 R27, RZ, RZ, R19 ;  /* 0x000000ffff1b7224 */ /* 0x000fe400078e0013 */
[----:B------:R-:W-:Y:S02]  /*3ad30*/  IMAD.MOV.U32 R26, RZ, RZ, R18 ;  /* 0x000000ffff1a7224 */ /* 0x000fe400078e0012 */
[----:B------:R-:W-:Y:S02]  /*3ad40*/  IMAD.MOV.U32 R23, RZ, RZ, R3 ;  /* 0x000000ffff177224 */ /* 0x000fe400078e0003 */
[----:B------:R-:W2:Y:S01]  /*3ad50*/  LDL.LU R3, [R1+0x5c0] ;  /* 0x0005c00001037983 */ /* 0x000ea20000300800 */
[----:B------:R-:W-:-:S03]  /*3ad60*/  IMAD.MOV.U32 R22, RZ, RZ, R2 ;  /* 0x000000ffff167224 */ /* 0x000fc600078e0002 */
[----:B------:R-:W2:Y:S04]  /*3ad70*/  LDL.LU R2, [R1+0x1450] ;  /* 0x0014500001027983 */ /* 0x000ea80000300800 */
[----:B------:R-:W3:Y:S04]  /*3ad80*/  LDL.LU R37, [R1+0x5c8] ;  /* 0x0005c80001257983 */ /* 0x000ee80000300800 */
[----:B0-----:R-:W2:Y:S04]  /*3ad90*/  LDL.LU R20, [R1+0x1454] ;  /* 0x0014540001147983 */ /* 0x001ea80000300800 */
[----:B------:R-:W2:Y:S04]  /*3ada0*/  LDL.LU R36, [R1+0x5d0] ;  /* 0x0005d00001247983 */ /* 0x000ea80000300800 */
[----:B------:R-:W2:Y:S04]  /*3adb0*/  LDL.LU R21, [R1+0x1458] ;  /* 0x0014580001157983 */ /* 0x000ea80000300800 */
[----:B------:R-:W2:Y:S04]  /*3adc0*/  LDL.LU R19, [R1+0x5d8] ;  /* 0x0005d80001137983 */ /* 0x000ea80000300800 */
[----:B------:R-:W2:Y:S04]  /*3add0*/  LDL.LU R18, [R1+0x145c] ;  /* 0x00145c0001127983 */ /* 0x000ea80000300800 */
[----:B------:R-:W-:Y:S04]  /*3ade0*/  STL.64 [R1+0x580], R14 ;  /* 0x0005800e01007387 */ /* 0x000fe80000100a00 */
[----:B------:R-:W-:Y:S04]  /*3adf0*/  STL.64 [R1+0x588], R42 ;  /* 0x0005882a01007387 */ /* 0x000fe80000100a00 */
[----:B------:R-:W-:Y:S04]  /*3ae00*/  STL.64 [R1+0x590], R26 ;  /* 0x0005901a01007387 */ /* 0x000fe80000100a00 */
[----:B------:R-:W-:Y:S04]  /*3ae10*/  STL.64 [R1+0x598], R22 ;  /* 0x0005981601007387 */ /* 0x000fe80000100a00 */
[----:B------:R-:W2:Y:S01]  /*3ae20*/  LDL.LU R35, [R1+0x5e0] ;  /* 0x0005e00001237983 */ /* 0x000ea20000300800 */
[----:B----4-:R-:W-:-:S02]  /*3ae30*/  IMAD.MOV.U32 R29, RZ, RZ, R11 ;  /* 0x000000ffff1d7224 */ /* 0x010fc400078e000b */
[----:B------:R-:W-:Y:S02]  /*3ae40*/  IMAD.MOV.U32 R28, RZ, RZ, R10 ;  /* 0x000000ffff1c7224 */ /* 0x000fe400078e000a */
[----:B------:R-:W-:Y:S02]  /*3ae50*/  IMAD.MOV.U32 R32, RZ, RZ, R0 ;  /* 0x000000ffff207224 */ /* 0x000fe400078e0000 */
        /* <DEDUP_REMOVED lines=9> */
[----:B-1----:R-:W4:Y:S01]  /*3aef0*/  LDL.LU R4, [R1+0x146c] ;  /* 0x00146c0001047983 */ /* 0x002f220000300800 */
[----:B------:R-:W-:-:S03]  /*3af00*/  IMAD.MOV.U32 R77, RZ, RZ, R17 ;  /* 0x000000ffff4d7224 */ /* 0x000fc600078e0011 */
[----:B------:R-:W4:Y:S01]  /*3af10*/  LDL.LU R30, [R1+0x600] ;  /* 0x00060000011e7983 */ /* 0x000f220000300800 */
[----:B------:R-:W-:-:S03]  /*3af20*/  IMAD.MOV.U32 R76, RZ, RZ, R16 ;  /* 0x000000ffff4c7224 */ /* 0x000fc600078e0010 */
[----:B------:R-:W4:Y:S04]  /*3af30*/  LDL.LU R5, [R1+0x1470] ;  /* 0x0014700001057983 */ /* 0x000f280000300800 */
[----:B------:R-:W4:Y:S04]  /*3af40*/  LDL.LU R17, [R1+0x608] ;  /* 0x0006080001117983 */ /* 0x000f280000300800 */
[----:B------:R-:W4:Y:S04]  /*3af50*/  LDL.LU R16, [R1+0x1474] ;  /* 0x0014740001107983 */ /* 0x000f280000300800 */
[----:B------:R-:W-:Y:S04]  /*3af60*/  STL.64 [R1+0x5a0], R28 ;  /* 0x0005a01c01007387 */ /* 0x000fe80000100a00 */
[----:B------:R-:W-:Y:S04]  /*3af70*/  STL.64 [R1+0x5a8], R32 ;  /* 0x0005a82001007387 */ /* 0x000fe80000100a00 */
[----:B------:R-:W-:Y:S04]  /*3af80*/  STL.64 [R1+0x5b0], R64 ;  /* 0x0005b04001007387 */ /* 0x000fe80000100a00 */
[----:B------:R-:W-:Y:S04]  /*3af90*/  STL.64 [R1+0x5b8], R76 ;  /* 0x0005b84c01007387 */ /* 0x000fe80000100a00 */
[----:B------:R-:W4:Y:S04]  /*3afa0*/  LDL.LU R25, [R1+0x610] ;  /* 0x0006100001197983 */ /* 0x000f280000300800 */
[----:B------:R-:W4:Y:S01]  /*3afb0*/  LDL.LU R24, [R1+0x1478] ;  /* 0x0014780001187983 */ /* 0x000f220000300800 */
[----:B---3--:R-:W-:-:S02]  /*3afc0*/  IMAD.MOV.U32 R69, RZ, RZ, R37 ;  /* 0x000000ffff457224 */ /* 0x008fc400078e0025 */
[----:B--2---:R-:W-:Y:S02]  /*3afd0*/  IMAD.MOV.U32 R68, RZ, RZ, R20 ;  /* 0x000000ffff447224 */ /* 0x004fe400078e0014 */
[----:B------:R-:W2:Y:S01]  /*3afe0*/  LDL.LU R20, [R1+0x147c] ;  /* 0x00147c0001147983 */ /* 0x000ea20000300800 */
[----:B------:R-:W-:Y:S02]  /*3aff0*/  IMAD.MOV.U32 R67, RZ, RZ, R36 ;  /* 0x000000ffff437224 */ /* 0x000fe400078e0024 */
[----:B------:R-:W-:Y:S02]  /*3b000*/  IMAD.MOV.U32 R66, RZ, RZ, R21 ;  /* 0x000000ffff427224 */ /* 0x000fe400078e0015 */
        /* <DEDUP_REMOVED lines=17> */
[----:B------:R-:W-:Y:S01]  /*3b120*/  MOV R53, R35 ;  /* 0x0000002300357202 */ /* 0x000fe20000000f00 */
[----:B------:R-:W-:Y:S02]  /*3b130*/  IMAD.MOV.U32 R63, RZ, RZ, R34 ;  /* 0x000000ffff3f7224 */ /* 0x000fe400078e0022 */
[----:B------:R-:W-:Y:S02]  /*3b140*/  IMAD.MOV.U32 R39, RZ, RZ, R31 ;  /* 0x000000ffff277224 */ /* 0x000fe400078e001f */
[----:B------:R-:W-:Y:S02]  /*3b150*/  IMAD.MOV.U32 R38, RZ, RZ, R4 ;  /* 0x000000ffff267224 */ /* 0x000fe400078e0004 */
[----:B------:R-:W4:Y:S01]  /*3b160*/  LDL.LU R4, [R1+0x148c] ;  /* 0x00148c0001047983 */ /* 0x000f220000300800 */
[----:B------:R-:W-:-:S03]  /*3b170*/  IMAD.MOV.U32 R31, RZ, RZ, R30 ;  /* 0x000000ffff1f7224 */ /* 0x000fc600078e001e */
[----:B------:R-:W-:Y:S01]  /*3b180*/  STL.64 [R1+0x5e0], R52 ;  /* 0x0005e03401007387 */ /* 0x000fe20000100a00 */
[----:B------:R-:W-:-:S03]  /*3b190*/  IMAD.MOV.U32 R30, RZ, RZ, R5 ;  /* 0x000000ffff1e7224 */ /* 0x000fc600078e0005 */
[----:B------:R-:W-:Y:S04]  /*3b1a0*/  STL.64 [R1+0x5e8], R62 ;  /* 0x0005e83e01007387 */ /* 0x000fe80000100a00 */
[----:B------:R-:W-:Y:S04]  /*3b1b0*/  STL.64 [R1+0x5f0], R50 ;  /* 0x0005f03201007387 */ /* 0x000fe80000100a00 */
[----:B------:R-:W-:Y:S04]  /*3b1c0*/  STL.64 [R1+0x5f8], R38 ;  /* 0x0005f82601007387 */ /* 0x000fe80000100a00 */
        /* <DEDUP_REMOVED lines=9> */
[----:B------:R-:W-:Y:S01]  /*3b260*/  STL.64 [R1+0x610], R48 ;  /* 0x0006103001007387 */ /* 0x000fe20000100a00 */
[----:B--2---:R-:W-:-:S02]  /*3b270*/  IMAD.MOV.U32 R46, RZ, RZ, R20 ;  /* 0x000000ffff2e7224 */ /* 0x004fc400078e0014 */
[----:B---3--:R-:W-:-:S05]  /*3b280*/  IMAD.MOV.U32 R47, RZ, RZ, R21 ;  /* 0x000000ffff2f7224 */ /* 0x008fca00078e0015 */
[----:B------:R-:W-:Y:S04]  /*3b290*/  STL.64 [R1+0x618], R46 ;  /* 0x0006182e01007387 */ /* 0x000fe80000100a00 */
[----:B------:R-:W2:Y:S04]  /*3b2a0*/  LDL.LU R41, [R1+0x658] ;  /* 0x0006580001297983 */ /* 0x000ea80000300800 */
[----:B------:R-:W2:Y:S04]  /*3b2b0*/  LDL.LU R40, [R1+0x1498] ;  /* 0x0014980001287983 */ /* 0x000ea80000300800 */
[----:B------:R-:W3:Y:S01]  /*3b2c0*/  LDL.LU R21, [R1+0x660] ;  /* 0x0006600001157983 */ /* 0x000ee20000300800 */
[----:B------:R-:W-:-:S02]  /*3b2d0*/  IMAD.MOV.U32 R73, RZ, RZ, R19 ;  /* 0x000000ffff497224 */ /* 0x000fc400078e0013 */
[----:B------:R-:W-:Y:S02]  /*3b2e0*/  IMAD.MOV.U32 R72, RZ, RZ, R18 ;  /* 0x000000ffff487224 */ /* 0x000fe400078e0012 */
[----:B----4-:R-:W-:Y:S02]  /*3b2f0*/  IMAD.MOV.U32 R34, RZ, RZ, R0 ;  /* 0x000000ffff227224 */ /* 0x010fe400078e0000 */
[----:B------:R-:W4:Y:S04]  /*3b300*/  LDL.LU R0, [R1+0x149c] ;  /* 0x00149c0001007983 */ /* 0x000f280000300800 */
[----:B------:R-:W2:Y:S04]  /*3b310*/  LDL.LU R20, [R1+0x668] ;  /* 0x0006680001147983 */ /* 0x000ea80000300800 */
[----:B------:R-:W2:Y:S04]  /*3b320*/  LDL.LU R19, [R1+0x14a0] ;  /* 0x0014a00001137983 */ /* 0x000ea80000300800 */
[----:B------:R-:W2:Y:S01]  /*3b330*/  LDL.LU R18, [R1+0x670] ;  /* 0x0006700001127983 */ /* 0x000ea20000300800 */
[----:B------:R-:W-:-:S03]  /*3b340*/  IMAD.MOV.U32 R36, RZ, RZ, R6 ;  /* 0x000000ffff247224 */ /* 0x000fc600078e0006 */
[----:B------:R-:W2:Y:S01]  /*3b350*/  LDL.LU R6, [R1+0x14a4] ;  /* 0x0014a40001067983 */ /* 0x000ea20000300800 */
[----:B------:R-:W-:Y:S02]  /*3b360*/  IMAD.MOV.U32 R35, RZ, RZ, R11 ;  /* 0x000000ffff237224 */ /* 0x000fe400078e000b */
[----:B------:R-:W-:Y:S01]  /*3b370*/  IMAD.MOV.U32 R37, RZ, RZ, R10 ;  /* 0x000000ffff257224 */ /* 0x000fe200078e000a */
[----:B------:R-:W2:Y:S01]  /*3b380*/  LDL.LU R11, [R1+0x678] ;  /* 0x00067800010b7983 */ /* 0x000ea20000300800 */
[----:B------:R-:W-:-:S03]  /*3b390*/  IMAD.MOV.U32 R70, RZ, RZ, R4 ;  /* 0x000000ffff467224 */ /* 0x000fc600078e0004 */
[----:B------:R-:W2:Y:S01]  /*3b3a0*/  LDL.LU R10, [R1+0x14a8] ;  /* 0x0014a800010a7983 */ /* 0x000ea20000300800 */
[----:B------:R-:W-:-:S03]  /*3b3b0*/  IMAD.MOV.U32 R71, RZ, RZ, R5 ;  /* 0x000000ffff477224 */ /* 0x000fc600078e0005 */
[----:B------:R-:W2:Y:S01]  /*3b3c0*/  LDL.LU R5, [R1+0x680] ;  /* 0x0006800001057983 */ /* 0x000ea20000300800 */
[----:B------:R-:W-:-:S03]  /*3b3d0*/  IMAD.MOV.U32 R75, RZ, RZ, R55 ;  /* 0x000000ffff4b7224 */ /* 0x000fc600078e0037 */
[----:B------:R-:W2:Y:S01]  /*3b3e0*/  LDL.LU R4, [R1+0x14ac] ;  /* 0x0014ac0001047983 */ /* 0x000ea20000300800 */
[----:B------:R-:W-:-:S03]  /*3b3f0*/  IMAD.MOV.U32 R74, RZ, RZ, R54 ;  /* 0x000000ffff4a7224 */ /* 0x000fc600078e0036 */
[----:B------:R-:W-:Y:S04]  /*3b400*/  STL.64 [R1+0x620], R72 ;  /* 0x0006204801007387 */ /* 0x000fe80000100a00 */
[----:B------:R-:W-:Y:S04]  /*3b410*/  STL.64 [R1+0x628], R34 ;  /* 0x0006282201007387 */ /* 0x000fe80000100a00 */
[----:B------:R-:W-:Y:S04]  /*3b420*/  STL.64 [R1+0x630], R36 ;  /* 0x0006302401007387 */ /* 0x000fe80000100a00 */
[----:B------:R-:W-:Y:S01]  /*3b430*/  STL.64 [R1+0x638], R70 ;  /* 0x0006384601007387 */ /* 0x000fe20000100a00 */
[----:B---3--:R-:W-:-:S02]  /*3b440*/  IMAD.MOV.U32 R61, RZ, RZ, R21 ;  /* 0x000000ffff3d7224 */ /* 0x008fc400078e0015 */
[----:B----4-:R-:W-:Y:S02]  /*3b450*/  IMAD.MOV.U32 R60, RZ, RZ, R0 ;  /* 0x000000ffff3c7224 */ /* 0x010fe400078e0000 */
[----:B------:R-:W3:Y:S04]  /*3b460*/  LDL R0, [R1+0x9cc] ;  /* 0x0009cc0001007983 */ /* 0x000ee80000100800 */
[----:B------:R-:W-:Y:S04]  /*3b470*/  STL.64 [R1+0x640], R74 ;  /* 0x0006404a01007387 */ /* 0x000fe80000100a00 */
[----:B------:R-:W-:Y:S04]  /*3b480*/  STL.64 [R1+0x650], R24 ;  /* 0x0006501801007387 */ /* 0x000fe80000100a00 */
[----:B--2---:R-:W-:Y:S01]  /*3b490*/  STL.64 [R1+0x658], R40 ;  /* 0x0006582801007387 */ /* 0x004fe20000100a00 */
[----:B------:R-:W-:-:S03]  /*3b4a0*/  IMAD.MOV.U32 R82, RZ, RZ, R6 ;  /* 0x000000ffff527224 */ /* 0x000fc600078e0006 */
[----:B------:R-:W-:Y:S04]  /*3b4b0*/  STL.64 [R1+0x660], R60 ;  /* 0x0006603c01007387 */ /* 0x000fe80000100a00 */
[----:B------:R-:W2:Y:S04]  /*3b4c0*/  LDL.LU R58, [R1+0x688] ;  /* 0x00068800013a7983 */ /* 0x000ea80000300800 */
[----:B------:R-:W4:Y:S01]  /*3b4d0*/  LDL.LU R6, [R1+0x14b0] ;  /* 0x0014b00001067983 */ /* 0x000f220000300800 */
[----:B------:R-:W-:-:S03]  /*3b4e0*/  IMAD.MOV.U32 R81, RZ, RZ, R20 ;  /* 0x000000ffff517224 */ /* 0x000fc600078e0014 */
        /* <DEDUP_REMOVED lines=9> */
[----:B------:R-:W-:Y:S02]  /*3b580*/  IMAD.MOV.U32 R83, RZ, RZ, R18 ;  /* 0x000000ffff537224 */ /* 0x000fe400078e0012 */
[----:B------:R-:W-:Y:S01]  /*3b590*/  IMAD.MOV.U32 R86, RZ, RZ, R4 ;  /* 0x000000ffff567224 */ /* 0x000fe200078e0004 */
[----:B------:R-:W3:Y:S04]  /*3b5a0*/  LDL.LU R5, [R1+0x14bc] ;  /* 0x0014bc0001057983 */ /* 0x000ee80000300800 */
[----:B------:R-:W3:Y:S04]  /*3b5b0*/  LDL.LU R4, [R1+0x6a8] ;  /* 0x0006a80001047983 */ /* 0x000ee80000300800 */
[----:B------:R-:W3:Y:S04]  /*3b5c0*/  LDL.LU R54, [R1+0x6b0] ;  /* 0x0006b00001367983 */ /* 0x000ee80000300800 */
[----:B------:R-:W3:Y:S04]  /*3b5d0*/  LDL.LU R19, [R1+0x14c0] ;  /* 0x0014c00001137983 */ /* 0x000ee80000300800 */
[----:B------:R-:W3:Y:S04]  /*3b5e0*/  LDL.LU R18, [R1+0x14c4] ;  /* 0x0014c40001127983 */ /* 0x000ee80000300800 */
[----:B------:R-:W-:Y:S04]  /*3b5f0*/  STL.64 [R1+0x668], R80 ;  /* 0x0006685001007387 */ /* 0x000fe80000100a00 */
[----:B------:R-:W-:Y:S04]  /*3b600*/  STL.64 [R1+0x670], R82 ;  /* 0x0006705201007387 */ /* 0x000fe80000100a00 */
[----:B------:R-:W-:Y:S04]  /*3b610*/  STL.64 [R1+0x678], R84 ;  /* 0x0006785401007387 */ /* 0x000fe80000100a00 */
[----:B------:R-:W-:Y:S01]  /*3b620*/  STL.64 [R1+0x680], R86 ;  /* 0x0006805601007387 */ /* 0x000fe20000100a00 */
[----:B--2---:R-:W-:-:S02]  /*3b630*/  IMAD.MOV.U32 R59, RZ, RZ, R58 ;  /* 0x000000ffff3b7224 */ /* 0x004fc400078e003a */
[----:B----4-:R-:W-:Y:S02]  /*3b640*/  IMAD.MOV.U32 R58, RZ, RZ, R6 ;  /* 0x000000ffff3a7224 */ /* 0x010fe400078e0006 */
[----:B------:R-:W2:Y:S04]  /*3b650*/  LDL.LU R6, [R1+0x14c8] ;  /* 0x0014c80001067983 */ /* 0x000ea80000300800 */
[----:B------:R-:W4:Y:S01]  /*3b660*/  LDL R90, [R1+0x9c8] ;  /* 0x0009c800015a7983 */ /* 0x000f220000100800 */
[----:B------:R-:W-:Y:S01]  /*3b670*/  ISETP.GT.AND P5, PT, R78, RZ, PT ;  /* 0x000000ff4e00720c */ /* 0x000fe20003fa4270 */
[----:B---3--:R-:W-:Y:S02]  /*3b680*/  IMAD.MOV.U32 R88, RZ, RZ, R11 ;  /* 0x000000ffff587224 */ /* 0x008fe400078e000b */
[----:B------:R-:W-:-:S02]  /*3b690*/  IMAD.MOV.U32 R11, RZ, RZ, R10 ;  /* 0x000000ffff0b7224 */ /* 0x000fc400078e000a */
[----:B------:R-:W-:Y:S02]  /*3b6a0*/  IMAD.MOV.U32 R10, RZ, RZ, R5 ;  /* 0x000000ffff0a7224 */ /* 0x000fe400078e0005 */
[----:B------:R-:W-:Y:S02]  /*3b6b0*/  IMAD.MOV.U32 R5, RZ, RZ, R8 ;  /* 0x000000ffff057224 */ /* 0x000fe400078e0008 */
[----:B------:R-:W-:-:S04]  /*3b6c0*/  IMAD.MOV.U32 R8, RZ, RZ, R18 ;  /* 0x000000ffff087224 */ /* 0x000fc800078e0012 */
[----:B--2---:R-:W2:Y:S04]  /*3b6d0*/  @P5 LDG.E.U16 R0, desc[UR20][R6.64] ;  /* 0x0000001406005981 */ /* 0x004ea8000c1e1500 */
[----:B----4-:R-:W3:Y:S01]  /*3b6e0*/  @P5 LDG.E.U16 R90, desc[UR20][R8.64] ;  /* 0x00000014085a5981 */ /* 0x010ee2000c1e1500 */
[----:B------:R-:W-:Y:S02]  /*3b6f0*/  IMAD.MOV.U32 R89, RZ, RZ, R55 ;  /* 0x000000ffff597224 */ /* 0x000fe400078e0037 */
[----:B------:R-:W-:Y:S01]  /*3b700*/  IMAD.MOV.U32 R55, RZ, RZ, R54 ;  /* 0x000000ffff377224 */ /* 0x000fe200078e0036 */
[----:B------:R-:W-:Y:S01]  /*3b710*/  STL.64 [R1+0x688], R58 ;  /* 0x0006883a01007387 */ /* 0x000fe20000100a00 */
[----:B------:R-:W-:-:S03]  /*3b720*/  IMAD.MOV.U32 R54, RZ, RZ, R19 ;  /* 0x000000ffff367224 */ /* 0x000fc600078e0013 */
[----:B------:R-:W-:Y:S04]  /*3b730*/  STL.64 [R1+0x690], R20 ;  /* 0x0006901401007387 */ /* 0x000fe80000100a00 */
[----:B------:R-:W-:Y:S04]  /*3b740*/  STL.64 [R1+0x698], R88 ;  /* 0x0006985801007387 */ /* 0x000fe80000100a00 */
[----:B------:R-:W-:Y:S04]  /*3b750*/  STL.64 [R1+0x6a0], R10 ;  /* 0x0006a00a01007387 */ /* 0x000fe80000100a00 */
[----:B------:R-:W-:Y:S04]  /*3b760*/  STL.64 [R1+0x6a8], R4 ;  /* 0x0006a80401007387 */ /* 0x000fe80000100a00 */
[----:B------:R-:W-:Y:S04]  /*3b770*/  STL.64 [R1+0x6b0], R54 ;  /* 0x0006b03601007387 */ /* 0x000fe80000100a00 */
[----:B------:R-:W4:Y:S04]  /*3b780*/  LDL R19, [R1+0x9c0] ;  /* 0x0009c00001137983 */ /* 0x000f280000100800 */
[----:B------:R-:W3:Y:S04]  /*3b790*/  LDL R18, [R1+0x9bc] ;  /* 0x0009bc0001127983 */ /* 0x000ee80000100800 */
[----:B--2---:R0:W-:Y:S04]  /*3b7a0*/  @P5 STL [R1+0x9cc], R0 ;  /* 0x0009cc0001005387 */ /* 0x0041e80000100800 */
[----:B0-----:R-:W2:Y:S04]  /*3b7b0*/  LDL R0, [R1+0x9b8] ;  /* 0x0009b80001007983 */ /* 0x001ea80000100800 */
        /* <DEDUP_REMOVED lines=8> */
[----:B------:R0:W-:Y:S04]  /*3b840*/  STL [R1+0x1de8], R6 ;  /* 0x001de80601007387 */ /* 0x0001e80000100800 */
[----:B0-----:R-:W2:Y:S04]  /*3b850*/  LDL.LU R6, [R1+0x998] ;  /* 0x0009980001067983 */ /* 0x001ea80000300800 */
[----:B------:R-:W2:Y:S04]  /*3b860*/  LDL R93, [R1+0x9b4] ;  /* 0x0009b400015d7983 */ /* 0x000ea80000100800 */
[----:B---3--:R0:W-:Y:S04]  /*3b870*/  @P5 STL [R1+0x9c8], R90 ;  /* 0x0009c85a01005387 */ /* 0x0081e80000100800 */
[----:B------:R-:W3:Y:S04]  /*3b880*/  LDL R7, [R1+0x9ac] ;  /* 0x0009ac0001077983 */ /* 0x000ee80000100800 */
[----:B------:R-:W3:Y:S04]  /*3b890*/  LDL R92, [R1+0x9a8] ;  /* 0x0009a800015c7983 */ /* 0x000ee80000100800 */
[----:B0-----:R-:W3:Y:S04]  /*3b8a0*/  LDL R90, [R1+0x9b0] ;  /* 0x0009b000015a7983 */ /* 0x001ee80000100800 */
[----:B------:R-:W3:Y:S04]  /*3b8b0*/  LDL R91, [R1+0x9a4] ;  /* 0x0009a400015b7983 */ /* 0x000ee80000100800 */
[----:B------:R-:W3:Y:S04]  /*3b8c0*/  LDL R79, [R1+0x9a0] ;  /* 0x0009a000014f7983 */ /* 0x000ee80000100800 */
[----:B------:R-:W-:Y:S04]  /*3b8d0*/  STL [R1+0x191c], R8 ;  /* 0x00191c0801007387 */ /* 0x000fe80000100800 */
[----:B------:R-:W-:Y:S04]  /*3b8e0*/  STL [R1+0x1918], R9 ;  /* 0x0019180901007387 */ /* 0x000fe80000100800 */
[----:B------:R-:W-:Y:S04]  /*3b8f0*/  STL.64 [R1+0x1af0], R8 ;  /* 0x001af00801007387 */ /* 0x000fe80000100a00 */
[----:B------:R-:W-:Y:S04]  /*3b900*/  STL [R1+0x1b14], R8 ;  /* 0x001b140801007387 */ /* 0x000fe80000100800 */
[----:B------:R-:W-:Y:S04]  /*3b910*/  STL.64 [R1+0x1ce0], R8 ;  /* 0x001ce00801007387 */ /* 0x000fe80000100a00 */
[----:B------:R-:W-:Y:S04]  /*3b920*/  STL.64 [R1+0x1d20], R8 ;  /* 0x001d200801007387 */ /* 0x000fe80000100a00 */
[----:B------:R-:W-:Y:S04]  /*3b930*/  STL [R1+0x1d50], R9 ;  /* 0x001d500901007387 */ /* 0x000fe80000100800 */
[----:B------:R-:W-:Y:S04]  /*3b940*/  STL.64 [R1+0x1d78], R8 ;  /* 0x001d780801007387 */ /* 0x000fe80000100a00 */
[----:B------:R-:W-:Y:S04]  /*3b950*/  STL.64 [R1+0x1d98], R8 ;  /* 0x001d980801007387 */ /* 0x000fe80000100a00 */
[----:B------:R0:W-:Y:S04]  /*3b960*/  STL.64 [R1+0x1dc8], R8 ;  /* 0x001dc80801007387 */ /* 0x0001e80000100a00 */
[----:B0-----:R-:W3:Y:S01]  /*3b970*/  LDL R8, [R1+0x9c4] ;  /* 0x0009c40001087983 */ /* 0x001ee20000100800 */
[----:B------:R-:W-:-:S02]  /*3b980*/  ISETP.GT.AND P6, PT, R78, 0x1, PT ;  /* 0x000000014e00780c */ /* 0x000fc40003fc4270 */
[----:B------:R-:W-:-:S11]  /*3b990*/  ISETP.GT.AND P2, PT, R78, 0x2, PT ;  /* 0x000000024e00780c */ /* 0x000fd60003f44270 */
[----:B----4-:R-:W4:Y:S04]  /*3b9a0*/  @P6 LDG.E.U16 R19, desc[UR20][R4.64] ;  /* 0x0000001404136981 */ /* 0x010f28000c1e1500 */
[----:B------:R-:W4:Y:S04]  /*3b9b0*/  @P2 LDG.E.U16 R18, desc[UR20][R10.64] ;  /* 0x000000140a122981 */ /* 0x000f28000c1e1500 */
[----:B--2---:R-:W2:Y:S04]  /*3b9c0*/  @P2 LDG.E.U16 R0, desc[UR20][R88.64] ;  /* 0x0000001458002981 */ /* 0x004ea8000c1e1500 */
[----:B---3--:R-:W3:Y:S01]  /*3b9d0*/  @P6 LDG.E.U16 R8, desc[UR20][R54.64] ;  /* 0x0000001436086981 */ /* 0x008ee2000c1e1500 */
[----:B------:R-:W-:-:S03]  /*3b9e0*/  ISETP.GT.AND P3, PT, R78, 0x3, PT ;  /* 0x000000034e00780c */ /* 0x000fc60003f64270 */
[----:B------:R0:W-:Y:S10]  /*3b9f0*/  STL [R1+0x1dec], R9 ;  /* 0x001dec0901007387 */ /* 0x0001f40000100800 */
[----:B------:R-:W2:Y:S04]  /*3ba00*/  @P3 LDG.E.U16 R93, desc[UR20][R20.64] ;  /* 0x00000014145d3981 */ /* 0x000ea8000c1e1500 */
[----:B------:R-:W2:Y:S04]  /*3ba10*/  @P3 LDG.E.U16 R90, desc[UR20][R58.64] ;  /* 0x000000143a5a3981 */ /* 0x000ea8000c1e1500 */
[----:B0-----:R-:W2:Y:S04]  /*3ba20*/  LDL.LU R9, [R1+0x99c] ;  /* 0x00099c0001097983 */ /* 0x001ea80000300800 */
[----:B------:R-:W2:Y:S04]  /*3ba30*/  LDL.LU.64 R54, [R1+0x26b0] ;  /* 0x0026b00001367983 */ /* 0x000ea80000300a00 */
[----:B------:R-:W2:Y:S04]  /*3ba40*/  LDL.LU.64 R4, [R1+0x26a8] ;  /* 0x0026a80001047983 */ /* 0x000ea80000300a00 */
[----:B----4-:R0:W-:Y:S01]  /*3ba50*/  @P6 STL [R1+0x9c0], R19 ;  /* 0x0009c01301006387 */ /* 0x0101e20000100800 */
[----:B------:R-:W-:-:S02]  /*3ba60*/  ISETP.GT.AND P4, PT, R78, 0x4, PT ;  /* 0x000000044e00780c */ /* 0x000fc40003f84270 */
[----:B------:R-:W-:-:S11]  /*3ba70*/  ISETP.GT.AND P5, PT, R78, 0x5, PT ;  /* 0x000000054e00780c */ /* 0x000fd60003fa4270 */
[----:B------:R-:W4:Y:S04]  /*3ba80*/  @P4 LDG.E.U16 R7, desc[UR20][R86.64] ;  /* 0x0000001456074981 */ /* 0x000f28000c1e1500 */
[----:B------:R-:W4:Y:S04]  /*3ba90*/  @P4 LDG.E.U16 R92, desc[UR20][R84.64] ;  /* 0x00000014545c4981 */ /* 0x000f28000c1e1500 */
[----:B------:R-:W4:Y:S04]  /*3baa0*/  @P5 LDG.E.U16 R91, desc[UR20][R82.64] ;  /* 0x00000014525b5981 */ /* 0x000f28000c1e1500 */
[----:B------:R-:W4:Y:S04]  /*3bab0*/  @P5 LDG.E.U16 R79, desc[UR20][R80.64] ;  /* 0x00000014504f5981 */ /* 0x000f28000c1e1500 */
[----:B---3--:R-:W-:Y:S04]  /*3bac0*/  @P6 STL [R1+0x9c4], R8 ;  /* 0x0009c40801006387 */ /* 0x008fe80000100800 */
[----:B------:R-:W3:Y:S04]  /*3bad0*/  LDL.LU R10, [R1+0x26a0] ;  /* 0x0026a000010a7983 */ /* 0x000ee80000300800 */
[----:B------:R-:W3:Y:S04]  /*3bae0*/  LDL R11, [R1+0xab0] ;  /* 0x000ab000010b7983 */ /* 0x000ee80000100800 */
[----:B------:R1:W-:Y:S04]  /*3baf0*/  @P2 STL [R1+0x9bc], R18 ;  /* 0x0009bc1201002387 */ /* 0x0003e80000100800 */
[----:B0-----:R-:W4:Y:S04]  /*3bb00*/  LDL R19, [R1+0x994] ;  /* 0x0009940001137983 */ /* 0x001f280000100800 */
[----:B-1----:R-:W4:Y:S04]  /*3bb10*/  LDL R18, [R1+0xaac] ;  /* 0x000aac0001127983 */ /* 0x002f280000100800 */
[----:B--2---:R0:W-:Y:S01]  /*3bb20*/  @P2 STL [R1+0x9b8], R0 ;  /* 0x0009b80001002387 */ /* 0x0041e20000100800 */
[----:B------:R-:W-:-:S02]  /*3bb30*/  ISETP.GT.AND P6, PT, R78, 0x6, PT ;  /* 0x000000064e00780c */ /* 0x000fc40003fc4270 */
[C---:B------:R-:W-:Y:S01]  /*3bb40*/  ISETP.GT.AND P2, PT, R78.reuse, 0x7, PT ;  /* 0x000000074e00780c */ /* 0x040fe20003f44270 */
[----:B------:R-:W2:Y:S04]  /*3bb50*/  LDL R89, [R1+0x98c] ;  /* 0x00098c0001597983 */ /* 0x000ea80000100800 */
[----:B------:R-:W2:Y:S04]  /*3bb60*/  LDL R88, [R1+0x988] ;  /* 0x0009880001587983 */ /* 0x000ea80000100800 */
[----:B0-----:R-:W2:Y:S04]  /*3bb70*/  LDL R0, [R1+0x990] ;  /* 0x0009900001007983 */ /* 0x001ea80000100800 */
[----:B------:R-:W2:Y:S04]  /*3bb80*/  LDL.LU.64 R20, [R1+0x2698] ;  /* 0x0026980001147983 */ /* 0x000ea80000300a00 */
[----:B------:R-:W2:Y:S04]  /*3bb90*/  LDL.LU.64 R58, [R1+0x2690] ;  /* 0x00269000013a7983 */ /* 0x000ea80000300a00 */
[----:B------:R0:W-:Y:S04]  /*3bba0*/  @P3 STL [R1+0x9b4], R93 ;  /* 0x0009b45d01003387 */ /* 0x0001e80000100800 */
[----:B------:R-:W2:Y:S04]  /*3bbb0*/  @P6 LDG.E.U16 R9, desc[UR20][R60.64] ;  /* 0x000000143c096981 */ /* 0x000ea8000c1e1500 */
[----:B------:R-:W2:Y:S04]  /*3bbc0*/  @P6 LDG.E.U16 R6, desc[UR20][R40.64] ;  /* 0x0000001428066981 */ /* 0x000ea8000c1e1500 */
[----:B0-----:R-:W2:Y:S04]  /*3bbd0*/  LDL R93, [R1+0x984] ;  /* 0x00098400015d7983 */ /* 0x001ea80000100800 */
[----:B------:R0:W-:Y:S01]  /*3bbe0*/  @P3 STL [R1+0x9b0], R90 ;  /* 0x0009b05a01003387 */ /* 0x0001e20000100800 */
[----:B------:R-:W-:-:S03]  /*3bbf0*/  ISETP.GT.AND P3, PT, R78, 0x8, PT ;  /* 0x000000084e00780c */ /* 0x000fc60003f64270 */
[----:B0-----:R-:W2:Y:S04]  /*3bc00*/  LDL R90, [R1+0x980] ;  /* 0x00098000015a7983 */ /* 0x001ea80000100800 */
[----:B------:R-:W2:Y:S04]  /*3bc10*/  LDL.LU R8, [R1+0x964] ;  /* 0x0009640001087983 */ /* 0x000ea80000300800 */
[----:B------:R-:W2:Y:S04]  /*3bc20*/  LDL.LU.64 R86, [R1+0x2688] ;  /* 0x0026880001567983 */ /* 0x000ea80000300a00 */
[----:B------:R-:W2:Y:S04]  /*3bc30*/  LDL.LU.64 R84, [R1+0x2680] ;  /* 0x0026800001547983 */ /* 0x000ea80000300a00 */
[----:B---3--:R-:W3:Y:S04]  /*3bc40*/  @P2 LDG.E.U16 R11, desc[UR20][R24.64] ;  /* 0x00000014180b2981 */ /* 0x008ee8000c1e1500 */
[----:B----4-:R-:W4:Y:S04]  /*3bc50*/  @P3 LDG.E.U16 R19, desc[UR20][R70.64] ;  /* 0x0000001446133981 */ /* 0x010f28000c1e1500 */
[----:B------:R-:W4:Y:S04]  /*3bc60*/  @P2 LDG.E.U16 R18, desc[UR20][R74.64] ;  /* 0x000000144a122981 */ /* 0x000f28000c1e1500 */
[----:B--2---:R-:W2:Y:S04]  /*3bc70*/  @P3 LDG.E.U16 R0, desc[UR20][R36.64] ;  /* 0x0000001424003981 */ /* 0x004ea8000c1e1500 */
[----:B------:R0:W-:Y:S04]  /*3bc80*/  @P4 STL [R1+0x9ac], R7 ;  /* 0x0009ac0701004387 */ /* 0x0001e80000100800 */
[----:B0-----:R-:W2:Y:S04]  /*3bc90*/  LDL R7, [R1+0x97c] ;  /* 0x00097c0001077983 */ /* 0x001ea80000100800 */
[----:B------:R0:W-:Y:S01]  /*3bca0*/  @P4 STL [R1+0x9a8], R92 ;  /* 0x0009a85c01004387 */ /* 0x0001e20000100800 */
[----:B------:R-:W-:-:S03]  /*3bcb0*/  ISETP.GT.AND P4, PT, R78, 0x9, PT ;  /* 0x000000094e00780c */ /* 0x000fc60003f84270 */
[----:B0-----:R-:W2:Y:S04]  /*3bcc0*/  LDL R92, [R1+0x978] ;  /* 0x00097800015c7983 */ /* 0x001ea80000100800 */
[----:B------:R-:W2:Y:S04]  /*3bcd0*/  LDL.LU.64 R82, [R1+0x2678] ;  /* 0x0026780001527983 */ /* 0x000ea80000300a00 */
[----:B------:R-:W2:Y:S04]  /*3bce0*/  LDL.LU.64 R80, [R1+0x2670] ;  /* 0x0026700001507983 */ /* 0x000ea80000300a00 */
[----:B------:R0:W-:Y:S04]  /*3bcf0*/  @P5 STL [R1+0x9a4], R91 ;  /* 0x0009a45b01005387 */ /* 0x0001e80000100800 */
[----:B------:R-:W2:Y:S04]  /*3bd00*/  @P4 LDG.E.U16 R88, desc[UR20][R72.64] ;  /* 0x0000001448584981 */ /* 0x000ea8000c1e1500 */
[----:B------:R-:W2:Y:S04]  /*3bd10*/  @P4 LDG.E.U16 R89, desc[UR20][R34.64] ;  /* 0x0000001422594981 */ /* 0x000ea8000c1e1500 */
[----:B0-----:R-:W2:Y:S04]  /*3bd20*/  LDL R91, [R1+0x974] ;  /* 0x00097400015b7983 */ /* 0x001ea80000100800 */
[----:B------:R0:W-:Y:S04]  /*3bd30*/  @P5 STL [R1+0x9a0], R79 ;  /* 0x0009a04f01005387 */ /* 0x0001e80000100800 */
[----:B0-----:R-:W2:Y:S04]  /*3bd40*/  LDL R79, [R1+0x970] ;  /* 0x00097000014f7983 */ /* 0x001ea80000100800 */
[----:B------:R-:W2:Y:S04]  /*3bd50*/  LDL.LU.64 R60, [R1+0x2668] ;  /* 0x00266800013c7983 */ /* 0x000ea80000300a00 */
[----:B------:R-:W-:Y:S04]  /*3bd60*/  STL [R1+0x1df0], R9 ;  /* 0x001df00901007387 */ /* 0x000fe80000100800 */
[----:B------:R-:W2:Y:S04]  /*3bd70*/  LDL R41, [R1+0x96c] ;  /* 0x00096c0001297983 */ /* 0x000ea80000100800 */
[----:B------:R-:W2:Y:S04]  /*3bd80*/  LDL R40, [R1+0x968] ;  /* 0x0009680001287983 */ /* 0x000ea80000100800 */
[----:B------:R-:W-:Y:S04]  /*3bd90*/  STL [R1+0x1df4], R6 ;  /* 0x001df40601007387 */ /* 0x000fe80000100800 */
[----:B------:R-:W2:Y:S04]  /*3bda0*/  LDL.LU.64 R24, [R1+0x2660] ;  /* 0x0026600001187983 */ /* 0x000ea80000300a00 */
[----:B---3--:R0:W-:Y:S04]  /*3bdb0*/  @P2 STL [R1+0xab0], R11 ;  /* 0x000ab00b01002387 */ /* 0x0081e80000100800 */
[----:B0-----:R-:W3:Y:S04]  /*3bdc0*/  LDL.LU R11, [R1+0x2658] ;  /* 0x00265800010b7983 */ /* 0x001ee80000300800 */
[----:B------:R-:W3:Y:S04]  /*3bdd0*/  LDL.LU.64 R74, [R1+0x2650] ;  /* 0x00265000014a7983 */ /* 0x000ee80000300a00 */
[----:B----4-:R0:W-:Y:S04]  /*3bde0*/  @P2 STL [R1+0xaac], R18 ;  /* 0x000aac1201002387 */ /* 0x0101e80000100800 */
[----:B0-----:R-:W4:Y:S04]  /*3bdf0*/  LDL.LU R18, [R1+0x2648] ;  /* 0x0026480001127983 */ /* 0x001f280000300800 */
[----:B------:R-:W3:Y:S04]  /*3be00*/  LDL.LU.64 R70, [R1+0x2640] ;  /* 0x0026400001467983 */ /* 0x000ee80000300a00 */
[----:B------:R0:W-:Y:S04]  /*3be10*/  @P3 STL [R1+0x994], R19 ;  /* 0x0009941301003387 */ /* 0x0001e80000100800 */
[----:B0-----:R-:W4:Y:S04]  /*3be20*/  LDL.LU R19, [R1+0x2638] ;  /* 0x0026380001137983 */ /* 0x001f280000300800 */
[----:B------:R-:W3:Y:S04]  /*3be30*/  LDL.LU.64 R36, [R1+0x2630] ;  /* 0x0026300001247983 */ /* 0x000ee80000300a00 */
[----:B--2---:R0:W-:Y:S04]  /*3be40*/  @P3 STL [R1+0x990], R0 ;  /* 0x0009900001003387 */ /* 0x0041e80000100800 */
[----:B0-----:R-:W2:Y:S01]  /*3be50*/  LDL.LU R0, [R1+0x2628] ;  /* 0x0026280001007983 */ /* 0x001ea20000300800 */
[----:B------:R-:W-:-:S02]  /*3be60*/  ISETP.GT.AND P5, PT, R78, 0xa, PT ;  /* 0x0000000a4e00780c */ /* 0x000fc40003fa4270 */
[C---:B------:R-:W-:Y:S01]  /*3be70*/  ISETP.GT.AND P6, PT, R78.reuse, 0xb, PT ;  /* 0x0000000b4e00780c */ /* 0x040fe20003fc4270 */
[----:B------:R-:W3:Y:S01]  /*3be80*/  LDL.LU.64 R34, [R1+0x2620] ;  /* 0x0026200001227983 */ /* 0x000ee20000300a00 */
[C---:B------:R-:W-:Y:S02]  /*3be90*/  ISETP.GT.AND P2, PT, R78.reuse, 0xc, PT ;  /* 0x0000000c4e00780c */ /* 0x040fe40003f44270 */
[C---:B------:R-:W-:Y:S01]  /*3bea0*/  ISETP.GT.AND P3, PT, R78.reuse, 0xd, PT ;  /* 0x0000000d4e00780c */ /* 0x040fe20003f64270 */
[----:B------:R-:W3:Y:S04]  /*3beb0*/  LDL.LU R72, [R1+0x2618] ;  /* 0x0026180001487983 */ /* 0x000ee80000300800 */
[----:B------:R-:W3:Y:S04]  /*3bec0*/  LDL R73, [R1+0xaa8] ;  /* 0x000aa80001497983 */ /* 0x000ee80000100800 */
[----:B------:R-:W3:Y:S04]  /*3bed0*/  @P5 LDG.E.U16 R93, desc[UR20][R46.64] ;  /* 0x000000142e5d5981 */ /* 0x000ee8000c1e1500 */
[----:B------:R-:W4:Y:S04]  /*3bee0*/  @P5 LDG.E.U16 R90, desc[UR20][R48.64] ;  /* 0x00000014305a5981 */ /* 0x000f28000c1e1500 */
[----:B------:R-:W4:Y:S04]  /*3bef0*/  @P6 LDG.E.U16 R92, desc[UR20][R30.64] ;  /* 0x000000141e5c6981 */ /* 0x000f28000c1e1500 */
[----:B------:R0:W-:Y:S04]  /*3bf00*/  @P4 STL [R1+0x988], R88 ;  /* 0x0009885801004387 */ /* 0x0001e80000100800 */
[----:B------:R-:W4:Y:S04]  /*3bf10*/  @P6 LDG.E.U16 R7, desc[UR20][R16.64] ;  /* 0x0000001410076981 */ /* 0x000f28000c1e1500 */
[----:B------:R-:W4:Y:S04]  /*3bf20*/  @P2 LDG.E.U16 R91, desc[UR20][R38.64] ;  /* 0x00000014265b2981 */ /* 0x000f28000c1e1500 */
[----:B0-----:R-:W4:Y:S04]  /*3bf30*/  LDL R88, [R1+0xaa4] ;  /* 0x000aa40001587983 */ /* 0x001f280000100800 */
[----:B------:R0:W-:Y:S01]  /*3bf40*/  @P4 STL [R1+0x98c], R89 ;  /* 0x00098c5901004387 */ /* 0x0001e20000100800 */
[----:B------:R-:W-:-:S03]  /*3bf50*/  ISETP.GT.AND P4, PT, R78, 0xe, PT ;  /* 0x0000000e4e00780c */ /* 0x000fc60003f84270 */
[----:B------:R-:W4:Y:S04]  /*3bf60*/  @P2 LDG.E.U16 R79, desc[UR20][R50.64] ;  /* 0x00000014324f2981 */ /* 0x000f28000c1e1500 */
[----:B------:R-:W4:Y:S04]  /*3bf70*/  @P3 LDG.E.U16 R41, desc[UR20][R62.64] ;  /* 0x000000143e293981 */ /* 0x000f28000c1e1500 */
[----:B------:R-:W4:Y:S04]  /*3bf80*/  @P3 LDG.E.U16 R40, desc[UR20][R52.64] ;  /* 0x0000001434283981 */ /* 0x000f28000c1e1500 */
[----:B------:R-:W4:Y:S04]  /*3bf90*/  @P4 LDG.E.U16 R8, desc[UR20][R56.64] ;  /* 0x0000001438084981 */ /* 0x000f28000c1e1500 */
[----:B------:R-:W4:Y:S04]  /*3bfa0*/  LDL.LU.64 R46, [R1+0x2610] ;  /* 0x00261000012e7983 */ /* 0x000f280000300a00 */
[----:B0-----:R-:W4:Y:S04]  /*3bfb0*/  LDL R89, [R1+0x95c] ;  /* 0x00095c0001597983 */ /* 0x001f280000100800 */
[----:B------:R-:W4:Y:S04]  /*3bfc0*/  LDL.LU.64 R48, [R1+0x2608] ;  /* 0x0026080001307983 */ /* 0x000f280000300a00 */
[----:B--2---:R-:W2:Y:S04]  /*3bfd0*/  @P4 LDG.E.U16 R0, desc[UR20][R66.64] ;  /* 0x0000001442004981 */ /* 0x004ea8000c1e1500 */
[----:B---3--:R0:W-:Y:S04]  /*3bfe0*/  @P5 STL [R1+0x984], R93 ;  /* 0x0009845d01005387 */ /* 0x0081e80000100800 */
[----:B0-----:R-:W3:Y:S04]  /*3bff0*/  LDL R93, [R1+0x954] ;  /* 0x00095400015d7983 */ /* 0x001ee80000100800 */
[----:B----4-:R0:W-:Y:S04]  /*3c000*/  @P5 STL [R1+0x980], R90 ;  /* 0x0009805a01005387 */ /* 0x0101e80000100800 */
[----:B0-----:R-:W4:Y:S04]  /*3c010*/  LDL R90, [R1+0x950] ;  /* 0x00095000015a7983 */ /* 0x001f280000100800 */
[----:B------:R-:W4:Y:S04]  /*3c020*/  LDL.LU.64 R16, [R1+0x2600] ;  /* 0x0026000001107983 */ /* 0x000f280000300a00 */
[----:B------:R-:W4:Y:S04]  /*3c030*/  LDL R30, [R1+0x94c] ;  /* 0x00094c00011e7983 */ /* 0x000f280000100800 */
[----:B------:R0:W-:Y:S04]  /*3c040*/  @P6 STL [R1+0x978], R92 ;  /* 0x0009785c01006387 */ /* 0x0001e80000100800 */
[----:B0-----:R-:W4:Y:S04]  /*3c050*/  LDL R92, [R1+0x948] ;  /* 0x00094800015c7983 */ /* 0x001f280000100800 */
[----:B------:R0:W-:Y:S04]  /*3c060*/  @P6 STL [R1+0x97c], R7 ;  /* 0x00097c0701006387 */ /* 0x0001e80000100800 */
[----:B------:R-:W4:Y:S04]  /*3c070*/  LDL.LU.64 R38, [R1+0x25f8] ;  /* 0x0025f80001267983 */ /* 0x000f280000300a00 */
[----:B------:R-:W4:Y:S04]  /*3c080*/  LDL.LU.64 R50, [R1+0x25f0] ;  /* 0x0025f00001327983 */ /* 0x000f280000300a00 */
[----:B0-----:R-:W4:Y:S04]  /*3c090*/  LDL R7, [R1+0x944] ;  /* 0x0009440001077983 */ /* 0x001f280000100800 */
[----:B------:R0:W-:Y:S01]  /*3c0a0*/  @P2 STL [R1+0x974], R91 ;  /* 0x0009745b01002387 */ /* 0x0001e20000100800 */
[----:B------:R-:W-:-:S03]  /*3c0b0*/  ISETP.GT.AND P5, PT, R78, 0xf, PT ;  /* 0x0000000f4e00780c */ /* 0x000fc60003fa4270 */
[----:B0-----:R-:W4:Y:S04]  /*3c0c0*/  LDL R91, [R1+0x940] ;  /* 0x00094000015b7983 */ /* 0x001f280000100800 */
[----:B------:R0:W-:Y:S04]  /*3c0d0*/  @P2 STL [R1+0x970], R79 ;  /* 0x0009704f01002387 */ /* 0x0001e80000100800 */
[----:B------:R-:W4:Y:S04]  /*3c0e0*/  LDL.LU.64 R62, [R1+0x25e8] ;  /* 0x0025e800013e7983 */ /* 0x000f280000300a00 */
[----:B------:R-:W4:Y:S04]  /*3c0f0*/  LDL.LU.64 R52, [R1+0x25e0] ;  /* 0x0025e00001347983 */ /* 0x000f280000300a00 */
[----:B0-----:R-:W4:Y:S04]  /*3c100*/  LDL R79, [R1+0x93c] ;  /* 0x00093c00014f7983 */ /* 0x001f280000100800 */
[----:B------:R0:W-:Y:S04]  /*3c110*/  @P3 STL [R1+0x96c], R41 ;  /* 0x00096c2901003387 */ /* 0x0001e80000100800 */
[----:B------:R-:W4:Y:S04]  /*3c120*/  @P5 LDG.E.U16 R73, desc[UR20][R68.64] ;  /* 0x0000001444495981 */ /* 0x000f28000c1e1500 */
[----:B------:R-:W4:Y:S04]  /*3c130*/  @P5 LDG.E.U16 R88, desc[UR20][R2.64] ;  /* 0x0000001402585981 */ /* 0x000f28000c1e1500 */
[----:B0-----:R-:W4:Y:S04]  /*3c140*/  LDL R41, [R1+0x938] ;  /* 0x0009380001297983 */ /* 0x001f280000100800 */
[----:B------:R0:W-:Y:S04]  /*3c150*/  @P3 STL [R1+0x968], R40 ;  /* 0x0009682801003387 */ /* 0x0001e80000100800 */
[----:B------:R-:W4:Y:S04]  /*3c160*/  LDL.LU.64 R56, [R1+0x25d8] ;  /* 0x0025d80001387983 */ /* 0x000f280000300a00 */
[----:B------:R-:W4:Y:S04]  /*3c170*/  LDL R31, [R1+0x934] ;  /* 0x00093400011f7983 */ /* 0x000f280000100800 */
[----:B0-----:R-:W4:Y:S04]  /*3c180*/  LDL R40, [R1+0x930] ;  /* 0x0009300001287983 */ /* 0x001f280000100800 */
[----:B------:R-:W-:Y:S04]  /*3c190*/  STL [R1+0x1df8], R8 ;  /* 0x001df80801007387 */ /* 0x000fe80000100800 */
[----:B------:R-:W4:Y:S04]  /*3c1a0*/  LDL.LU.64 R66, [R1+0x25d0] ;  /* 0x0025d00001427983 */ /* 0x000f280000300a00 */
[----:B--2---:R0:W-:Y:S04]  /*3c1b0*/  STL [R1+0x1dfc], R0 ;  /* 0x001dfc0001007387 */ /* 0x0041e80000100800 */
[----:B0-----:R-:W2:Y:S01]  /*3c1c0*/  LDL R0, [R1+0x958] ;  /* 0x0009580001007983 */ /* 0x001ea20000100800 */
[----:B------:R-:W-:-:S02]  /*3c1d0*/  ISETP.GT.AND P6, PT, R78, 0x10, PT ;  /* 0x000000104e00780c */ /* 0x000fc40003fc4270 */
[C---:B------:R-:W-:Y:S01]  /*3c1e0*/  ISETP.GT.AND P2, PT, R78.reuse, 0x11, PT ;  /* 0x000000114e00780c */ /* 0x040fe20003f44270 */
[----:B------:R-:W2:Y:S01]  /*3c1f0*/  LDL.LU.64 R68, [R1+0x25c8] ;  /* 0x0025c80001447983 */ /* 0x000ea20000300a00 */
[C---:B------:R-:W-:Y:S02]  /*3c200*/  ISETP.GT.AND P3, PT, R78.reuse, 0x12, PT ;  /* 0x000000124e00780c */ /* 0x040fe40003f64270 */
[----:B------:R-:W-:-:S07]  /*3c210*/  ISETP.GT.AND P4, PT, R78, 0x13, PT ;  /* 0x000000134e00780c */ /* 0x000fce0003f84270 */
[----:B------:R-:W2:Y:S04]  /*3c220*/  @P6 LDG.E.U16 R89, desc[UR20][R76.64] ;  /* 0x000000144c596981 */ /* 0x000ea8000c1e1500 */
[----:B---3--:R-:W3:Y:S04]  /*3c230*/  @P2 LDG.E.U16 R93, desc[UR20][R32.64] ;  /* 0x00000014205d2981 */ /* 0x008ee8000c1e1500 */
[----:B----4-:R-:W4:Y:S04]  /*3c240*/  @P2 LDG.E.U16 R90, desc[UR20][R28.64] ;  /* 0x000000141c5a2981 */ /* 0x010f28000c1e1500 */
[----:B------:R-:W3:Y:S04]  /*3c250*/  @P3 LDG.E.U16 R30, desc[UR20][R22.64] ;  /* 0x00000014161e3981 */ /* 0x000ee8000c1e1500 */
[----:B------:R-:W3:Y:S04]  /*3c260*/  @P3 LDG.E.U16 R92, desc[UR20][R26.64] ;  /* 0x000000141a5c3981 */ /* 0x000ee8000c1e1500 */
[----:B------:R-:W3:Y:S04]  /*3c270*/  @P4 LDG.E.U16 R7, desc[UR20][R42.64] ;  /* 0x000000142a074981 */ /* 0x000ee8000c1e1500 */
[----:B------:R-:W3:Y:S04]  /*3c280*/  @P4 LDG.E.U16 R91, desc[UR20][R14.64] ;  /* 0x000000140e5b4981 */ /* 0x000ee8000c1e1500 */
[----:B------:R0:W-:Y:S04]  /*3c290*/  @P5 STL [R1+0xaa8], R73 ;  /* 0x000aa84901005387 */ /* 0x0001e80000100800 */
[----:B0-----:R-:W3:Y:S04]  /*3c2a0*/  LDL.LU R73, [R1+0x25c0] ;  /* 0x0025c00001497983 */ /* 0x001ee80000300800 */
[----:B------:R-:W3:Y:S04]  /*3c2b0*/  LDL.LU.64 R2, [R1+0x25b8] ;  /* 0x0025b80001027983 */ /* 0x000ee80000300a00 */
[----:B------:R0:W-:Y:S01]  /*3c2c0*/  @P5 STL [R1+0xaa4], R88 ;  /* 0x000aa45801005387 */ /* 0x0001e20000100800 */
[----:B------:R-:W-:-:S03]  /*3c2d0*/  ISETP.GT.AND P5, PT, R78, 0x14, PT ;  /* 0x000000144e00780c */ /* 0x000fc60003fa4270 */
[----:B0-----:R-:W3:Y:S10]  /*3c2e0*/  LDL.LU R88, [R1+0x25b0] ;  /* 0x0025b00001587983 */ /* 0x001ef40000300800 */
[----:B------:R-:W3:Y:S04]  /*3c2f0*/  @P5 LDG.E.U16 R79, desc[UR20][R44.64] ;  /* 0x000000142c4f5981 */ /* 0x000ee8000c1e1500 */
[----:B------:R-:W3:Y:S04]  /*3c300*/  @P5 LDG.E.U16 R41, desc[UR20][R12.64] ;  /* 0x000000140c295981 */ /* 0x000ee8000c1e1500 */
[----:B------:R-:W3:Y:S04]  /*3c310*/  LDL.LU.64 R76, [R1+0x25a8] ;  /* 0x0025a800014c7983 */ /* 0x000ee80000300a00 */
[----:B--2---:R-:W2:Y:S04]  /*3c320*/  @P6 LDG.E.U16 R0, desc[UR20][R64.64] ;  /* 0x0000001440006981 */ /* 0x004ea8000c1e1500 */
[----:B------:R0:W-:Y:S04]  /*3c330*/  @P6 STL [R1+0x95c], R89 ;  /* 0x00095c5901006387 */ /* 0x0001e80000100800 */
[----:B0-----:R-:W4:Y:S04]  /*3c340*/  LDL.LU R89, [R1+0x25a0] ;  /* 0x0025a00001597983 */ /* 0x001f280000300800 */
[----:B------:R-:W4:Y:S04]  /*3c350*/  LDL.LU.64 R64, [R1+0x2598] ;  /* 0x0025980001407983 */ /* 0x000f280000300a00 */
[----:B--2---:R-:W-:Y:S04]  /*3c360*/  @P6 STL [R1+0x958], R0 ;  /* 0x0009580001006387 */ /* 0x004fe80000100800 */
[----:B------:R-:W2:Y:S04]  /*3c370*/  LDL.LU.64 R32, [R1+0x2590] ;  /* 0x0025900001207983 */ /* 0x000ea80000300a00 */
[----:B------:R-:W2:Y:S04]  /*3c380*/  LDL.LU.64 R28, [R1+0x2588] ;  /* 0x00258800011c7983 */ /* 0x000ea80000300a00 */
[----:B---3--:R0:W-:Y:S01]  /*3c390*/  @P2 STL [R1+0x954], R93 ;  /* 0x0009545d01002387 */ /* 0x0081e20000100800 */
[----:B------:R-:W-:-:S03]  /*3c3a0*/  ISETP.GT.AND P6, PT, R78, 0x15, PT ;  /* 0x000000154e00780c */ /* 0x000fc60003fc4270 */
[----:B0-----:R-:W3:Y:S04]  /*3c3b0*/  LDL R93, [R1+0xaa0] ;  /* 0x000aa000015d7983 */ /* 0x001ee80000100800 */
[----:B----4-:R0:W-:Y:S06]  /*3c3c0*/  @P2 STL [R1+0x950], R90 ;  /* 0x0009505a01002387 */ /* 0x0101ec0000100800 */
[----:B------:R-:W4:Y:S04]  /*3c3d0*/  @P6 LDG.E.U16 R31, desc[UR20][R54.64] ;  /* 0x00000014361f6981 */ /* 0x000f28000c1e1500 */
[----:B------:R-:W2:Y:S04]  /*3c3e0*/  @P6 LDG.E.U16 R40, desc[UR20][R4.64] ;  /* 0x0000001404286981 */ /* 0x000ea8000c1e1500 */
[----:B0-----:R-:W2:Y:S04]  /*3c3f0*/  LDL R90, [R1+0xa9c] ;  /* 0x000a9c00015a7983 */ /* 0x001ea80000100800 */
[----:B------:R-:W2:Y:S04]  /*3c400*/  LDL.LU.64 R22, [R1+0x2580] ;  /* 0x0025800001167983 */ /* 0x000ea80000300a00 */
[----:B------:R-:W2:Y:S04]  /*3c410*/  LDL.LU.64 R26, [R1+0x2578] ;  /* 0x00257800011a7983 */ /* 0x000ea80000300a00 */
[----:B------:R0:W-:Y:S04]  /*3c420*/  @P3 STL [R1+0x94c], R30 ;  /* 0x00094c1e01003387 */ /* 0x0001e80000100800 */
[----:B0-----:R-:W2:Y:S04]  /*3c430*/  LDL R30, [R1+0x91c] ;  /* 0x00091c00011e7983 */ /* 0x001ea80000100800 */
[----:B------:R0:W-:Y:S04]  /*3c440*/  @P3 STL [R1+0x948], R92 ;  /* 0x0009485c01003387 */ /* 0x0001e80000100800 */
[----:B0-----:R-:W2:Y:S04]  /*3c450*/  LDL R92, [R1+0x918] ;  /* 0x00091800015c7983 */ /* 0x001ea80000100800 */
[----:B------:R-:W2:Y:S04]  /*3c460*/  LDL.LU.64 R42, [R1+0x2570] ;  /* 0x00257000012a7983 */ /* 0x000ea80000300a00 */
[----:B------:R-:W2:Y:S04]  /*3c470*/  LDL.LU.64 R14, [R1+0x2568] ;  /* 0x00256800010e7983 */ /* 0x000ea80000300a00 */
[----:B------:R-:W2:Y:S04]  /*3c480*/  LDL R0, [R1+0x914] ;  /* 0x0009140001007983 */ /* 0x000ea80000100800 */
[----:B------:R0:W-:Y:S04]  /*3c490*/  @P4 STL [R1+0x940], R91 ;  /* 0x0009405b01004387 */ /* 0x0001e80000100800 */
[----:B0-----:R-:W2:Y:S04]  /*3c4a0*/  LDL R91, [R1+0x910] ;  /* 0x00091000015b7983 */ /* 0x001ea80000100800 */
[----:B------:R-:W-:Y:S04]  /*3c4b0*/  @P4 STL [R1+0x944], R7 ;  /* 0x0009440701004387 */ /* 0x000fe80000100800 */
[----:B------:R-:W2:Y:S04]  /*3c4c0*/  LDL.LU.64 R44, [R1+0x2560] ;  /* 0x00256000012c7983 */ /* 0x000ea80000300a00 */
[----:B------:R-:W2:Y:S04]  /*3c4d0*/  LDL.LU.64 R12, [R1+0x2558] ;  /* 0x00255800010c7983 */ /* 0x000ea80000300a00 */
[----:B------:R0:W-:Y:S04]  /*3c4e0*/  @P5 STL [R1+0x93c], R79 ;  /* 0x00093c4f01005387 */ /* 0x0001e80000100800 */
[----:B0-----:R-:W2:Y:S04]  /*3c4f0*/  LDL R79, [R1+0x90c] ;  /* 0x00090c00014f7983 */ /* 0x001ea80000100800 */
[----:B------:R0:W-:Y:S04]  /*3c500*/  @P5 STL [R1+0x938], R41 ;  /* 0x0009382901005387 */ /* 0x0001e80000100800 */
[----:B0-----:R-:W2:Y:S04]  /*3c510*/  LDL R41, [R1+0x908] ;  /* 0x0009080001297983 */ /* 0x001ea80000100800 */
[----:B------:R-:W2:Y:S04]  /*3c520*/  LDL.LU.64 R54, [R1+0x2550] ;  /* 0x0025500001367983 */ /* 0x000ea80000300a00 */
[----:B------:R-:W2:Y:S01]  /*3c530*/  LDL.LU.64 R4, [R1+0x2548] ;  /* 0x0025480001047983 */ /* 0x000ea20000300a00 */
[----:B------:R-:W-:-:S13]  /*3c540*/  ISETP.GT.AND P2, PT, R78, 0x16, PT ;  /* 0x000000164e00780c */ /* 0x000fda0003f44270 */
[----:B--2---:R-:W2:Y:S04]  /*3c550*/  @P2 LDG.E.U16 R4, desc[UR20][R20.64] ;  /* 0x0000001414042981 */ /* 0x004ea8000c1e1500 */
[----:B------:R-:W2:Y:S04]  /*3c560*/  @P2 LDG.E.U16 R5, desc[UR20][R58.64] ;  /* 0x000000143a052981 */ /* 0x000ea8000c1e1500 */
[----:B------:R0:W-:Y:S04]  /*3c570*/  @P6 STL [R1+0x930], R40 ;  /* 0x0009302801006387 */ /* 0x0001e80000100800 */
[----:B------:R-:W2:Y:S04]  /*3c580*/  LDL R7, [R1+0x900] ;  /* 0x0009000001077983 */ /* 0x000ea80000100800 */
[----:B0-----:R-:W2:Y:S04]  /*3c590*/  LDL R40, [R1+0x904] ;  /* 0x0009040001287983 */ /* 0x001ea80000100800 */
[----:B----4-:R-:W-:Y:S04]  /*3c5a0*/  @P6 STL [R1+0x934], R31 ;  /* 0x0009341f01006387 */ /* 0x010fe80000100800 */
[----:B------:R-:W4:Y:S04]  /*3c5b0*/  LDL.LU R20, [R1+0x2540] ;  /* 0x0025400001147983 */ /* 0x000f280000300800 */
[----:B------:R-:W4:Y:S01]  /*3c5c0*/  LDL R21, [R1+0x8fc] ;  /* 0x0008fc0001157983 */ /* 0x000f220000100800 */
[----:B------:R-:W-:-:S13]  /*3c5d0*/  ISETP.GT.AND P3, PT, R78, 0x17, PT ;  /* 0x000000174e00780c */ /* 0x000fda0003f64270 */
[----:B---3--:R-:W3:Y:S04]  /*3c5e0*/  @P3 LDG.E.U16 R93, desc[UR20][R86.64] ;  /* 0x00000014565d3981 */ /* 0x008ee8000c1e1500 */
[----:B------:R-:W3:Y:S04]  /*3c5f0*/  @P3 LDG.E.U16 R90, desc[UR20][R84.64] ;  /* 0x00000014545a3981 */ /* 0x000ee8000c1e1500 */
[----:B--2---:R0:W-:Y:S04]  /*3c600*/  STL [R1+0x1e00], R4 ;  /* 0x001e000401007387 */ /* 0x0041e80000100800 */
[----:B0-----:R-:W2:Y:S04]  /*3c610*/  LDL R4, [R1+0x920] ;  /* 0x0009200001047983 */ /* 0x001ea80000100800 */
[----:B------:R-:W3:Y:S04]  /*3c620*/  LDL.LU.64 R58, [R1+0x2538] ;  /* 0x00253800013a7983 */ /* 0x000ee80000300a00 */
[----:B------:R-:W3:Y:S04]  /*3c630*/  LDL R31, [R1+0x8f8] ;  /* 0x0008f800011f7983 */ /* 0x000ee80000100800 */
[----:B------:R0:W-:Y:S04]  /*3c640*/  STL [R1+0x1e04], R5 ;  /* 0x001e040501007387 */ /* 0x0001e80000100800 */
[----:B0-----:R-:W3:Y:S01]  /*3c650*/  LDL R5, [R1+0x924] ;  /* 0x0009240001057983 */ /* 0x001ee20000100800 */
[----:B------:R-:W-:-:S02]  /*3c660*/  ISETP.GT.AND P4, PT, R78, 0x18, PT ;  /* 0x000000184e00780c */ /* 0x000fc40003f84270 */
[----:B------:R-:W-:Y:S01]  /*3c670*/  ISETP.GT.AND P5, PT, R78, 0x19, PT ;  /* 0x000000194e00780c */ /* 0x000fe20003fa4270 */
[----:B------:R-:W4:-:S12]  /*3c680*/  LDL.LU.64 R86, [R1+0x2530] ;  /* 0x0025300001567983 */ /* 0x000f180000300a00 */
[----:B------:R-:W4:Y:S01]  /*3c690*/  @P5 LDG.E.U16 R30, desc[UR20][R60.64] ;  /* 0x000000143c1e5981 */ /* 0x000f22000c1e1500 */
[----:B------:R-:W-:-:S03]  /*3c6a0*/  ISETP.GT.AND P6, PT, R78, 0x1a, PT ;  /* 0x0000001a4e00780c */ /* 0x000fc60003fc4270 */
[----:B------:R-:W4:Y:S01]  /*3c6b0*/  @P5 LDG.E.U16 R92, desc[UR20][R24.64] ;  /* 0x00000014185c5981 */ /* 0x000f22000c1e1500 */
[----:B------:R-:W-:-:S09]  /*3c6c0*/  ISETP.GT.AND P2, PT, R78, 0x1b, PT ;  /* 0x0000001b4e00780c */ /* 0x000fd20003f44270 */
[----:B------:R-:W4:Y:S04]  /*3c6d0*/  @P6 LDG.E.U16 R91, desc[UR20][R74.64] ;  /* 0x000000144a5b6981 */ /* 0x000f28000c1e1500 */
[----:B--2---:R-:W2:Y:S04]  /*3c6e0*/  @P4 LDG.E.U16 R4, desc[UR20][R80.64] ;  /* 0x0000001450044981 */ /* 0x004ea8000c1e1500 */
[----:B---3--:R-:W3:Y:S04]  /*3c6f0*/  @P4 LDG.E.U16 R5, desc[UR20][R82.64] ;  /* 0x0000001452054981 */ /* 0x008ee8000c1e1500 */
[----:B------:R0:W-:Y:S04]  /*3c700*/  @P3 STL [R1+0xaa0], R93 ;  /* 0x000aa05d01003387 */ /* 0x0001e80000100800 */
[----:B------:R-:W4:Y:S04]  /*3c710*/  @P6 LDG.E.U16 R0, desc[UR20][R10.64] ;  /* 0x000000140a006981 */ /* 0x000f28000c1e1500 */
[----:B------:R-:W4:Y:S04]  /*3c720*/  @P2 LDG.E.U16 R79, desc[UR20][R70.64] ;  /* 0x00000014464f2981 */ /* 0x000f28000c1e1500 */
[----:B0-----:R-:W4:Y:S04]  /*3c730*/  LDL.LU R93, [R1+0x2528] ;  /* 0x00252800015d7983 */ /* 0x001f280000300800 */
[----:B------:R-:W4:Y:S04]  /*3c740*/  LDL.LU.64 R84, [R1+0x2520] ;  /* 0x0025200001547983 */ /* 0x000f280000300a00 */
[----:B------:R0:W-:Y:S01]  /*3c750*/  @P3 STL [R1+0xa9c], R90 ;  /* 0x000a9c5a01003387 */ /* 0x0001e20000100800 */
[----:B------:R-:W-:-:S03]  /*3c760*/  ISETP.GT.AND P3, PT, R78, 0x1c, PT ;  /* 0x0000001c4e00780c */ /* 0x000fc60003f64270 */
[----:B------:R-:W4:Y:S04]  /*3c770*/  @P2 LDG.E.U16 R41, desc[UR20][R18.64] ;  /* 0x0000001412292981 */ /* 0x000f28000c1e1500 */
[----:B0-----:R-:W4:Y:S06]  /*3c780*/  LDL.LU R90, [R1+0x2518] ;  /* 0x00251800015a7983 */ /* 0x001f2c0000300800 */
[----:B------:R-:W4:Y:S04]  /*3c790*/  @P3 LDG.E.U16 R40, desc[UR20][R36.64] ;  /* 0x0000001424283981 */ /* 0x000f28000c1e1500 */
[----:B------:R-:W4:Y:S04]  /*3c7a0*/  LDL.LU.64 R82, [R1+0x2510] ;  /* 0x0025100001527983 */ /* 0x000f280000300a00 */
[----:B------:R-:W4:Y:S04]  /*3c7b0*/  LDL.LU.64 R80, [R1+0x2508] ;  /* 0x0025080001507983 */ /* 0x000f280000300a00 */
[----:B------:R-:W4:Y:S04]  /*3c7c0*/  @P3 LDG.E.U16 R7, desc[UR20][R34.64] ;  /* 0x0000001422073981 */ /* 0x000f28000c1e1500 */
[----:B--2---:R-:W-:Y:S04]  /*3c7d0*/  @P4 STL [R1+0x920], R4 ;  /* 0x0009200401004387 */ /* 0x004fe80000100800 */
[----:B---3--:R-:W-:Y:S04]  /*3c7e0*/  @P4 STL [R1+0x924], R5 ;  /* 0x0009240501004387 */ /* 0x008fe80000100800 */
[----:B------:R-:W2:Y:S04]  /*3c7f0*/  LDL.LU.64 R60, [R1+0x2500] ;  /* 0x00250000013c7983 */ /* 0x000ea80000300a00 */
[----:B------:R-:W3:Y:S04]  /*3c800*/  LDL.LU.64 R24, [R1+0x24f8] ;  /* 0x0024f80001187983 */ /* 0x000ee80000300a00 */
[----:B----4-:R0:W-:Y:S04]  /*3c810*/  @P5 STL [R1+0x91c], R30 ;  /* 0x00091c1e01005387 */ /* 0x0101e80000100800 */
[----:B0-----:R-:W4:Y:S01]  /*3c820*/  LDL R30, [R1+0xa98] ;  /* 0x000a9800011e7983 */ /* 0x001f220000100800 */
[----:B------:R-:W-:-:S03]  /*3c830*/  ISETP.GT.AND P4, PT, R78, 0x1d, PT ;  /* 0x0000001d4e00780c */ /* 0x000fc60003f84270 */
[----:B------:R0:W-:Y:S01]  /*3c840*/  @P5 STL [R1+0x918], R92 ;  /* 0x0009185c01005387 */ /* 0x0001e20000100800 */
[----:B------:R-:W-:-:S03]  /*3c850*/  ISETP.GT.AND P5, PT, R78, 0x1e, PT ;  /* 0x0000001e4e00780c */ /* 0x000fc60003fa4270 */
[----:B0-----:R-:W2:Y:S04]  /*3c860*/  LDL R92, [R1+0xa94] ;  /* 0x000a9400015c7983 */ /* 0x001ea80000100800 */
[----:B------:R-:W3:Y:S04]  /*3c870*/  LDL.LU.64 R10, [R1+0x24f0] ;  /* 0x0024f000010a7983 */ /* 0x000ee80000300a00 */
[----:B------:R-:W3:Y:S04]  /*3c880*/  LDL.LU.64 R74, [R1+0x24e8] ;  /* 0x0024e800014a7983 */ /* 0x000ee80000300a00 */
[----:B------:R0:W-:Y:S04]  /*3c890*/  @P6 STL [R1+0x910], R91 ;  /* 0x0009105b01006387 */ /* 0x0001e80000100800 */
[----:B------:R-:W3:Y:S04]  /*3c8a0*/  @P4 LDG.E.U16 R21, desc[UR20][R46.64] ;  /* 0x000000142e154981 */ /* 0x000ee8000c1e1500 */
[----:B------:R-:W3:Y:S04]  /*3c8b0*/  @P4 LDG.E.U16 R31, desc[UR20][R48.64] ;  /* 0x00000014301f4981 */ /* 0x000ee8000c1e1500 */
[----:B0-----:R-:W3:Y:S04]  /*3c8c0*/  LDL R91, [R1+0x8ec] ;  /* 0x0008ec00015b7983 */ /* 0x001ee80000100800 */
[----:B------:R0:W-:Y:S04]  /*3c8d0*/  @P6 STL [R1+0x914], R0 ;  /* 0x0009140001006387 */ /* 0x0001e80000100800 */
[----:B------:R-:W3:Y:S04]  /*3c8e0*/  @P5 LDG.E.U16 R90, desc[UR20][R16.64] ;  /* 0x00000014105a5981 */ /* 0x000ee8000c1e1500 */
[----:B------:R-:W3:Y:S04]  /*3c8f0*/  @P5 LDG.E.U16 R93, desc[UR20][R38.64] ;  /* 0x00000014265d5981 */ /* 0x000ee8000c1e1500 */
[----:B0-----:R-:W3:Y:S04]  /*3c900*/  LDL R0, [R1+0x8e8] ;  /* 0x0008e80001007983 */ /* 0x001ee80000100800 */
[----:B------:R-:W3:Y:S04]  /*3c910*/  LDL.LU.64 R70, [R1+0x24e0] ;  /* 0x0024e00001467983 */ /* 0x000ee80000300a00 */
[----:B------:R-:W3:Y:S04]  /*3c920*/  LDL.LU.64 R18, [R1+0x24d8] ;  /* 0x0024d80001127983 */ /* 0x000ee80000300a00 */
[----:B------:R0:W-:Y:S01]  /*3c930*/  @P2 STL [R1+0x90c], R79 ;  /* 0x00090c4f01002387 */ /* 0x0001e20000100800 */
[----:B------:R-:W-:-:S03]  /*3c940*/  ISETP.GT.AND P6, PT, R78, 0x1f, PT ;  /* 0x0000001f4e00780c */ /* 0x000fc60003fc4270 */
[----:B0-----:R-:W3:Y:S04]  /*3c950*/  LDL R79, [R1+0x8e4] ;  /* 0x0008e400014f7983 */ /* 0x001ee80000100800 */
[----:B------:R0:W-:Y:S04]  /*3c960*/  @P2 STL [R1+0x908], R41 ;  /* 0x0009082901002387 */ /* 0x0001e80000100800 */
[----:B0-----:R-:W3:Y:S04]  /*3c970*/  LDL R41, [R1+0x8e0] ;  /* 0x0008e00001297983 */ /* 0x001ee80000100800 */
[----:B------:R-:W3:Y:S04]  /*3c980*/  LDL.LU.64 R36, [R1+0x24d0] ;  /* 0x0024d00001247983 */ /* 0x000ee80000300a00 */
[----:B------:R0:W-:Y:S04]  /*3c990*/  @P3 STL [R1+0x904], R40 ;  /* 0x0009042801003387 */ /* 0x0001e80000100800 */
[----:B0-----:R-:W3:Y:S04]  /*3c9a0*/  LDL R40, [R1+0x8dc] ;  /* 0x0008dc0001287983 */ /* 0x001ee80000100800 */
[----:B----4-:R-:W4:Y:S01]  /*3c9b0*/  @P6 LDG.E.U16 R30, desc[UR20][R50.64] ;  /* 0x00000014321e6981 */ /* 0x010f22000c1e1500 */
[----:B------:R-:W-:-:S03]  /*3c9c0*/  ISETP.GT.AND P2, PT, R78, 0x20, PT ;  /* 0x000000204e00780c */ /* 0x000fc60003f44270 */
[----:B------:R-:W4:Y:S04]  /*3c9d0*/  LDL.LU.64 R34, [R1+0x24c8] ;  /* 0x0024c80001227983 */ /* 0x000f280000300a00 */
[----:B------:R0:W-:Y:S04]  /*3c9e0*/  @P3 STL [R1+0x900], R7 ;  /* 0x0009000701003387 */ /* 0x0001e80000100800 */
[----:B--2---:R-:W2:Y:S04]  /*3c9f0*/  @P6 LDG.E.U16 R92, desc[UR20][R62.64] ;  /* 0x000000143e5c6981 */ /* 0x004ea8000c1e1500 */
[----:B0-----:R-:W2:Y:S04]  /*3ca00*/  LDL R7, [R1+0x8d8] ;  /* 0x0008d80001077983 */ /* 0x001ea80000100800 */
[----:B------:R-:W2:Y:S01]  /*3ca10*/  LDL.LU.64 R46, [R1+0x24c0] ;  /* 0x0024c000012e7983 */ /* 0x000ea20000300a00 */
[----:B------:R-:W-:-:S03]  /*3ca20*/  ISETP.GT.AND P3, PT, R78, 0x21, PT ;  /* 0x000000214e00780c */ /* 0x000fc60003f64270 */
[----:B---3--:R0:W-:Y:S04]  /*3ca30*/  @P4 STL [R1+0x8fc], R21 ;  /* 0x0008fc1501004387 */ /* 0x0081e80000100800 */
[----:B------:R-:W3:Y:S04]  /*3ca40*/  @P2 LDG.E.U16 R91, desc[UR20][R52.64] ;  /* 0x00000014345b2981 */ /* 0x000ee8000c1e1500 */
[----:B0-----:R-:W3:Y:S04]  /*3ca50*/  LDL R21, [R1+0x8d4] ;  /* 0x0008d40001157983 */ /* 0x001ee80000100800 */
[----:B------:R-:W3:Y:S04]  /*3ca60*/  LDL.LU.64 R48, [R1+0x24b8] ;  /* 0x0024b80001307983 */ /* 0x000ee80000300a00 */
[----:B------:R-:W3:Y:S04]  /*3ca70*/  LDL R4, [R1+0x8d0] ;  /* 0x0008d00001047983 */ /* 0x000ee80000100800 */
[----:B------:R0:W-:Y:S04]  /*3ca80*/  @P4 STL [R1+0x8f8], R31 ;  /* 0x0008f81f01004387 */ /* 0x0001e80000100800 */
[----:B------:R-:W3:Y:S01]  /*3ca90*/  LDL R17, [R1+0x8cc] ;  /* 0x0008cc0001117983 */ /* 0x000ee20000100800 */
[----:B------:R-:W-:-:S03]  /*3caa0*/  ISETP.GT.AND P4, PT, R78, 0x22, PT ;  /* 0x000000224e00780c */ /* 0x000fc60003f84270 */
[----:B------:R-:W-:Y:S04]  /*3cab0*/  STL [R1+0x1e08], R90 ;  /* 0x001e085a01007387 */ /* 0x000fe80000100800 */
[----:B------:R-:W3:Y:S04]  /*3cac0*/  LDL.LU.64 R38, [R1+0x24b0] ;  /* 0x0024b00001267983 */ /* 0x000ee80000300a00 */
[----:B------:R-:W3:Y:S04]  /*3cad0*/  @P2 LDG.E.U16 R0, desc[UR20][R56.64] ;  /* 0x0000001438002981 */ /* 0x000ee8000c1e1500 */
[----:B0-----:R-:W3:Y:S04]  /*3cae0*/  LDL R31, [R1+0x8c8] ;  /* 0x0008c800011f7983 */ /* 0x001ee80000100800 */
[----:B------:R-:W3:Y:S04]  /*3caf0*/  @P3 LDG.E.U16 R79, desc[UR20][R66.64] ;  /* 0x00000014424f3981 */ /* 0x000ee8000c1e1500 */
[----:B------:R-:W3:Y:S04]  /*3cb00*/  LDL R16, [R1+0x8c4] ;  /* 0x0008c40001107983 */ /* 0x000ee80000100800 */
[----:B------:R-:W3:Y:S04]  /*3cb10*/  @P3 LDG.E.U16 R41, desc[UR20][R68.64] ;  /* 0x0000001444293981 */ /* 0x000ee8000c1e1500 */
[----:B------:R-:W-:Y:S04]  /*3cb20*/  STL [R1+0x1e0c], R93 ;  /* 0x001e0c5d01007387 */ /* 0x000fe80000100800 */
[----:B------:R-:W3:Y:S04]  /*3cb30*/  LDL.LU.64 R50, [R1+0x24a8] ;  /* 0x0024a80001327983 */ /* 0x000ee80000300a00 */
[----:B------:R-:W3:Y:S04]  /*3cb40*/  @P4 LDG.E.U16 R40, desc[UR20][R72.64] ;  /* 0x0000001448284981 */ /* 0x000ee8000c1e1500 */
[----:B----4-:R0:W-:Y:S04]  /*3cb50*/  @P6 STL [R1+0xa98], R30 ;  /* 0x000a981e01006387 */ /* 0x0101e80000100800 */
[----:B0-----:R-:W4:Y:S01]  /*3cb60*/  LDL R30, [R1+0x8c0] ;  /* 0x0008c000011e7983 */ /* 0x001f220000100800 */
[----:B------:R-:W-:-:S03]  /*3cb70*/  ISETP.GT.AND P5, PT, R78, 0x23, PT ;  /* 0x000000234e00780c */ /* 0x000fc60003fa4270 */
[----:B------:R-:W4:Y:S04]  /*3cb80*/  LDL.LU.64 R62, [R1+0x24a0] ;  /* 0x0024a000013e7983 */ /* 0x000f280000300a00 */
[----:B--2---:R0:W-:Y:S01]  /*3cb90*/  @P6 STL [R1+0xa94], R92 ;  /* 0x000a945c01006387 */ /* 0x0041e20000100800 */
[----:B------:R-:W-:-:S03]  /*3cba0*/  ISETP.GT.AND P6, PT, R78, 0x24, PT ;  /* 0x000000244e00780c */ /* 0x000fc60003fc4270 */
[----:B------:R-:W2:Y:S04]  /*3cbb0*/  @P4 LDG.E.U16 R7, desc[UR20][R2.64] ;  /* 0x0000001402074981 */ /* 0x000ea8000c1e1500 */
[----:B0-----:R-:W2:Y:S04]  /*3cbc0*/  LDL R92, [R1+0xa90] ;  /* 0x000a9000015c7983 */ /* 0x001ea80000100800 */
[----:B------:R-:W2:Y:S04]  /*3cbd0*/  LDL.LU.64 R52, [R1+0x2498] ;  /* 0x0024980001347983 */ /* 0x000ea80000300a00 */
[----:B---3--:R0:W-:Y:S04]  /*3cbe0*/  @P2 STL [R1+0x8ec], R91 ;  /* 0x0008ec5b01002387 */ /* 0x0081e80000100800 */
[----:B------:R-:W3:Y:S04]  /*3cbf0*/  @P5 LDG.E.U16 R21, desc[UR20][R76.64] ;  /* 0x000000144c155981 */ /* 0x000ee8000c1e1500 */
[----:B0-----:R-:W3:Y:S04]  /*3cc00*/  LDL R91, [R1+0xa8c] ;  /* 0x000a8c00015b7983 */ /* 0x001ee80000100800 */
[----:B------:R-:W3:Y:S04]  /*3cc10*/  @P5 LDG.E.U16 R4, desc[UR20][R88.64] ;  /* 0x0000001458045981 */ /* 0x000ee8000c1e1500 */
[----:B------:R-:W3:Y:S04]  /*3cc20*/  LDL.LU.64 R56, [R1+0x2490] ;  /* 0x0024900001387983 */ /* 0x000ee80000300a00 */
[----:B------:R-:W3:Y:S04]  /*3cc30*/  @P6 LDG.E.U16 R17, desc[UR20][R64.64] ;  /* 0x0000001440116981 */ /* 0x000ee8000c1e1500 */
[----:B------:R0:W-:Y:S04]  /*3cc40*/  @P2 STL [R1+0x8e8], R0 ;  /* 0x0008e80001002387 */ /* 0x0001e80000100800 */
[----:B------:R-:W3:Y:S04]  /*3cc50*/  @P6 LDG.E.U16 R31, desc[UR20][R32.64] ;  /* 0x00000014201f6981 */ /* 0x000ee8000c1e1500 */
[----:B0-----:R-:W3:Y:S04]  /*3cc60*/  LDL R0, [R1+0xa88] ;  /* 0x000a880001007983 */ /* 0x001ee80000100800 */
[----:B------:R-:W3:Y:S04]  /*3cc70*/  LDL.LU.64 R66, [R1+0x2488] ;  /* 0x0024880001427983 */ /* 0x000ee80000300a00 */
[----:B------:R0:W-:Y:S01]  /*3cc80*/  @P3 STL [R1+0x8e4], R79 ;  /* 0x0008e44f01003387 */ /* 0x0001e20000100800 */
[----:B------:R-:W-:-:S03]  /*3cc90*/  ISETP.GT.AND P2, PT, R78, 0x25, PT ;  /* 0x000000254e00780c */ /* 0x000fc60003f44270 */
[----:B0-----:R-:W3:Y:S04]  /*3cca0*/  LDL R79, [R1+0xa84] ;  /* 0x000a8400014f7983 */ /* 0x001ee80000100800 */
[----:B------:R-:W3:Y:S04]  /*3ccb0*/  LDL.LU.64 R68, [R1+0x2480] ;  /* 0x0024800001447983 */ /* 0x000ee80000300a00 */
[----:B------:R0:W-:Y:S04]  /*3ccc0*/  @P3 STL [R1+0x8e0], R41 ;  /* 0x0008e02901003387 */ /* 0x0001e80000100800 */
[----:B------:R-:W3:Y:S04]  /*3ccd0*/  LDL.LU.64 R72, [R1+0x2478] ;  /* 0x0024780001487983 */ /* 0x000ee80000300a00 */
[----:B------:R-:W3:Y:S04]  /*3cce0*/  @P2 LDG.E.U16 R16, desc[UR20][R28.64] ;  /* 0x000000141c102981 */ /* 0x000ee8000c1e1500 */
[----:B0-----:R-:W3:Y:S04]  /*3ccf0*/  LDL R41, [R1+0x8bc] ;  /* 0x0008bc0001297983 */ /* 0x001ee80000100800 */
[----:B------:R0:W-:Y:S04]  /*3cd00*/  @P4 STL [R1+0x8dc], R40 ;  /* 0x0008dc2801004387 */ /* 0x0001e80000100800 */
[----:B0-----:R-:W3:Y:S04]  /*3cd10*/  LDL R40, [R1+0x8b8] ;  /* 0x0008b80001287983 */ /* 0x001ee80000100800 */
[----:B----4-:R-:W4:Y:S01]  /*3cd20*/  @P2 LDG.E.U16 R30, desc[UR20][R22.64] ;  /* 0x00000014161e2981 */ /* 0x010f22000c1e1500 */
[----:B------:R-:W-:-:S03]  /*3cd30*/  ISETP.GT.AND P3, PT, R78, 0x26, PT ;  /* 0x000000264e00780c */ /* 0x000fc60003f64270 */
[----:B------:R-:W4:Y:S04]  /*3cd40*/  LDL.LU.64 R2, [R1+0x2470] ;  /* 0x0024700001027983 */ /* 0x000f280000300a00 */
[----:B--2---:R0:W-:Y:S04]  /*3cd50*/  @P4 STL [R1+0x8d8], R7 ;  /* 0x0008d80701004387 */ /* 0x0041e80000100800 */
[----:B------:R-:W2:Y:S04]  /*3cd60*/  LDL.LU.64 R76, [R1+0x2468] ;  /* 0x00246800014c7983 */ /* 0x000ea80000300a00 */
[----:B------:R-:W2:Y:S01]  /*3cd70*/  @P3 LDG.E.U16 R92, desc[UR20][R26.64] ;  /* 0x000000141a5c3981 */ /* 0x000ea2000c1e1500 */
[----:B------:R-:W-:-:S03]  /*3cd80*/  ISETP.GT.AND P4, PT, R78, 0x27, PT ;  /* 0x000000274e00780c */ /* 0x000fc60003f84270 */
[----:B0-----:R-:W2:Y:S04]  /*3cd90*/  LDL R7, [R1+0x8b4] ;  /* 0x0008b40001077983 */ /* 0x001ea80000100800 */
[----:B---3--:R0:W-:Y:S04]  /*3cda0*/  @P5 STL [R1+0x8d4], R21 ;  /* 0x0008d41501005387 */ /* 0x0081e80000100800 */
[----:B------:R-:W3:Y:S04]  /*3cdb0*/  @P3 LDG.E.U16 R91, desc[UR20][R42.64] ;  /* 0x000000142a5b3981 */ /* 0x000ee8000c1e1500 */
[----:B0-----:R-:W3:Y:S04]  /*3cdc0*/  LDL R21, [R1+0x8b0] ;  /* 0x0008b00001157983 */ /* 0x001ee80000100800 */
[----:B------:R-:W3:Y:S04]  /*3cdd0*/  LDL.LU.64 R88, [R1+0x2460] ;  /* 0x0024600001587983 */ /* 0x000ee80000300a00 */
[----:B------:R-:W-:Y:S04]  /*3cde0*/  @P5 STL [R1+0x8d0], R4 ;  /* 0x0008d00401005387 */ /* 0x000fe80000100800 */
[----:B------:R-:W3:Y:S04]  /*3cdf0*/  LDL.LU.64 R64, [R1+0x2458] ;  /* 0x0024580001407983 */ /* 0x000ee80000300a00 */
[----:B------:R-:W3:Y:S01]  /*3ce00*/  LDL R5, [R1+0x8ac] ;  /* 0x0008ac0001057983 */ /* 0x000ee20000100800 */
[----:B------:R-:W-:-:S03]  /*3ce10*/  ISETP.GT.AND P5, PT, R78, 0x28, PT ;  /* 0x000000284e00780c */ /* 0x000fc60003fa4270 */
[----:B------:R0:W-:Y:S04]  /*3ce20*/  @P6 STL [R1+0x8cc], R17 ;  /* 0x0008cc1101006387 */ /* 0x0001e80000100800 */
[----:B------:R-:W3:Y:S04]  /*3ce30*/  @P4 LDG.E.U16 R0, desc[UR20][R14.64] ;  /* 0x000000140e004981 */ /* 0x000ee8000c1e1500 */
[----:B0-----:R-:W3:Y:S04]  /*3ce40*/  LDL R17, [R1+0x8a8] ;  /* 0x0008a80001117983 */ /* 0x001ee80000100800 */
[----:B------:R-:W3:Y:S04]  /*3ce50*/  LDL.LU.64 R32, [R1+0x2450] ;  /* 0x0024500001207983 */ /* 0x000ee80000300a00 */
[----:B------:R0:W-:Y:S04]  /*3ce60*/  @P6 STL [R1+0x8c8], R31 ;  /* 0x0008c81f01006387 */ /* 0x0001e80000100800 */
[----:B------:R-:W3:Y:S04]  /*3ce70*/  @P4 LDG.E.U16 R79, desc[UR20][R44.64] ;  /* 0x000000142c4f4981 */ /* 0x000ee8000c1e1500 */
[----:B0-----:R-:W3:Y:S04]  /*3ce80*/  LDL R31, [R1+0x8a4] ;  /* 0x0008a400011f7983 */ /* 0x001ee80000100800 */
[----:B------:R-:W3:Y:S04]  /*3ce90*/  LDL.LU.64 R28, [R1+0x2448] ;  /* 0x00244800011c7983 */ /* 0x000ee80000300a00 */
[----:B------:R-:W3:Y:S04]  /*3cea0*/  @P5 LDG.E.U16 R41, desc[UR20][R12.64] ;  /* 0x000000140c295981 */ /* 0x000ee8000c1e1500 */
[----:B------:R-:W3:Y:S04]  /*3ceb0*/  @P5 LDG.E.U16 R40, desc[UR20][R54.64] ;  /* 0x0000001436285981 */ /* 0x000ee8000c1e1500 */
[----:B------:R0:W-:Y:S04]  /*3cec0*/  @P2 STL [R1+0x8c4], R16 ;  /* 0x0008c41001002387 */ /* 0x0001e80000100800 */
[----:B0-----:R-:W3:Y:S04]  /*3ced0*/  LDL R16, [R1+0x8a0] ;  /* 0x0008a00001107983 */ /* 0x001ee80000100800 */
[----:B------:R-:W3:Y:S04]  /*3cee0*/  LDL.LU.64 R22, [R1+0x2440] ;  /* 0x0024400001167983 */ /* 0x000ee80000300a00 */
[----:B----4-:R0:W-:Y:S04]  /*3cef0*/  @P2 STL [R1+0x8c0], R30 ;  /* 0x0008c01e01002387 */ /* 0x0101e80000100800 */
[----:B0-----:R-:W4:Y:S01]  /*3cf00*/  LDL R30, [R1+0x89c] ;  /* 0x00089c00011e7983 */ /* 0x001f220000100800 */
[----:B------:R-:W-:-:S02]  /*3cf10*/  ISETP.GT.AND P6, PT, R78, 0x29, PT ;  /* 0x000000294e00780c */ /* 0x000fc40003fc4270 */
[C---:B------:R-:W-:Y:S01]  /*3cf20*/  ISETP.GT.AND P2, PT, R78.reuse, 0x2a, PT ;  /* 0x0000002a4e00780c */ /* 0x040fe20003f44270 */
[----:B------:R-:W4:Y:S04]  /*3cf30*/  LDL.LU.64 R26, [R1+0x2438] ;  /* 0x00243800011a7983 */ /* 0x000f280000300a00 */
[----:B--2---:R0:W-:Y:S06]  /*3cf40*/  @P3 STL [R1+0xa90], R92 ;  /* 0x000a905c01003387 */ /* 0x0041ec0000100800 */
[----:B------:R-:W2:Y:S04]  /*3cf50*/  @P6 LDG.E.U16 R7, desc[UR20][R58.64] ;  /* 0x000000143a076981 */ /* 0x000ea8000c1e1500 */
[----:B0-----:R-:W2:Y:S04]  /*3cf60*/  LDL R92, [R1+0x898] ;  /* 0x00089800015c7983 */ /* 0x001ea80000100800 */
[----:B------:R-:W2:Y:S04]  /*3cf70*/  LDL.LU.64 R42, [R1+0x2430] ;  /* 0x00243000012a7983 */ /* 0x000ea80000300a00 */
[----:B---3--:R0:W-:Y:S01]  /*3cf80*/  @P3 STL [R1+0xa8c], R91 ;  /* 0x000a8c5b01003387 */ /* 0x0081e20000100800 */
[----:B------:R-:W-:-:S03]  /*3cf90*/  ISETP.GT.AND P3, PT, R78, 0x2b, PT ;  /* 0x0000002b4e00780c */ /* 0x000fc60003f64270 */
[----:B------:R-:W3:Y:S04]  /*3cfa0*/  @P6 LDG.E.U16 R21, desc[UR20][R86.64] ;  /* 0x0000001456156981 */ /* 0x000ee8000c1e1500 */
[----:B0-----:R-:W3:Y:S04]  /*3cfb0*/  LDL R91, [R1+0x894] ;  /* 0x00089400015b7983 */ /* 0x001ee80000100800 */
[----:B------:R-:W3:Y:S04]  /*3cfc0*/  LDL.LU.64 R14, [R1+0x2428] ;  /* 0x00242800010e7983 */ /* 0x000ee80000300a00 */
[----:B------:R-:W3:Y:S04]  /*3cfd0*/  LDL R4, [R1+0x890] ;  /* 0x0008900001047983 */ /* 0x000ee80000100800 */
[----:B------:R-:W3:Y:S04]  /*3cfe0*/  @P2 LDG.E.U16 R5, desc[UR20][R84.64] ;  /* 0x0000001454052981 */ /* 0x000ee8000c1e1500 */
[----:B------:R-:W3:Y:S04]  /*3cff0*/  LDL.LU.64 R44, [R1+0x2420] ;  /* 0x00242000012c7983 */ /* 0x000ee80000300a00 */
[----:B------:R-:W3:Y:S04]  /*3d000*/  @P2 LDG.E.U16 R17, desc[UR20][R82.64] ;  /* 0x0000001452112981 */ /* 0x000ee8000c1e1500 */
[----:B------:R0:W-:Y:S04]  /*3d010*/  @P4 STL [R1+0xa88], R0 ;  /* 0x000a880001004387 */ /* 0x0001e80000100800 */
[----:B0-----:R-:W3:Y:S04]  /*3d020*/  LDL R0, [R1+0xa80] ;  /* 0x000a800001007983 */ /* 0x001ee80000100800 */
[----:B------:R-:W3:Y:S04]  /*3d030*/  @P3 LDG.E.U16 R31, desc[UR20][R80.64] ;  /* 0x00000014501f3981 */ /* 0x000ee8000c1e1500 */
[----:B------:R0:W-:Y:S01]  /*3d040*/  @P4 STL [R1+0xa84], R79 ;  /* 0x000a844f01004387 */ /* 0x0001e20000100800 */
[----:B------:R-:W-:-:S03]  /*3d050*/  ISETP.GT.AND P4, PT, R78, 0x2c, PT ;  /* 0x0000002c4e00780c */ /* 0x000fc60003f84270 */
[----:B0-----:R-:W3:Y:S04]  /*3d060*/  LDL R79, [R1+0xa7c] ;  /* 0x000a7c00014f7983 */ /* 0x001ee80000100800 */
[----:B------:R-:W3:Y:S04]  /*3d070*/  LDL.LU.64 R12, [R1+0x2418] ;  /* 0x00241800010c7983 */ /* 0x000ee80000300a00 */
[----:B------:R-:W3:Y:S04]  /*3d080*/  LDL.LU.64 R54, [R1+0x2410] ;  /* 0x0024100001367983 */ /* 0x000ee80000300a00 */
[----:B------:R0:W-:Y:S04]  /*3d090*/  @P5 STL [R1+0x8bc], R41 ;  /* 0x0008bc2901005387 */ /* 0x0001e80000100800 */
[----:B0-----:R-:W3:Y:S04]  /*3d0a0*/  LDL R41, [R1+0xa78] ;  /* 0x000a780001297983 */ /* 0x001ee80000100800 */
[----:B------:R0:W-:Y:S04]  /*3d0b0*/  @P5 STL [R1+0x8b8], R40 ;  /* 0x0008b82801005387 */ /* 0x0001e80000100800 */
[----:B------:R-:W3:Y:S04]  /*3d0c0*/  @P3 LDG.E.U16 R16, desc[UR20][R60.64] ;  /* 0x000000143c103981 */ /* 0x000ee8000c1e1500 */
[----:B0-----:R-:W3:Y:S04]  /*3d0d0*/  LDL R40, [R1+0xa74] ;  /* 0x000a740001287983 */ /* 0x001ee80000100800 */
[----:B----4-:R-:W4:Y:S01]  /*3d0e0*/  @P4 LDG.E.U16 R30, desc[UR20][R24.64] ;  /* 0x00000014181e4981 */ /* 0x010f22000c1e1500 */
[----:B------:R-:W-:-:S03]  /*3d0f0*/  ISETP.GT.AND P5, PT, R78, 0x2d, PT ;  /* 0x0000002d4e00780c */ /* 0x000fc60003fa4270 */
[----:B------:R-:W4:Y:S04]  /*3d100*/  LDL.LU.64 R58, [R1+0x2408] ;  /* 0x00240800013a7983 */ /* 0x000f280000300a00 */
[----:B------:R-:W4:Y:S04]  /*3d110*/  LDL.LU.64 R86, [R1+0x2400] ;  /* 0x0024000001567983 */ /* 0x000f280000300a00 */
[----:B--2---:R0:W-:Y:S04]  /*3d120*/  @P6 STL [R1+0x8b4], R7 ;  /* 0x0008b40701006387 */ /* 0x0041e80000100800 */
[----:B------:R-:W2:Y:S04]  /*3d130*/  @P4 LDG.E.U16 R92, desc[UR20][R10.64] ;  /* 0x000000140a5c4981 */ /* 0x000ea8000c1e1500 */
[----:B0-----:R-:W2:Y:S04]  /*3d140*/  LDL R7, [R1+0x88c] ;  /* 0x00088c0001077983 */ /* 0x001ea80000100800 */
[----:B---3--:R0:W-:Y:S01]  /*3d150*/  @P6 STL [R1+0x8b0], R21 ;  /* 0x0008b01501006387 */ /* 0x0081e20000100800 */
[----:B------:R-:W-:-:S03]  /*3d160*/  ISETP.GT.AND P6, PT, R78, 0x2e, PT ;  /* 0x0000002e4e00780c */ /* 0x000fc60003fc4270 */
[----:B------:R-:W3:Y:S04]  /*3d170*/  @P5 LDG.E.U16 R91, desc[UR20][R74.64] ;  /* 0x000000144a5b5981 */ /* 0x000ee8000c1e1500 */
[----:B0-----:R-:W3:Y:S04]  /*3d180*/  LDL R21, [R1+0x888] ;  /* 0x0008880001157983 */ /* 0x001ee80000100800 */
[----:B------:R-:W3:Y:S04]  /*3d190*/  LDL.LU.64 R84, [R1+0x23f8] ;  /* 0x0023f80001547983 */ /* 0x000ee80000300a00 */
[----:B------:R-:W3:Y:S04]  /*3d1a0*/  LDL.LU.64 R82, [R1+0x23f0] ;  /* 0x0023f00001527983 */ /* 0x000ee80000300a00 */
[----:B------:R-:W3:Y:S04]  /*3d1b0*/  @P5 LDG.E.U16 R4, desc[UR20][R70.64] ;  /* 0x0000001446045981 */ /* 0x000ee8000c1e1500 */
[----:B------:R0:W-:Y:S04]  /*3d1c0*/  @P2 STL [R1+0x8a8], R17 ;  /* 0x0008a81101002387 */ /* 0x0001e80000100800 */
[----:B0-----:R-:W3:Y:S04]  /*3d1d0*/  LDL R17, [R1+0x884] ;  /* 0x0008840001117983 */ /* 0x001ee80000100800 */
[----:B------:R-:W-:Y:S01]  /*3d1e0*/  @P2 STL [R1+0x8ac], R5 ;  /* 0x0008ac0501002387 */ /* 0x000fe20000100800 */
[----:B------:R-:W-:-:S03]  /*3d1f0*/  ISETP.GT.AND P2, PT, R78, 0x2f, PT ;  /* 0x0000002f4e00780c */ /* 0x000fc60003f44270 */
[----:B------:R-:W3:Y:S04]  /*3d200*/  LDL.LU.64 R80, [R1+0x23e8] ;  /* 0x0023e80001507983 */ /* 0x000ee80000300a00 */
[----:B------:R0:W-:Y:S04]  /*3d210*/  @P3 STL [R1+0x8a4], R31 ;  /* 0x0008a41f01003387 */ /* 0x0001e80000100800 */
[----:B------:R-:W3:Y:S04]  /*3d220*/  @P6 LDG.E.U16 R0, desc[UR20][R18.64] ;  /* 0x0000001412006981 */ /* 0x000ee8000c1e1500 */
[----:B0-----:R-:W3:Y:S04]  /*3d230*/  LDL R31, [R1+0x880] ;  /* 0x00088000011f7983 */ /* 0x001ee80000100800 */
[----:B------:R-:W3:Y:S04]  /*3d240*/  @P6 LDG.E.U16 R79, desc[UR20][R36.64] ;  /* 0x00000014244f6981 */ /* 0x000ee8000c1e1500 */
[----:B------:R-:W3:Y:S04]  /*3d250*/  LDL.LU.64 R60, [R1+0x23e0] ;  /* 0x0023e000013c7983 */ /* 0x000ee80000300a00 */
[----:B------:R-:W3:Y:S04]  /*3d260*/  @P2 LDG.E.U16 R41, desc[UR20][R34.64] ;  /* 0x0000001422292981 */ /* 0x000ee8000c1e1500 */
[----:B------:R-:W3:Y:S04]  /*3d270*/  @P2 LDG.E.U16 R40, desc[UR20][R46.64] ;  /* 0x000000142e282981 */ /* 0x000ee8000c1e1500 */
[----:B------:R0:W-:Y:S04]  /*3d280*/  @P3 STL [R1+0x8a0], R16 ;  /* 0x0008a01001003387 */ /* 0x0001e80000100800 */
[----:B------:R-:W3:Y:S04]  /*3d290*/  LDL.LU.64 R24, [R1+0x23d8] ;  /* 0x0023d80001187983 */ /* 0x000ee80000300a00 */
[----:B0-----:R-:W3:Y:S04]  /*3d2a0*/  LDL R16, [R1+0x87c] ;  /* 0x00087c0001107983 */ /* 0x001ee80000100800 */
[----:B----4-:R0:W-:Y:S04]  /*3d2b0*/  @P4 STL [R1+0x89c], R30 ;  /* 0x00089c1e01004387 */ /* 0x0101e80000100800 */
[----:B0-----:R-:W4:Y:S01]  /*3d2c0*/  LDL R30, [R1+0x878] ;  /* 0x00087800011e7983 */ /* 0x001f220000100800 */
[----:B------:R-:W-:-:S03]  /*3d2d0*/  ISETP.GT.AND P3, PT, R78, 0x30, PT ;  /* 0x000000304e00780c */ /* 0x000fc60003f64270 */
[----:B------:R-:W4:Y:S04]  /*3d2e0*/  LDL.LU.64 R10, [R1+0x23d0] ;  /* 0x0023d000010a7983 */ /* 0x000f280000300a00 */
[----:B--2---:R0:W-:Y:S01]  /*3d2f0*/  @P4 STL [R1+0x898], R92 ;  /* 0x0008985c01004387 */ /* 0x0041e20000100800 */
[----:B------:R-:W-:-:S05]  /*3d300*/  ISETP.GT.AND P4, PT, R78, 0x31, PT ;  /* 0x000000314e00780c */ /* 0x000fca0003f84270 */
[----:B------:R-:W2:Y:S04]  /*3d310*/  @P3 LDG.E.U16 R7, desc[UR20][R48.64] ;  /* 0x0000001430073981 */ /* 0x000ea8000c1e1500 */
[----:B0-----:R-:W2:Y:S04]  /*3d320*/  LDL R92, [R1+0x874] ;  /* 0x00087400015c7983 */ /* 0x001ea80000100800 */
[----:B------:R-:W2:Y:S04]  /*3d330*/  LDL.LU.64 R74, [R1+0x23c8] ;  /* 0x0023c800014a7983 */ /* 0x000ea80000300a00 */
[----:B---3--:R0:W-:Y:S04]  /*3d340*/  @P5 STL [R1+0x894], R91 ;  /* 0x0008945b01005387 */ /* 0x0081e80000100800 */
[----:B------:R-:W3:Y:S04]  /*3d350*/  @P3 LDG.E.U16 R21, desc[UR20][R38.64] ;  /* 0x0000001426153981 */ /* 0x000ee8000c1e1500 */
[----:B0-----:R-:W3:Y:S04]  /*3d360*/  LDL R91, [R1+0x870] ;  /* 0x00087000015b7983 */ /* 0x001ee80000100800 */
[----:B------:R-:W3:Y:S04]  /*3d370*/  LDL.LU.64 R70, [R1+0x23c0] ;  /* 0x0023c00001467983 */ /* 0x000ee80000300a00 */
[----:B------:R-:W-:Y:S04]  /*3d380*/  @P5 STL [R1+0x890], R4 ;  /* 0x0008900401005387 */ /* 0x000fe80000100800 */
[----:B------:R-:W3:Y:S04]  /*3d390*/  LDL.LU.64 R18, [R1+0x23b8] ;  /* 0x0023b80001127983 */ /* 0x000ee80000300a00 */
[----:B------:R-:W3:Y:S04]  /*3d3a0*/  LDL.LU.64 R36, [R1+0x23b0] ;  /* 0x0023b00001247983 */ /* 0x000ee80000300a00 */
[----:B------:R-:W3:Y:S01]  /*3d3b0*/  @P4 LDG.E.U16 R17, desc[UR20][R50.64] ;  /* 0x0000001432114981 */ /* 0x000ee2000c1e1500 */
[----:B------:R-:W-:-:S03]  /*3d3c0*/  ISETP.GT.AND P5, PT, R78, 0x32, PT ;  /* 0x000000324e00780c */ /* 0x000fc60003fa4270 */
[----:B------:R0:W-:Y:S04]  /*3d3d0*/  @P6 STL [R1+0xa80], R0 ;  /* 0x000a800001006387 */ /* 0x0001e80000100800 */
[----:B------:R-:W3:Y:S04]  /*3d3e0*/  @P4 LDG.E.U16 R31, desc[UR20][R62.64] ;  /* 0x000000143e1f4981 */ /* 0x000ee8000c1e1500 */
[----:B0-----:R-:W3:Y:S04]  /*3d3f0*/  LDL R0, [R1+0x86c] ;  /* 0x00086c0001007983 */ /* 0x001ee80000100800 */
[----:B------:R0:W-:Y:S04]  /*3d400*/  @P6 STL [R1+0xa7c], R79 ;  /* 0x000a7c4f01006387 */ /* 0x0001e80000100800 */
        /* <DEDUP_REMOVED lines=11> */
[----:B------:R-:W4:Y:S01]  /*3d4c0*/  LDL.LU.64 R38, [R1+0x2390] ;  /* 0x0023900001267983 */ /* 0x000f220000300a00 */
[----:B------:R-:W-:-:S05]  /*3d4d0*/  ISETP.GT.AND P2, PT, R78, 0x34, PT ;  /* 0x000000344e00780c */ /* 0x000fca0003f44270 */
[----:B--2---:R-:W2:Y:S04]  /*3d4e0*/  @P6 LDG.E.U16 R92, desc[UR20][R66.64] ;  /* 0x00000014425c6981 */ /* 0x004ea8000c1e1500 */
[----:B---3--:R0:W-:Y:S04]  /*3d4f0*/  @P3 STL [R1+0x888], R21 ;  /* 0x0008881501003387 */ /* 0x0081e80000100800 */
[----:B------:R-:W3:Y:S04]  /*3d500*/  LDL R5, [R1+0xa6c] ;  /* 0x000a6c0001057983 */ /* 0x000ee80000100800 */
[----:B------:R-:W3:Y:S04]  /*3d510*/  @P6 LDG.E.U16 R91, desc[UR20][R68.64] ;  /* 0x00000014445b6981 */ /* 0x000ee8000c1e1500 */
[----:B0-----:R-:W3:Y:S04]  /*3d520*/  LDL R21, [R1+0xa70] ;  /* 0x000a700001157983 */ /* 0x001ee80000100800 */
[----:B------:R0:W-:Y:S01]  /*3d530*/  @P3 STL [R1+0x88c], R7 ;  /* 0x00088c0701003387 */ /* 0x0001e20000100800 */
[----:B------:R-:W-:-:S03]  /*3d540*/  ISETP.GT.AND P3, PT, R78, 0x35, PT ;  /* 0x000000354e00780c */ /* 0x000fc60003f64270 */
[----:B------:R-:W3:Y:S04]  /*3d550*/  LDL.LU.64 R50, [R1+0x2388] ;  /* 0x0023880001327983 */ /* 0x000ee80000300a00 */
[----:B------:R-:W3:Y:S04]  /*3d560*/  LDL R4, [R1+0xa68] ;  /* 0x000a680001047983 */ /* 0x000ee80000100800 */
[----:B0-----:R-:W3:Y:S04]  /*3d570*/  LDL R7, [R1+0xa64] ;  /* 0x000a640001077983 */ /* 0x001ee80000100800 */
[----:B------:R-:W3:Y:S04]  /*3d580*/  LDL.LU.64 R62, [R1+0x2380] ;  /* 0x00238000013e7983 */ /* 0x000ee80000300a00 */
[----:B------:R0:W-:Y:S04]  /*3d590*/  @P4 STL [R1+0x884], R17 ;  /* 0x0008841101004387 */ /* 0x0001e80000100800 */
[----:B0-----:R-:W3:Y:S04]  /*3d5a0*/  LDL R17, [R1+0x85c] ;  /* 0x00085c0001117983 */ /* 0x001ee80000100800 */
[----:B------:R0:W-:Y:S04]  /*3d5b0*/  @P4 STL [R1+0x880], R31 ;  /* 0x0008801f01004387 */ /* 0x0001e80000100800 */
[----:B------:R-:W3:Y:S04]  /*3d5c0*/  @P2 LDG.E.U16 R0, desc[UR20][R72.64] ;  /* 0x0000001448002981 */ /* 0x000ee8000c1e1500 */
[----:B0-----:R-:W3:Y:S04]  /*3d5d0*/  LDL R31, [R1+0x858] ;  /* 0x00085800011f7983 */ /* 0x001ee80000100800 */
[----:B------:R-:W3:Y:S04]  /*3d5e0*/  LDL.LU.64 R52, [R1+0x2378] ;  /* 0x0023780001347983 */ /* 0x000ee80000300a00 */
[----:B------:R-:W3:Y:S04]  /*3d5f0*/  @P2 LDG.E.U16 R79, desc[UR20][R2.64] ;  /* 0x00000014024f2981 */ /* 0x000ee8000c1e1500 */
[----:B------:R-:W3:Y:S04]  /*3d600*/  LDL.LU.64 R56, [R1+0x2370] ;  /* 0x0023700001387983 */ /* 0x000ee80000300a00 */
[----:B------:R-:W3:Y:S04]  /*3d610*/  @P3 LDG.E.U16 R41, desc[UR20][R76.64] ;  /* 0x000000144c293981 */ /* 0x000ee8000c1e1500 */
[----:B------:R-:W3:Y:S04]  /*3d620*/  @P3 LDG.E.U16 R40, desc[UR20][R88.64] ;  /* 0x0000001458283981 */ /* 0x000ee8000c1e1500 */
[----:B----4-:R0:W-:Y:S04]  /*3d630*/  @P5 STL [R1+0x878], R30 ;  /* 0x0008781e01005387 */ /* 0x0101e80000100800 */
[----:B0-----:R-:W4:Y:S01]  /*3d640*/  LDL R30, [R1+0x854] ;  /* 0x00085400011e7983 */ /* 0x001f220000100800 */
[----:B------:R-:W-:-:S03]  /*3d650*/  ISETP.GT.AND P4, PT, R78, 0x36, PT ;  /* 0x000000364e00780c */ /* 0x000fc60003f84270 */
[----:B------:R0:W-:Y:S01]  /*3d660*/  @P5 STL [R1+0x87c], R16 ;  /* 0x00087c1001005387 */ /* 0x0001e20000100800 */
[----:B------:R-:W-:-:S03]  /*3d670*/  ISETP.GT.AND P5, PT, R78, 0x37, PT ;  /* 0x000000374e00780c */ /* 0x000fc60003fa4270 */
[----:B------:R-:W4:Y:S04]  /*3d680*/  LDL.LU.64 R66, [R1+0x2368] ;  /* 0x0023680001427983 */ /* 0x000f280000300a00 */
[----:B0-----:R-:W4:Y:S04]  /*3d690*/  LDL R16, [R1+0x850] ;  /* 0x0008500001107983 */ /* 0x001f280000100800 */
[----:B------:R-:W4:Y:S04]  /*3d6a0*/  LDL.LU.64 R68, [R1+0x2360] ;  /* 0x0023600001447983 */ /* 0x000f280000300a00 */
[----:B--2---:R0:W-:Y:S04]  /*3d6b0*/  @P6 STL [R1+0x874], R92 ;  /* 0x0008745c01006387 */ /* 0x0041e80000100800 */
[----:B---3--:R-:W2:Y:S04]  /*3d6c0*/  @P4 LDG.E.U16 R5, desc[UR20][R32.64] ;  /* 0x0000001420054981 */ /* 0x008ea8000c1e1500 */
[----:B0-----:R-:W3:Y:S04]  /*3d6d0*/  LDL R92, [R1+0x84c] ;  /* 0x00084c00015c7983 */ /* 0x001ee80000100800 */
[----:B------:R0:W-:Y:S01]  /*3d6e0*/  @P6 STL [R1+0x870], R91 ;  /* 0x0008705b01006387 */ /* 0x0001e20000100800 */
[----:B------:R-:W-:-:S03]  /*3d6f0*/  ISETP.GT.AND P6, PT, R78, 0x38, PT ;  /* 0x000000384e00780c */ /* 0x000fc60003fc4270 */
[----:B------:R-:W2:Y:S04]  /*3d700*/  @P4 LDG.E.U16 R21, desc[UR20][R64.64] ;  /* 0x0000001440154981 */ /* 0x000ea8000c1e1500 */
[----:B------:R-:W2:Y:S04]  /*3d710*/  @P5 LDG.E.U16 R4, desc[UR20][R28.64] ;  /* 0x000000141c045981 */ /* 0x000ea8000c1e1500 */
[----:B------:R-:W2:Y:S04]  /*3d720*/  @P5 LDG.E.U16 R7, desc[UR20][R22.64] ;  /* 0x0000001416075981 */ /* 0x000ea8000c1e1500 */
[----:B0-----:R-:W2:Y:S04]  /*3d730*/  LDL R91, [R1+0x848] ;  /* 0x00084800015b7983 */ /* 0x001ea80000100800 */
[----:B------:R-:W2:Y:S04]  /*3d740*/  LDL.LU R93, [R1+0x834] ;  /* 0x00083400015d7983 */ /* 0x000ea80000300800 */
[----:B------:R-:W2:Y:S04]  /*3d750*/  LDL.LU R90, [R1+0x830] ;  /* 0x00083000015a7983 */ /* 0x000ea80000300800 */
[----:B------:R-:W2:Y:S04]  /*3d760*/  LDL.LU.64 R72, [R1+0x2358] ;  /* 0x0023580001487983 */ /* 0x000ea80000300a00 */
[----:B------:R-:W2:Y:S04]  /*3d770*/  @P6 LDG.E.U16 R17, desc[UR20][R26.64] ;  /* 0x000000141a116981 */ /* 0x000ea8000c1e1500 */
[----:B------:R-:W2:Y:S04]  /*3d780*/  LDL.LU.64 R2, [R1+0x2350] ;  /* 0x0023500001027983 */ /* 0x000ea80000300a00 */
[----:B------:R-:W2:Y:S04]  /*3d790*/  @P6 LDG.E.U16 R31, desc[UR20][R42.64] ;  /* 0x000000142a1f6981 */ /* 0x000ea8000c1e1500 */
[----:B------:R0:W-:Y:S04]  /*3d7a0*/  @P2 STL [R1+0x868], R79 ;  /* 0x0008684f01002387 */ /* 0x0001e80000100800 */
[----:B0-----:R-:W2:Y:S04]  /*3d7b0*/  LDL R79, [R1+0x844] ;  /* 0x00084400014f7983 */ /* 0x001ea80000100800 */
[----:B------:R0:W-:Y:S04]  /*3d7c0*/  @P2 STL [R1+0x86c], R0 ;  /* 0x00086c0001002387 */ /* 0x0001e80000100800 */
[----:B------:R-:W2:Y:S04]  /*3d7d0*/  LDL.LU.64 R76, [R1+0x2348] ;  /* 0x00234800014c7983 */ /* 0x000ea80000300a00 */
[----:B0-----:R-:W2:Y:S04]  /*3d7e0*/  LDL R0, [R1+0x840] ;  /* 0x0008400001007983 */ /* 0x001ea80000100800 */
[----:B------:R-:W2:Y:S04]  /*3d7f0*/  LDL.LU.64 R88, [R1+0x2340] ;  /* 0x0023400001587983 */ /* 0x000ea80000300a00 */
[----:B------:R0:W-:Y:S01]  /*3d800*/  @P3 STL [R1+0x864], R41 ;  /* 0x0008642901003387 */ /* 0x0001e20000100800 */
[----:B------:R-:W-:-:S03]  /*3d810*/  ISETP.GT.AND P2, PT, R78, 0x39, PT ;  /* 0x000000394e00780c */ /* 0x000fc60003f44270 */
[----:B0-----:R-:W2:Y:S04]  /*3d820*/  LDL R41, [R1+0x83c] ;  /* 0x00083c0001297983 */ /* 0x001ea80000100800 */
[----:B------:R0:W-:Y:S04]  /*3d830*/  @P3 STL [R1+0x860], R40 ;  /* 0x0008602801003387 */ /* 0x0001e80000100800 */
[----:B0-----:R-:W2:Y:S04]  /*3d840*/  LDL R40, [R1+0x838] ;  /* 0x0008380001287983 */ /* 0x001ea80000100800 */
[----:B----4-:R-:W4:Y:S01]  /*3d850*/  @P2 LDG.E.U16 R30, desc[UR20][R14.64] ;  /* 0x000000140e1e2981 */ /* 0x010f22000c1e1500 */
[----:B------:R-:W-:-:S03]  /*3d860*/  ISETP.GT.AND P3, PT, R78, 0x3a, PT ;  /* 0x0000003a4e00780c */ /* 0x000fc60003f64270 */
[----:B------:R-:W4:Y:S04]  /*3d870*/  LDL.LU.64 R64, [R1+0x2338] ;  /* 0x0023380001407983 */ /* 0x000f280000300a00 */
[----:B------:R-:W4:Y:S06]  /*3d880*/  @P2 LDG.E.U16 R16, desc[UR20][R44.64] ;  /* 0x000000142c102981 */ /* 0x000f2c000c1e1500 */
[----:B---3--:R-:W3:Y:S04]  /*3d890*/  @P3 LDG.E.U16 R92, desc[UR20][R12.64] ;  /* 0x000000140c5c3981 */ /* 0x008ee8000c1e1500 */
[----:B--2---:R0:W-:Y:S04]  /*3d8a0*/  @P4 STL [R1+0xa70], R21 ;  /* 0x000a701501004387 */ /* 0x0041e80000100800 */
[----:B0-----:R-:W2:Y:S04]  /*3d8b0*/  LDL.LU R21, [R1+0x2330] ;  /* 0x0023300001157983 */ /* 0x001ea80000300800 */
[----:B------:R-:W2:Y:S04]  /*3d8c0*/  LDL.LU.64 R32, [R1+0x2328] ;  /* 0x0023280001207983 */ /* 0x000ea80000300a00 */
[----:B------:R-:W-:Y:S01]  /*3d8d0*/  @P4 STL [R1+0xa6c], R5 ;  /* 0x000a6c0501004387 */ /* 0x000fe20000100800 */
[----:B------:R-:W-:-:S03]  /*3d8e0*/  ISETP.GT.AND P4, PT, R78, 0x3b, PT ;  /* 0x0000003b4e00780c */ /* 0x000fc60003f84270 */
[----:B------:R-:W2:Y:S04]  /*3d8f0*/  LDL.LU.64 R28, [R1+0x2320] ;  /* 0x00232000011c7983 */ /* 0x000ea80000300a00 */
[----:B------:R-:W2:Y:S04]  /*3d900*/  LDL.LU.64 R22, [R1+0x2318] ;  /* 0x0023180001167983 */ /* 0x000ea80000300a00 */
[----:B------:R0:W-:Y:S04]  /*3d910*/  @P5 STL [R1+0xa64], R7 ;  /* 0x000a640701005387 */ /* 0x0001e80000100800 */
[----:B------:R-:W-:Y:S01]  /*3d920*/  @P5 STL [R1+0xa68], R4 ;  /* 0x000a680401005387 */ /* 0x000fe20000100800 */
[----:B------:R-:W-:-:S03]  /*3d930*/  ISETP.GT.AND P5, PT, R78, 0x3c, PT ;  /* 0x0000003c4e00780c */ /* 0x000fc60003fa4270 */
[----:B------:R-:W2:Y:S04]  /*3d940*/  LDL.LU.64 R26, [R1+0x2310] ;  /* 0x00231000011a7983 */ /* 0x000ea80000300a00 */
[----:B------:R-:W2:Y:S04]  /*3d950*/  LDL.LU.64 R42, [R1+0x2308] ;  /* 0x00230800012a7983 */ /* 0x000ea80000300a00 */
[----:B------:R-:W2:Y:S04]  /*3d960*/  @P3 LDG.E.U16 R91, desc[UR20][R54.64] ;  /* 0x00000014365b3981 */ /* 0x000ea8000c1e1500 */
[----:B0-----:R-:W2:Y:S04]  /*3d970*/  LDL R7, [R1+0xa60] ;  /* 0x000a600001077983 */ /* 0x001ea80000100800 */
[----:B------:R0:W-:Y:S04]  /*3d980*/  @P6 STL [R1+0x85c], R17 ;  /* 0x00085c1101006387 */ /* 0x0001e80000100800 */
[----:B0-----:R-:W2:Y:S04]  /*3d990*/  LDL R17, [R1+0xa5c] ;  /* 0x000a5c0001117983 */ /* 0x001ea80000100800 */
[----:B------:R0:W-:Y:S01]  /*3d9a0*/  @P6 STL [R1+0x858], R31 ;  /* 0x0008581f01006387 */ /* 0x0001e20000100800 */
[----:B------:R-:W-:-:S03]  /*3d9b0*/  ISETP.GT.AND P6, PT, R78, 0x3d, PT ;  /* 0x0000003d4e00780c */ /* 0x000fc60003fc4270 */
[----:B------:R-:W2:Y:S04]  /*3d9c0*/  @P4 LDG.E.U16 R79, desc[UR20][R58.64] ;  /* 0x000000143a4f4981 */ /* 0x000ea8000c1e1500 */
[----:B------:R-:W2:Y:S04]  /*3d9d0*/  LDL.LU.64 R14, [R1+0x2300] ;  /* 0x00230000010e7983 */ /* 0x000ea80000300a00 */
[----:B------:R-:W2:Y:S04]  /*3d9e0*/  @P4 LDG.E.U16 R0, desc[UR20][R86.64] ;  /* 0x0000001456004981 */ /* 0x000ea8000c1e1500 */
[----:B0-----:R-:W2:Y:S04]  /*3d9f0*/  LDL R31, [R1+0x82c] ;  /* 0x00082c00011f7983 */ /* 0x001ea80000100800 */
[----:B------:R-:W2:Y:S04]  /*3da00*/  @P6 LDG.E.U16 R93, desc[UR20][R80.64] ;  /* 0x00000014505d6981 */ /* 0x000ea8000c1e1500 */
[----:B------:R-:W2:Y:S04]  /*3da10*/  @P6 LDG.E.U16 R90, desc[UR20][R60.64] ;  /* 0x000000143c5a6981 */ /* 0x000ea8000c1e1500 */
[----:B------:R-:W2:Y:S04]  /*3da20*/  @P5 LDG.E.U16 R41, desc[UR20][R84.64] ;  /* 0x0000001454295981 */ /* 0x000ea8000c1e1500 */
[----:B------:R-:W2:Y:S04]  /*3da30*/  @P5 LDG.E.U16 R40, desc[UR20][R82.64] ;  /* 0x0000001452285981 */ /* 0x000ea8000c1e1500 */
[----:B----4-:R0:W-:Y:S04]  /*3da40*/  @P2 STL [R1+0x854], R30 ;  /* 0x0008541e01002387 */ /* 0x0101e80000100800 */
[----:B0-----:R-:W4:Y:S04]  /*3da50*/  LDL R30, [R1+0x828] ;  /* 0x00082800011e7983 */ /* 0x001f280000100800 */
[----:B------:R-:W4:Y:S04]  /*3da60*/  LDL.LU.64 R44, [R1+0x22f8] ;  /* 0x0022f800012c7983 */ /* 0x000f280000300a00 */
[----:B------:R-:W-:Y:S04]  /*3da70*/  @P2 STL [R1+0x850], R16 ;  /* 0x0008501001002387 */ /* 0x000fe80000100800 */
[----:B------:R-:W4:Y:S01]  /*3da80*/  LDL.LU.64 R12, [R1+0x22f0] ;  /* 0x0022f000010c7983 */ /* 0x000f220000300a00 */
[----:B------:R-:W-:-:S03]  /*3da90*/  ISETP.GT.AND P2, PT, R78, 0x3e, PT ;  /* 0x0000003e4e00780c */ /* 0x000fc60003f44270 */
[----:B---3--:R0:W-:Y:S04]  /*3daa0*/  @P3 STL [R1+0x84c], R92 ;  /* 0x00084c5c01003387 */ /* 0x0081e80000100800 */
[----:B0-----:R-:W3:Y:S04]  /*3dab0*/  LDL R92, [R1+0x824] ;  /* 0x00082400015c7983 */ /* 0x001ee80000100800 */
[----:B------:R-:W3:Y:S04]  /*3dac0*/  LDL.LU.64 R54, [R1+0x22e8] ;  /* 0x0022e80001367983 */ /* 0x000ee80000300a00 */
[----:B------:R-:W3:Y:S04]  /*3dad0*/  LDL R16, [R1+0x820] ;  /* 0x0008200001107983 */ /* 0x000ee80000100800 */
[----:B------:R-:W3:Y:S04]  /*3dae0*/  LDL.LU R5, [R1+0x804] ;  /* 0x0008040001057983 */ /* 0x000ee80000300800 */
[----:B------:R-:W3:Y:S04]  /*3daf0*/  LDL.LU R4, [R1+0x800] ;  /* 0x0008000001047983 */ /* 0x000ee80000300800 */
[----:B--2---:R0:W-:Y:S01]  /*3db00*/  @P3 STL [R1+0x848], R91 ;  /* 0x0008485b01003387 */ /* 0x0041e20000100800 */
[----:B------:R-:W-:-:S03]  /*3db10*/  ISETP.GT.AND P3, PT, R78, 0x40, PT ;  /* 0x000000404e00780c */ /* 0x000fc60003f64270 */
[----:B------:R-:W2:Y:S04]  /*3db20*/  LDL.LU.64 R58, [R1+0x22e0] ;  /* 0x0022e000013a7983 */ /* 0x000ea80000300a00 */
[----:B------:R-:W2:Y:S04]  /*3db30*/  @P2 LDG.E.U16 R7, desc[UR20][R24.64] ;  /* 0x0000001418072981 */ /* 0x000ea8000c1e1500 */
[----:B0-----:R-:W2:Y:S04]  /*3db40*/  LDL R91, [R1+0x81c] ;  /* 0x00081c00015b7983 */ /* 0x001ea80000100800 */
[----:B------:R-:W2:Y:S04]  /*3db50*/  @P2 LDG.E.U16 R17, desc[UR20][R10.64] ;  /* 0x000000140a112981 */ /* 0x000ea8000c1e1500 */
[----:B------:R0:W-:Y:S04]  /*3db60*/  @P4 STL [R1+0x844], R79 ;  /* 0x0008444f01004387 */ /* 0x0001e80000100800 */
[----:B0-----:R-:W2:Y:S04]  /*3db70*/  LDL R79, [R1+0x818] ;  /* 0x00081800014f7983 */ /* 0x001ea80000100800 */
[----:B------:R-:W2:Y:S04]  /*3db80*/  LDL.LU.64 R86, [R1+0x22d8] ;  /* 0x0022d80001567983 */ /* 0x000ea80000300a00 */
[----:B------:R-:W-:Y:S04]  /*3db90*/  @P4 STL [R1+0x840], R0 ;  /* 0x0008400001004387 */ /* 0x000fe80000100800 */
[----:B------:R-:W2:Y:S04]  /*3dba0*/  LDL.LU.64 R84, [R1+0x22d0] ;  /* 0x0022d00001547983 */ /* 0x000ea80000300a00 */
[----:B------:R-:W2:Y:S04]  /*3dbb0*/  LDL.LU.64 R82, [R1+0x22c8] ;  /* 0x0022c80001527983 */ /* 0x000ea80000300a00 */
[----:B------:R0:W-:Y:S04]  /*3dbc0*/  @P5 STL [R1+0x83c], R41 ;  /* 0x00083c2901005387 */ /* 0x0001e80000100800 */
[----:B------:R-:W2:Y:S04]  /*3dbd0*/  @P3 LDG.E.U16 R31, desc[UR20][R18.64] ;  /* 0x00000014121f3981 */ /* 0x000ea8000c1e1500 */
[----:B0-----:R-:W2:Y:S04]  /*3dbe0*/  LDL R41, [R1+0x810] ;  /* 0x0008100001297983 */ /* 0x001ea80000100800 */
[----:B------:R0:W-:Y:S04]  /*3dbf0*/  @P5 STL [R1+0x838], R40 ;  /* 0x0008382801005387 */ /* 0x0001e80000100800 */
[----:B------:R-:W2:Y:S04]  /*3dc00*/  LDL.LU.64 R80, [R1+0x22c0] ;  /* 0x0022c00001507983 */ /* 0x000ea80000300a00 */
[----:B0-----:R-:W2:Y:S04]  /*3dc10*/  LDL R40, [R1+0x808] ;  /* 0x0008080001287983 */ /* 0x001ea80000100800 */
[----:B------:R0:W-:Y:S04]  /*3dc20*/  STL [R1+0x1e10], R93 ;  /* 0x001e105d01007387 */ /* 0x0001e80000100800 */
[----:B0-----:R-:W2:Y:S04]  /*3dc30*/  LDL R93, [R1+0x80c] ;  /* 0x00080c00015d7983 */ /* 0x001ea80000100800 */
[----:B------:R-:W2:Y:S04]  /*3dc40*/  LDL.LU.64 R60, [R1+0x22b8] ;  /* 0x0022b800013c7983 */ /* 0x000ea80000300a00 */
[----:B------:R0:W-:Y:S04]  /*3dc50*/  STL [R1+0x1e14], R90 ;  /* 0x001e145a01007387 */ /* 0x0001e80000100800 */
[----:B0-----:R-:W2:Y:S04]  /*3dc60*/  LDL R90, [R1+0x814] ;  /* 0x00081400015a7983 */ /* 0x001ea80000100800 */
[----:B----4-:R-:W4:Y:S01]  /*3dc70*/  @P3 LDG.E.U16 R30, desc[UR20][R36.64] ;  /* 0x00000014241e3981 */ /* 0x010f22000c1e1500 */
[----:B------:R-:W-:-:S02]  /*3dc80*/  ISETP.GT.AND P4, PT, R78, 0x41, PT ;  /* 0x000000414e00780c */ /* 0x000fc40003f84270 */
[C---:B------:R-:W-:Y:S01]  /*3dc90*/  ISETP.GT.AND P5, PT, R78.reuse, 0x42, PT ;  /* 0x000000424e00780c */ /* 0x040fe20003fa4270 */
[----:B------:R-:W4:Y:S01]  /*3dca0*/  LDL.LU.64 R24, [R1+0x22b0] ;  /* 0x0022b00001187983 */ /* 0x000f220000300a00 */
[----:B------:R-:W-:-:S03]  /*3dcb0*/  ISETP.GT.AND P6, PT, R78, 0x43, PT ;  /* 0x000000434e00780c */ /* 0x000fc60003fc4270 */
[----:B------:R-:W4:Y:S06]  /*3dcc0*/  LDL.LU.64 R10, [R1+0x22a8] ;  /* 0x0022a800010a7983 */ /* 0x000f2c0000300a00 */
[----:B---3--:R-:W3:Y:S04]  /*3dcd0*/  @P4 LDG.E.U16 R92, desc[UR20][R34.64] ;  /* 0x00000014225c4981 */ /* 0x008ee8000c1e1500 */
[----:B------:R-:W3:Y:S04]  /*3dce0*/  @P4 LDG.E.U16 R16, desc[UR20][R46.64] ;  /* 0x000000142e104981 */ /* 0x000ee8000c1e1500 */
[----:B--2---:R-:W2:Y:S04]  /*3dcf0*/  @P5 LDG.E.U16 R91, desc[UR20][R48.64] ;  /* 0x00000014305b5981 */ /* 0x004ea8000c1e1500 */
[----:B------:R0:W-:Y:S04]  /*3dd00*/  @P2 STL [R1+0xa5c], R17 ;  /* 0x000a5c1101002387 */ /* 0x0001e80000100800 */
[----:B------:R-:W-:Y:S01]  /*3dd10*/  @P2 STL [R1+0xa60], R7 ;  /* 0x000a600701002387 */ /* 0x000fe20000100800 */
[----:B------:R-:W-:-:S03]  /*3dd20*/  ISETP.GT.AND P2, PT, R78, 0x44, PT ;  /* 0x000000444e00780c */ /* 0x000fc60003f44270 */
[----:B------:R-:W2:Y:S04]  /*3dd30*/  LDL.LU.64 R18, [R1+0x22a0] ;  /* 0x0022a00001127983 */ /* 0x000ea80000300a00 */
[----:B------:R-:W2:Y:S04]  /*3dd40*/  LDL.LU.64 R36, [R1+0x2298] ;  /* 0x0022980001247983 */ /* 0x000ea80000300a00 */
[----:B0-----:R-:W2:Y:S04]  /*3dd50*/  LDL R17, [R1+0x7fc] ;  /* 0x0007fc0001117983 */ /* 0x001ea80000100800 */
[----:B------:R-:W2:Y:S04]  /*3dd60*/  @P5 LDG.E.U16 R79, desc[UR20][R38.64] ;  /* 0x00000014264f5981 */ /* 0x000ea8000c1e1500 */
[----:B------:R0:W-:Y:S04]  /*3dd70*/  @P3 STL [R1+0x82c], R31 ;  /* 0x00082c1f01003387 */ /* 0x0001e80000100800 */
[----:B------:R-:W2:Y:S04]  /*3dd80*/  @P6 LDG.E.U16 R41, desc[UR20][R62.64] ;  /* 0x000000143e296981 */ /* 0x000ea8000c1e1500 */
[----:B0-----:R-:W2:Y:S04]  /*3dd90*/  LDL R31, [R1+0x7f8] ;  /* 0x0007f800011f7983 */ /* 0x001ea80000100800 */
[----:B------:R-:W2:Y:S04]  /*3dda0*/  @P2 LDG.E.U16 R40, desc[UR20][R56.64] ;  /* 0x0000001438282981 */ /* 0x000ea8000c1e1500 */
[----:B------:R-:W2:Y:S04]  /*3ddb0*/  @P2 LDG.E.U16 R93, desc[UR20][R52.64] ;  /* 0x00000014345d2981 */ /* 0x000ea8000c1e1500 */
[----:B------:R-:W2:Y:S04]  /*3ddc0*/  @P6 LDG.E.U16 R90, desc[UR20][R50.64] ;  /* 0x00000014325a6981 */ /* 0x000ea8000c1e1500 */
[----:B----4-:R0:W-:Y:S04]  /*3ddd0*/  @P3 STL [R1+0x828], R30 ;  /* 0x0008281e01003387 */ /* 0x0101e80000100800 */
[----:B------:R-:W4:Y:S04]  /*3dde0*/  LDL.LU.64 R34, [R1+0x2290] ;  /* 0x0022900001227983 */ /* 0x000f280000300a00 */
[----:B0-----:R-:W4:Y:S01]  /*3ddf0*/  LDL R30, [R1+0x7f4] ;  /* 0x0007f400011e7983 */ /* 0x001f220000100800 */
[----:B------:R-:W-:-:S13]  /*3de00*/  ISETP.GT.AND P3, PT, R78, 0x45, PT ;  /* 0x000000454e00780c */ /* 0x000fda0003f64270 */
[----:B------:R-:W4:Y:S04]  /*3de10*/  @P3 LDG.E.U16 R5, desc[UR20][R66.64] ;  /* 0x0000001442053981 */ /* 0x000f28000c1e1500 */
[----:B------:R-:W4:Y:S04]  /*3de20*/  @P3 LDG.E.U16 R4, desc[UR20][R68.64] ;  /* 0x0000001444043981 */ /* 0x000f28000c1e1500 */
[----:B---3--:R0:W-:Y:S04]  /*3de30*/  @P4 STL [R1+0x824], R92 ;  /* 0x0008245c01004387 */ /* 0x0081e80000100800 */
[----:B0-----:R-:W3:Y:S04]  /*3de40*/  LDL R92, [R1+0x7f0] ;  /* 0x0007f000015c7983 */ /* 0x001ee80000100800 */
[----:B------:R-:W3:Y:S04]  /*3de50*/  LDL.LU R7, [R1+0x7d4] ;  /* 0x0007d40001077983 */ /* 0x000ee80000300800 */
[----:B------:R-:W3:Y:S04]  /*3de60*/  LDL.LU R0, [R1+0x7d0] ;  /* 0x0007d00001007983 */ /* 0x000ee80000300800 */
[----:B------:R-:W3:Y:S04]  /*3de70*/  LDL.LU.64 R46, [R1+0x2288] ;  /* 0x00228800012e7983 */ /* 0x000ee80000300a00 */
[----:B------:R0:W-:Y:S01]  /*3de80*/  @P4 STL [R1+0x820], R16 ;  /* 0x0008201001004387 */ /* 0x0001e20000100800 */
[----:B------:R-:W-:-:S03]  /*3de90*/  ISETP.GT.AND P4, PT, R78, 0x48, PT ;  /* 0x000000484e00780c */ /* 0x000fc60003f84270 */
[----:B0-----:R-:W3:Y:S04]  /*3dea0*/  LDL.LU R16, [R1+0x2280] ;  /* 0x0022800001107983 */ /* 0x001ee80000300800 */
[----:B------:R-:W3:Y:S04]  /*3deb0*/  LDL.LU.64 R48, [R1+0x2278] ;  /* 0x0022780001307983 */ /* 0x000ee80000300a00 */
[----:B------:R-:W3:Y:S04]  /*3dec0*/  LDL R38, [R1+0x7ec] ;  /* 0x0007ec0001267983 */ /* 0x000ee80000100800 */
[----:B------:R-:W3:Y:S04]  /*3ded0*/  LDL R39, [R1+0x7e8] ;  /* 0x0007e80001277983 */ /* 0x000ee80000100800 */
[----:B--2---:R0:W-:Y:S04]  /*3dee0*/  @P5 STL [R1+0x81c], R91 ;  /* 0x00081c5b01005387 */ /* 0x0041e80000100800 */
[----:B0-----:R-:W2:Y:S04]  /*3def0*/  LDL R91, [R1+0x7e4] ;  /* 0x0007e400015b7983 */ /* 0x001ea80000100800 */
[----:B------:R-:W2:Y:S04]  /*3df00*/  @P4 LDG.E.U16 R17, desc[UR20][R64.64] ;  /* 0x0000001440114981 */ /* 0x000ea8000c1e1500 */
[----:B------:R0:W-:Y:S01]  /*3df10*/  @P5 STL [R1+0x818], R79 ;  /* 0x0008184f01005387 */ /* 0x0001e20000100800 */
[----:B------:R-:W-:-:S03]  /*3df20*/  ISETP.GT.AND P5, PT, R78, 0x49, PT ;  /* 0x000000494e00780c */ /* 0x000fc60003fa4270 */
[----:B0-----:R-:W2:Y:S04]  /*3df30*/  LDL R79, [R1+0x7e0] ;  /* 0x0007e000014f7983 */ /* 0x001ea80000100800 */
[----:B------:R-:W2:Y:S04]  /*3df40*/  LDL.LU.64 R50, [R1+0x2270] ;  /* 0x0022700001327983 */ /* 0x000ea80000300a00 */
[----:B------:R-:W2:Y:S04]  /*3df50*/  LDL.LU.64 R62, [R1+0x2268] ;  /* 0x00226800013e7983 */ /* 0x000ea80000300a00 */
[----:B------:R-:W2:Y:S04]  /*3df60*/  @P4 LDG.E.U16 R31, desc[UR20][R20.64] ;  /* 0x00000014141f4981 */ /* 0x000ea8000c1e1500 */
[----:B------:R0:W-:Y:S04]  /*3df70*/  @P6 STL [R1+0x810], R41 ;  /* 0x0008102901006387 */ /* 0x0001e80000100800 */
[----:B0-----:R-:W2:Y:S04]  /*3df80*/  LDL R41, [R1+0x7dc] ;  /* 0x0007dc0001297983 */ /* 0x001ea80000100800 */
[----:B------:R-:W-:Y:S04]  /*3df90*/  @P6 STL [R1+0x814], R90 ;  /* 0x0008145a01006387 */ /* 0x000fe80000100800 */
[----:B------:R-:W2:Y:S04]  /*3dfa0*/  LDL.LU.64 R52, [R1+0x2260] ;  /* 0x0022600001347983 */ /* 0x000ea80000300a00 */
[----:B------:R-:W2:Y:S04]  /*3dfb0*/  LDL.LU.64 R56, [R1+0x2258] ;  /* 0x0022580001387983 */ /* 0x000ea80000300a00 */
[----:B------:R0:W-:Y:S04]  /*3dfc0*/  @P2 STL [R1+0x808], R40 ;  /* 0x0008082801002387 */ /* 0x0001e80000100800 */
[----:B0-----:R-:W2:Y:S04]  /*3dfd0*/  LDL R40, [R1+0x7d8] ;  /* 0x0007d80001287983 */ /* 0x001ea80000100800 */
[----:B----4-:R-:W4:Y:S01]  /*3dfe0*/  @P5 LDG.E.U16 R30, desc[UR20][R32.64] ;  /* 0x00000014201e5981 */ /* 0x010f22000c1e1500 */
[----:B------:R-:W-:-:S03]  /*3dff0*/  ISETP.GT.AND P6, PT, R78, 0x4a, PT ;  /* 0x0000004a4e00780c */ /* 0x000fc60003fc4270 */
[----:B------:R0:W-:Y:S01]  /*3e000*/  @P2 STL [R1+0x80c], R93 ;  /* 0x00080c5d01002387 */ /* 0x0001e20000100800 */
[----:B------:R-:W-:-:S03]  /*3e010*/  ISETP.GT.AND P2, PT, R78, 0x4b, PT ;  /* 0x0000004b4e00780c */ /* 0x000fc60003f44270 */
[----:B------:R-:W4:Y:S01]  /*3e020*/  LDL.LU.64 R66, [R1+0x2250] ;  /* 0x0022500001427983 */ /* 0x000f220000300a00 */
[----:B------:R-:W-:-:S03]  /*3e030*/  ISETP.GT.AND P3, PT, R78, 0x4c, PT ;  /* 0x0000004c4e00780c */ /* 0x000fc60003f64270 */
[----:B------:R-:W-:Y:S04]  /*3e040*/  STL [R1+0x1e18], R5 ;  /* 0x001e180501007387 */ /* 0x000fe80000100800 */
[----:B------:R-:W4:Y:S04]  /*3e050*/  LDL.LU.64 R68, [R1+0x2248] ;  /* 0x0022480001447983 */ /* 0x000f280000300a00 */
[----:B------:R-:W4:Y:S04]  /*3e060*/  LDL.LU R90, [R1+0x7b4] ;  /* 0x0007b400015a7983 */ /* 0x000f280000300800 */
[----:B0-----:R-:W4:Y:S04]  /*3e070*/  LDL.LU R93, [R1+0x7b0] ;  /* 0x0007b000015d7983 */ /* 0x001f280000300800 */
[----:B------:R-:W-:Y:S04]  /*3e080*/  STL [R1+0x1e1c], R4 ;  /* 0x001e1c0401007387 */ /* 0x000fe80000100800 */
[----:B---3--:R-:W3:Y:S04]  /*3e090*/  @P5 LDG.E.U16 R92, desc[UR20][R28.64] ;  /* 0x000000141c5c5981 */ /* 0x008ee8000c1e1500 */
[----:B------:R-:W3:Y:S04]  /*3e0a0*/  LDL.LU.64 R64, [R1+0x2240] ;  /* 0x0022400001407983 */ /* 0x000ee80000300a00 */
[----:B------:R-:W3:Y:S04]  /*3e0b0*/  @P6 LDG.E.U16 R38, desc[UR20][R22.64] ;  /* 0x0000001416266981 */ /* 0x000ee8000c1e1500 */
[----:B------:R-:W3:Y:S04]  /*3e0c0*/  @P6 LDG.E.U16 R39, desc[UR20][R26.64] ;  /* 0x000000141a276981 */ /* 0x000ee8000c1e1500 */
[----:B--2---:R-:W2:Y:S04]  /*3e0d0*/  @P2 LDG.E.U16 R91, desc[UR20][R42.64] ;  /* 0x000000142a5b2981 */ /* 0x004ea8000c1e1500 */
[----:B------:R0:W-:Y:S04]  /*3e0e0*/  @P4 STL [R1+0x7fc], R17 ;  /* 0x0007fc1101004387 */ /* 0x0001e80000100800 */
[----:B0-----:R-:W2:Y:S04]  /*3e0f0*/  LDL.LU R17, [R1+0x2238] ;  /* 0x0022380001117983 */ /* 0x001ea80000300800 */
[----:B------:R-:W2:Y:S04]  /*3e100*/  LDL.LU.64 R20, [R1+0x2230] ;  /* 0x0022300001147983 */ /* 0x000ea80000300a00 */
[----:B------:R-:W2:Y:S04]  /*3e110*/  @P2 LDG.E.U16 R79, desc[UR20][R14.64] ;  /* 0x000000140e4f2981 */ /* 0x000ea8000c1e1500 */
[----:B------:R0:W-:Y:S01]  /*3e120*/  @P4 STL [R1+0x7f8], R31 ;  /* 0x0007f81f01004387 */ /* 0x0001e20000100800 */
[----:B------:R-:W-:-:S03]  /*3e130*/  ISETP.GT.AND P4, PT, R78, 0x4d, PT ;  /* 0x0000004d4e00780c */ /* 0x000fc60003f84270 */
[----:B------:R-:W2:Y:S04]  /*3e140*/  LDL.LU.64 R32, [R1+0x2228] ;  /* 0x0022280001207983 */ /* 0x000ea80000300a00 */
[----:B------:R-:W2:Y:S06]  /*3e150*/  @P3 LDG.E.U16 R41, desc[UR20][R44.64] ;  /* 0x000000142c293981 */ /* 0x000eac000c1e1500 */
[----:B------:R-:W2:Y:S04]  /*3e160*/  @P4 LDG.E.U16 R7, desc[UR20][R54.64] ;  /* 0x0000001436074981 */ /* 0x000ea8000c1e1500 */
[----:B------:R-:W2:Y:S04]  /*3e170*/  @P4 LDG.E.U16 R0, desc[UR20][R58.64] ;  /* 0x000000143a004981 */ /* 0x000ea8000c1e1500 */
[----:B------:R-:W2:Y:S04]  /*3e180*/  @P3 LDG.E.U16 R40, desc[UR20][R12.64] ;  /* 0x000000140c283981 */ /* 0x000ea8000c1e1500 */
[----:B----4-:R1:W-:Y:S04]  /*3e190*/  @P5 STL [R1+0x7f4], R30 ;  /* 0x0007f41e01005387 */ /* 0x0103e80000100800 */
[----:B0-----:R-:W4:Y:S04]  /*3e1a0*/  LDL R31, [R1+0x7c4] ;  /* 0x0007c400011f7983 */ /* 0x001f280000100800 */
[----:B------:R-:W4:Y:S04]  /*3e1b0*/  LDL R28, [R1+0x7c0] ;  /* 0x0007c000011c7983 */ /* 0x000f280000100800 */
[----:B-1----:R-:W4:Y:S04]  /*3e1c0*/  LDL R30, [R1+0x7c8] ;  /* 0x0007c800011e7983 */ /* 0x002f280000100800 */
[----:B------:R-:W4:Y:S04]  /*3e1d0*/  LDL R29, [R1+0x7bc] ;  /* 0x0007bc00011d7983 */ /* 0x000f280000100800 */
[----:B---3--:R0:W-:Y:S01]  /*3e1e0*/  @P5 STL [R1+0x7f0], R92 ;  /* 0x0007f05c01005387 */ /* 0x0081e20000100800 */
[----:B------:R-:W-:-:S03]  /*3e1f0*/  ISETP.GT.AND P5, PT, R78, 0x50, PT ;  /* 0x000000504e00780c */ /* 0x000fc60003fa4270 */
[----:B0-----:R-:W3:Y:S04]  /*3e200*/  LDL R92, [R1+0x7b8] ;  /* 0x0007b800015c7983 */ /* 0x001ee80000100800 */
[----:B------:R-:W3:Y:S04]  /*3e210*/  LDL.LU.64 R22, [R1+0x2220] ;  /* 0x0022200001167983 */ /* 0x000ee80000300a00 */
[----:B------:R0:W-:Y:S04]  /*3e220*/  @P6 STL [R1+0x7ec], R38 ;  /* 0x0007ec2601006387 */ /* 0x0001e80000100800 */
[----:B0-----:R-:W3:Y:S04]  /*3e230*/  LDL.LU R38, [R1+0x2218] ;  /* 0x0022180001267983 */ /* 0x001ee80000300800 */
[----:B------:R-:W3:Y:S04]  /*3e240*/  LDL.LU.64 R26, [R1+0x2210] ;  /* 0x00221000011a7983 */ /* 0x000ee80000300a00 */
[----:B------:R0:W-:Y:S04]  /*3e250*/  @P6 STL [R1+0x7e8], R39 ;  /* 0x0007e82701006387 */ /* 0x0001e80000100800 */
[----:B0-----:R-:W3:Y:S04]  /*3e260*/  LDL.LU R39, [R1+0x2208] ;  /* 0x0022080001277983 */ /* 0x001ee80000300800 */
[----:B------:R-:W3:Y:S04]  /*3e270*/  LDL.LU.64 R42, [R1+0x2200] ;  /* 0x00220000012a7983 */ /* 0x000ee80000300a00 */
[----:B--2---:R0:W-:Y:S04]  /*3e280*/  @P2 STL [R1+0x7e4], R91 ;  /* 0x0007e45b01002387 */ /* 0x0041e80000100800 */
[----:B------:R-:W2:Y:S04]  /*3e290*/  LDL R14, [R1+0x7a8] ;  /* 0x0007a800010e7983 */ /* 0x000ea80000100800 */
[----:B0-----:R-:W2:Y:S04]  /*3e2a0*/  LDL R91, [R1+0x7ac] ;  /* 0x0007ac00015b7983 */ /* 0x001ea80000100800 */
[----:B------:R0:W-:Y:S04]  /*3e2b0*/  @P2 STL [R1+0x7e0], R79 ;  /* 0x0007e04f01002387 */ /* 0x0001e80000100800 */
[----:B------:R-:W2:Y:S04]  /*3e2c0*/  LDL.LU.64 R44, [R1+0x21f8] ;  /* 0x0021f800012c7983 */ /* 0x000ea80000300a00 */
[----:B------:R-:W2:Y:S04]  /*3e2d0*/  LDL R15, [R1+0x79c] ;  /* 0x00079c00010f7983 */ /* 0x000ea80000100800 */
[----:B0-----:R-:W2:Y:S04]  /*3e2e0*/  LDL R79, [R1+0x798] ;  /* 0x00079800014f7983 */ /* 0x001ea80000100800 */
[----:B------:R-:W2:Y:S04]  /*3e2f0*/  LDL R12, [R1+0x76c] ;  /* 0x00076c00010c7983 */ /* 0x000ea80000100800 */
[----:B------:R-:W2:Y:S04]  /*3e300*/  LDL R13, [R1+0x768] ;  /* 0x00076800010d7983 */ /* 0x000ea80000100800 */
[----:B------:R0:W-:Y:S04]  /*3e310*/  @P3 STL [R1+0x7dc], R41 ;  /* 0x0007dc2901003387 */ /* 0x0001e80000100800 */
[----:B0-----:R-:W2:Y:S04]  /*3e320*/  LDL R41, [R1+0x73c] ;  /* 0x00073c0001297983 */ /* 0x001ea80000100800 */
[----:B------:R0:W-:Y:S04]  /*3e330*/  @P3 STL [R1+0x7d8], R40 ;  /* 0x0007d82801003387 */ /* 0x0001e80000100800 */
[----:B0-----:R-:W2:Y:S04]  /*3e340*/  LDL R40, [R1+0x738] ;  /* 0x0007380001287983 */ /* 0x001ea80000100800 */
[----:B------:R-:W2:Y:S04]  /*3e350*/  LDL.LU.64 R54, [R1+0x21f0] ;  /* 0x0021f00001367983 */ /* 0x000ea80000300a00 */
[----:B------:R0:W-:Y:S04]  /*3e360*/  STL [R1+0x1e20], R7 ;  /* 0x001e200701007387 */ /* 0x0001e80000100800 */
[----:B0-----:R-:W2:Y:S04]  /*3e370*/  LDL.LU R7, [R1+0x7cc] ;  /* 0x0007cc0001077983 */ /* 0x001ea80000300800 */
[----:B----4-:R-:W4:Y:S01]  /*3e380*/  @P5 LDG.E.U16 R30, desc[UR20][R24.64] ;  /* 0x00000014181e5981 */ /* 0x010f22000c1e1500 */
[----:B------:R-:W-:-:S02]  /*3e390*/  ISETP.GT.AND P6, PT, R78, 0x51, PT ;  /* 0x000000514e00780c */ /* 0x000fc40003fc4270 */
[C---:B------:R-:W-:Y:S01]  /*3e3a0*/  ISETP.GT.AND P2, PT, R78.reuse, 0x52, PT ;  /* 0x000000524e00780c */ /* 0x040fe20003f44270 */
[----:B------:R-:W4:Y:S01]  /*3e3b0*/  LDL.LU.64 R58, [R1+0x21e8] ;  /* 0x0021e800013a7983 */ /* 0x000f220000300a00 */
[C---:B------:R-:W-:Y:S02]  /*3e3c0*/  ISETP.GT.AND P3, PT, R78.reuse, 0x53, PT ;  /* 0x000000534e00780c */ /* 0x040fe40003f64270 */
[C---:B------:R-:W-:Y:S01]  /*3e3d0*/  ISETP.GT.AND P4, PT, R78.reuse, 0x54, PT ;  /* 0x000000544e00780c */ /* 0x040fe20003f84270 */
[----:B------:R-:W-:Y:S06]  /*3e3e0*/  STL [R1+0x1e24], R0 ;  /* 0x001e240001007387 */ /* 0x000fec0000100800 */
[----:B------:R-:W4:Y:S04]  /*3e3f0*/  @P6 LDG.E.U16 R31, desc[UR20][R10.64] ;  /* 0x000000140a1f6981 */ /* 0x000f28000c1e1500 */
[----:B------:R-:W4:Y:S04]  /*3e400*/  @P6 LDG.E.U16 R28, desc[UR20][R18.64] ;  /* 0x00000014121c6981 */ /* 0x000f28000c1e1500 */
[----:B------:R-:W4:Y:S04]  /*3e410*/  @P2 LDG.E.U16 R29, desc[UR20][R36.64] ;  /* 0x00000014241d2981 */ /* 0x000f28000c1e1500 */
[----:B------:R-:W4:Y:S04]  /*3e420*/  @P3 LDG.E.U16 R90, desc[UR20][R46.64] ;  /* 0x000000142e5a3981 */ /* 0x000f28000c1e1500 */
[----:B------:R-:W4:Y:S04]  /*3e430*/  @P3 LDG.E.U16 R93, desc[UR20][R48.64] ;  /* 0x00000014305d3981 */ /* 0x000f28000c1e1500 */
[----:B---3--:R-:W3:Y:S04]  /*3e440*/  @P2 LDG.E.U16 R92, desc[UR20][R34.64] ;  /* 0x00000014225c2981 */ /* 0x008ee8000c1e1500 */
[----:B--2---:R-:W2:Y:S04]  /*3e450*/  @P4 LDG.E.U16 R14, desc[UR20][R62.64] ;  /* 0x000000143e0e4981 */ /* 0x004ea8000c1e1500 */
[----:B------:R-:W2:Y:S04]  /*3e460*/  @P4 LDG.E.U16 R91, desc[UR20][R50.64] ;  /* 0x00000014325b4981 */ /* 0x000ea8000c1e1500 */
[----:B------:R-:W2:Y:S04]  /*3e470*/  @P5 LDG.E.U16 R7, desc[UR20][R60.64] ;  /* 0x000000143c075981 */ /* 0x000ea8000c1e1500 */
[----:B------:R-:W2:Y:S04]  /*3e480*/  LDL.LU.64 R60, [R1+0x21e0] ;  /* 0x0021e000013c7983 */ /* 0x000ea80000300a00 */
[----:B------:R-:W2:Y:S04]  /*3e490*/  LDL.LU.64 R24, [R1+0x21d8] ;  /* 0x0021d80001187983 */ /* 0x000ea80000300a00 */
[----:B----4-:R0:W-:Y:S01]  /*3e4a0*/  @P5 STL [R1+0x7c8], R30 ;  /* 0x0007c81e01005387 */ /* 0x0101e20000100800 */
[----:B------:R-:W-:-:S03]  /*3e4b0*/  ISETP.GT.AND P5, PT, R78, 0x58, PT ;  /* 0x000000584e00780c */ /* 0x000fc60003fa4270 */
[----:B0-----:R-:W4:Y:S10]  /*3e4c0*/  LDL.LU R30, [R1+0x21d0] ;  /* 0x0021d000011e7983 */ /* 0x001f340000300800 */
[----:B------:R-:W4:Y:S04]  /*3e4d0*/  @P5 LDG.E.U16 R15, desc[UR20][R64.64] ;  /* 0x00000014400f5981 */ /* 0x000f28000c1e1500 */
[----:B------:R-:W4:Y:S04]  /*3e4e0*/  LDL.LU.64 R10, [R1+0x21c8] ;  /* 0x0021c800010a7983 */ /* 0x000f280000300a00 */
[----:B------:R0:W-:Y:S04]  /*3e4f0*/  @P6 STL [R1+0x7c4], R31 ;  /* 0x0007c41f01006387 */ /* 0x0001e80000100800 */
[----:B------:R-:W4:Y:S04]  /*3e500*/  @P5 LDG.E.U16 R79, desc[UR20][R16.64] ;  /* 0x00000014104f5981 */ /* 0x000f28000c1e1500 */
[----:B0-----:R-:W4:Y:S04]  /*3e510*/  LDL.LU R31, [R1+0x21c0] ;  /* 0x0021c000011f7983 */ /* 0x001f280000300800 */
[----:B------:R-:W4:Y:S04]  /*3e520*/  LDL.LU.64 R18, [R1+0x21b8] ;  /* 0x0021b80001127983 */ /* 0x000f280000300a00 */
[----:B------:R0:W-:Y:S04]  /*3e530*/  @P6 STL [R1+0x7c0], R28 ;  /* 0x0007c01c01006387 */ /* 0x0001e80000100800 */
[----:B0-----:R-:W4:Y:S04]  /*3e540*/  LDL.LU R28, [R1+0x21b0] ;  /* 0x0021b000011c7983 */ /* 0x001f280000300800 */
[----:B------:R-:W4:Y:S04]  /*3e550*/  LDL.LU.64 R36, [R1+0x21a8] ;  /* 0x0021a80001247983 */ /* 0x000f280000300a00 */
[----:B------:R0:W-:Y:S04]  /*3e560*/  @P2 STL [R1+0x7bc], R29 ;  /* 0x0007bc1d01002387 */ /* 0x0001e80000100800 */
[----:B0-----:R-:W4:Y:S04]  /*3e570*/  LDL.LU R29, [R1+0x21a0] ;  /* 0x0021a000011d7983 */ /* 0x001f280000300800 */
[----:B------:R-:W4:Y:S04]  /*3e580*/  LDL.LU.64 R34, [R1+0x2198] ;  /* 0x0021980001227983 */ /* 0x000f280000300a00 */
[----:B---3--:R0:W-:Y:S04]  /*3e590*/  @P2 STL [R1+0x7b8], R92 ;  /* 0x0007b85c01002387 */ /* 0x0081e80000100800 */
[----:B0-----:R-:W3:Y:S04]  /*3e5a0*/  LDL.LU R92, [R1+0x2190] ;  /* 0x00219000015c7983 */ /* 0x001ee80000300800 */
[----:B------:R-:W3:Y:S04]  /*3e5b0*/  LDL.LU.64 R46, [R1+0x2188] ;  /* 0x00218800012e7983 */ /* 0x000ee80000300a00 */
[----:B------:R-:W-:Y:S04]  /*3e5c0*/  STL [R1+0x1e90], R90 ;  /* 0x001e905a01007387 */ /* 0x000fe80000100800 */
[----:B------:R-:W3:Y:S04]  /*3e5d0*/  LDL.LU.64 R48, [R1+0x2180] ;  /* 0x0021800001307983 */ /* 0x000ee80000300a00 */
[----:B------:R-:W-:Y:S04]  /*3e5e0*/  STL [R1+0x1e94], R93 ;  /* 0x001e945d01007387 */ /* 0x000fe80000100800 */
[----:B------:R-:W3:Y:S04]  /*3e5f0*/  LDL.LU.64 R50, [R1+0x2178] ;  /* 0x0021780001327983 */ /* 0x000ee80000300a00 */
[----:B--2---:R0:W-:Y:S04]  /*3e600*/  @P4 STL [R1+0x7ac], R91 ;  /* 0x0007ac5b01004387 */ /* 0x0041e80000100800 */
[----:B0-----:R-:W2:Y:S04]  /*3e610*/  LDL.LU R91, [R1+0x2170] ;  /* 0x00217000015b7983 */ /* 0x001ea80000300800 */
[----:B------:R-:W2:Y:S04]  /*3e620*/  LDL.LU.64 R62, [R1+0x2168] ;  /* 0x00216800013e7983 */ /* 0x000ea80000300a00 */
[----:B------:R0:W-:Y:S04]  /*3e630*/  @P4 STL [R1+0x7a8], R14 ;  /* 0x0007a80e01004387 */ /* 0x0001e80000100800 */
[----:B0-----:R-:W2:Y:S04]  /*3e640*/  LDL.LU R14, [R1+0x2160] ;  /* 0x00216000010e7983 */ /* 0x001ea80000300800 */
[----:B------:R-:W2:Y:S04]  /*3e650*/  LDL.LU.64 R64, [R1+0x2158] ;  /* 0x0021580001407983 */ /* 0x000ea80000300a00 */
[----:B----4-:R0:W-:Y:S04]  /*3e660*/  @P5 STL [R1+0x79c], R15 ;  /* 0x00079c0f01005387 */ /* 0x0101e80000100800 */
[----:B0-----:R-:W2:Y:S01]  /*3e670*/  LDL.LU R15, [R1+0x2150] ;  /* 0x00215000010f7983 */ /* 0x001ea20000300800 */
[----:B------:R-:W-:-:S02]  /*3e680*/  ISETP.GT.AND P6, PT, R78, 0x60, PT ;  /* 0x000000604e00780c */ /* 0x000fc40003fc4270 */
[C---:B------:R-:W-:Y:S01]  /*3e690*/  ISETP.GT.AND P2, PT, R78.reuse, 0x68, PT ;  /* 0x000000684e00780c */ /* 0x040fe20003f44270 */
[----:B------:R-:W4:Y:S10]  /*3e6a0*/  LDL.LU.64 R16, [R1+0x2148] ;  /* 0x0021480001107983 */ /* 0x000f340000300a00 */
[----:B------:R-:W3:Y:S04]  /*3e6b0*/  @P6 LDG.E.U16 R12, desc[UR20][R24.64] ;  /* 0x00000014180c6981 */ /* 0x000ee8000c1e1500 */
[----:B------:R-:W3:Y:S04]  /*3e6c0*/  @P6 LDG.E.U16 R13, desc[UR20][R10.64] ;  /* 0x000000140a0d6981 */ /* 0x000ee8000c1e1500 */
[----:B--2---:R-:W2:Y:S04]  /*3e6d0*/  @P2 LDG.E.U16 R41, desc[UR20][R14.64] ;  /* 0x000000140e292981 */ /* 0x004ea8000c1e1500 */
[----:B------:R0:W-:Y:S04]  /*3e6e0*/  @P5 STL [R1+0x798], R79 ;  /* 0x0007984f01005387 */ /* 0x0001e80000100800 */
[----:B----4-:R-:W4:Y:S04]  /*3e6f0*/  @P2 LDG.E.U16 R40, desc[UR20][R16.64] ;  /* 0x0000001410282981 */ /* 0x010f28000c1e1500 */
[----:B0-----:R-:W4:Y:S04]  /*3e700*/  LDL.LU R79, [R1+0x2140] ;  /* 0x00214000014f7983 */ /* 0x001f280000300800 */
[----:B------:R-:W4:Y:S04]  /*3e710*/  LDL.LU.64 R24, [R1+0x2138] ;  /* 0x0021380001187983 */ /* 0x000f280000300a00 */
[----:B---3--:R0:W-:Y:S04]  /*3e720*/  @P6 STL [R1+0x76c], R12 ;  /* 0x00076c0c01006387 */ /* 0x0081e80000100800 */
[----:B0-----:R-:W3:Y:S04]  /*3e730*/  LDL.LU R12, [R1+0x2130] ;  /* 0x00213000010c7983 */ /* 0x001ee80000300800 */
[----:B------:R-:W3:Y:S04]  /*3e740*/  LDL.LU.64 R10, [R1+0x2128] ;  /* 0x00212800010a7983 */ /* 0x000ee80000300a00 */
[----:B------:R0:W-:Y:S04]  /*3e750*/  @P6 STL [R1+0x768], R13 ;  /* 0x0007680d01006387 */ /* 0x0001e80000100800 */
[----:B0-----:R-:W3:Y:S04]  /*3e760*/  LDL.LU R13, [R1+0x2120] ;  /* 0x00212000010d7983 */ /* 0x001ee80000300800 */
[----:B------:R-:W3:Y:S04]  /*3e770*/  LDL.LU.64 R14, [R1+0x2118] ;  /* 0x00211800010e7983 */ /* 0x000ee80000300a00 */
[----:B--2---:R0:W-:Y:S04]  /*3e780*/  @P2 STL [R1+0x73c], R41 ;  /* 0x00073c2901002387 */ /* 0x0041e80000100800 */
[----:B0-----:R-:W2:Y:S04]  /*3e790*/  LDL.LU R41, [R1+0x2110] ;  /* 0x0021100001297983 */ /* 0x001ea80000300800 */
[----:B------:R-:W2:Y:S01]  /*3e7a0*/  LDL.LU.64 R16, [R1+0x2108] ;  /* 0x0021080001107983 */ /* 0x000ea20000300a00 */
[----:B------:R-:W-:-:S03]  /*3e7b0*/  ISETP.GT.AND P4, PT, R78, 0x70, PT ;  /* 0x000000704e00780c */ /* 0x000fc60003f84270 */
[----:B----4-:R0:W-:Y:S04]  /*3e7c0*/  @P2 STL [R1+0x738], R40 ;  /* 0x0007382801002387 */ /* 0x0101e80000100800 */
[----:B0-----:R-:W4:Y:S01]  /*3e7d0*/  LDL.LU R40, [R1+0x2100] ;  /* 0x0021000001287983 */ /* 0x001f220000300800 */
[----:B--2---:R-:W-:-:S06]  /*3e7e0*/  PRMT R17, RZ, 0x7610, R17 ;  /* 0x00007610ff117816 */ /* 0x004fcc0000000011 */
[----:B---3--:R-:W2:Y:S01]  /*3e7f0*/  @P4 LDG.E.U16 R17, desc[UR20][R10.64] ;  /* 0x000000140a114981 */ /* 0x008ea2000c1e1500 */
[----:B------:R-:W-:-:S06]  /*3e800*/  PRMT R41, RZ, 0x7610, R41 ;  /* 0x00007610ff297816 */ /* 0x000fcc0000000029 */
[----:B------:R-:W3:Y:S01]  /*3e810*/  @P4 LDG.E.U16 R41, desc[UR20][R12.64] ;  /* 0x000000140c294981 */ /* 0x000ee2000c1e1500 */
[----:B------:R-:W-:Y:S02]  /*3e820*/  ISETP.GT.AND P5, PT, R78, 0x78, PT ;  /* 0x000000784e00780c */ /* 0x000fe40003fa4270 */
[----:B----4-:R-:W-:-:S11]  /*3e830*/  PRMT R40, RZ, 0x7610, R40 ;  /* 0x00007610ff287816 */ /* 0x010fd60000000028 */
[----:B------:R-:W4:Y:S04]  /*3e840*/  @P5 LDG.E.U16 R40, desc[UR20][R14.64] ;  /* 0x000000140e285981 */ /* 0x000f28000c1e1500 */
[----:B--2---:R0:W-:Y:S04]  /*3e850*/  STL [R1+0x70c], R17 ;  /* 0x00070c1101007387 */ /* 0x0041e80000100800 */
[----:B0-----:R-:W2:Y:S04]  /*3e860*/  LDL.LU R17, [R1+0x20fc] ;  /* 0x0020fc0001117983 */ /* 0x001ea80000300800 */
        /* <DEDUP_REMOVED lines=9> */
[----:B---3--:R0:W-:Y:S04]  /*3e900*/  STL [R1+0x708], R41 ;  /* 0x0007082901007387 */ /* 0x0081e80000100800 */
[----:B0-----:R-:W3:Y:S01]  /*3e910*/  LDL.LU R41, [R1+0x20f8] ;  /* 0x0020f80001297983 */ /* 0x001ee20000300800 */
[----:B------:R-:W-:-:S03]  /*3e920*/  PRMT R79, RZ, 0x7610, R79 ;  /* 0x00007610ff4f7816 */ /* 0x000fc6000000004f */
[----:B------:R-:W-:Y:S01]  /*3e930*/  STL [R1+0x192c], R12 ;  /* 0x00192c0c01007387 */ /* 0x000fe20000100800 */
[----:B------:R-:W-:-:S03]  /*3e940*/  ISETP.GT.AND P3, PT, R78, 0x59, PT ;  /* 0x000000594e00780c */ /* 0x000fc60003f64270 */
[----:B------:R-:W-:Y:S04]  /*3e950*/  STL [R1+0x1928], R13 ;  /* 0x0019280d01007387 */ /* 0x000fe80000100800 */
[----:B------:R-:W-:Y:S04]  /*3e960*/  STL.64 [R1+0x1b00], R12 ;  /* 0x001b000c01007387 */ /* 0x000fe80000100a00 */
[----:B------:R-:W-:Y:S04]  /*3e970*/  STL.64 [R1+0x1cf0], R12 ;  /* 0x001cf00c01007387 */ /* 0x000fe80000100a00 */
[----:B------:R-:W-:Y:S04]  /*3e980*/  STL [R1+0x1d08], R13 ;  /* 0x001d080d01007387 */ /* 0x000fe80000100800 */
[----:B------:R-:W-:Y:S04]  /*3e990*/  STL.64 [R1+0x1d40], R12 ;  /* 0x001d400c01007387 */ /* 0x000fe80000100a00 */
[----:B------:R-:W-:Y:S04]  /*3e9a0*/  STL.64 [R1+0x1d70], R12 ;  /* 0x001d700c01007387 */ /* 0x000fe80000100a00 */
[----:B------:R-:W-:Y:S04]  /*3e9b0*/  STL [R1+0x1d80], R13 ;  /* 0x001d800d01007387 */ /* 0x000fe80000100800 */
[----:B------:R-:W-:Y:S04]  /*3e9c0*/  STL [R1+0x1da8], R13 ;  /* 0x001da80d01007387 */ /* 0x000fe80000100800 */
[----:B------:R-:W-:Y:S04]  /*3e9d0*/  STL.64 [R1+0x1dd0], R12 ;  /* 0x001dd00c01007387 */ /* 0x000fe80000100a00 */
[----:B------:R-:W-:Y:S04]  /*3e9e0*/  STL [R1+0x1e28], R13 ;  /* 0x001e280d01007387 */ /* 0x000fe80000100800 */
[----:B----4-:R0:W-:Y:S04]  /*3e9f0*/  STL [R1+0x6dc], R40 ;  /* 0x0006dc2801007387 */ /* 0x0101e80000100800 */
[----:B0-----:R-:W4:Y:S04]  /*3ea00*/  LDL.LU R40, [R1+0x20f4] ;  /* 0x0020f40001287983 */ /* 0x001f280000300800 */
[----:B--2---:R-:W2:Y:S01]  /*3ea10*/  @P5 LDG.E.U16 R79, desc[UR20][R16.64] ;  /* 0x00000014104f5981 */ /* 0x004ea2000c1e1500 */
[----:B---3--:R-:W-:-:S06]  /*3ea20*/  PRMT R41, RZ, 0x7610, R41 ;  /* 0x00007610ff297816 */ /* 0x008fcc0000000029 */
[----:B------:R-:W3:Y:S04]  /*3ea30*/  @P3 LDG.E.U16 R41, desc[UR20][R20.64] ;  /* 0x0000001414293981 */ /* 0x000ee8000c1e1500 */
[----:B------:R-:W-:Y:S04]  /*3ea40*/  STL [R1+0x1934], R14 ;  /* 0x0019340e01007387 */ /* 0x000fe80000100800 */
[----:B------:R-:W-:Y:S04]  /*3ea50*/  STL [R1+0x1b1c], R14 ;  /* 0x001b1c0e01007387 */ /* 0x000fe80000100800 */
[----:B------:R-:W-:Y:S04]  /*3ea60*/  STL [R1+0x1930], R15 ;  /* 0x0019300f01007387 */ /* 0x000fe80000100800 */
[----:B------:R-:W-:Y:S04]  /*3ea70*/  STL [R1+0x1b20], R15 ;  /* 0x001b200f01007387 */ /* 0x000fe80000100800 */
[----:B------:R-:W-:Y:S04]  /*3ea80*/  STL.64 [R1+0x1cf8], R14 ;  /* 0x001cf80e01007387 */ /* 0x000fe80000100a00 */
[----:B------:R-:W-:Y:S04]  /*3ea90*/  STL.64 [R1+0x1d48], R14 ;  /* 0x001d480e01007387 */ /* 0x000fe80000100a00 */
[----:B------:R-:W-:Y:S01]  /*3eaa0*/  STL [R1+0x1e2c], R15 ;  /* 0x001e2c0f01007387 */ /* 0x000fe20000100800 */
[----:B----4-:R-:W-:-:S06]  /*3eab0*/  PRMT R40, RZ, 0x7610, R40 ;  /* 0x00007610ff287816 */ /* 0x010fcc0000000028 */
[----:B------:R-:W4:Y:S04]  /*3eac0*/  @P3 LDG.E.U16 R40, desc[UR20][R32.64] ;  /* 0x0000001420283981 */ /* 0x000f28000c1e1500 */
[----:B--2---:R0:W-:Y:S04]  /*3ead0*/  STL [R1+0x6d8], R79 ;  /* 0x0006d84f01007387 */ /* 0x0041e80000100800 */
[----:B0-----:R-:W2:Y:S04]  /*3eae0*/  LDL.LU R79, [R1+0x20f0] ;  /* 0x0020f000014f7983 */ /* 0x001ea80000300800 */
[----:B------:R-:W-:Y:S04]  /*3eaf0*/  STL [R1+0x193c], R16 ;  /* 0x00193c1001007387 */ /* 0x000fe80000100800 */
[----:B------:R-:W-:Y:S04]  /*3eb00*/  STL [R1+0x1b24], R16 ;  /* 0x001b241001007387 */ /* 0x000fe80000100800 */
[----:B------:R-:W-:Y:S04]  /*3eb10*/  STL [R1+0x1938], R17 ;  /* 0x0019381101007387 */ /* 0x000fe80000100800 */
[----:B------:R-:W-:Y:S04]  /*3eb20*/  STL [R1+0x1b28], R17 ;  /* 0x001b281101007387 */ /* 0x000fe80000100800 */
[----:B------:R-:W-:Y:S04]  /*3eb30*/  STL.64 [R1+0x1d00], R16 ;  /* 0x001d001001007387 */ /* 0x000fe80000100a00 */
[----:B------:R-:W-:Y:S04]  /*3eb40*/  STL.64 [R1+0x1d58], R16 ;  /* 0x001d581001007387 */ /* 0x000fe80000100a00 */
[----:B------:R-:W2:Y:S04]  /*3eb50*/  LDL.LU.64 R20, [R1+0x20e8] ;  /* 0x0020e80001147983 */ /* 0x000ea80000300a00 */
[----:B---3--:R0:W-:Y:S04]  /*3eb60*/  STL [R1+0x794], R41 ;  /* 0x0007942901007387 */ /* 0x0081e80000100800 */
[----:B0-----:R-:W3:Y:S01]  /*3eb70*/  LDL.LU R41, [R1+0x20e0] ;  /* 0x0020e00001297983 */ /* 0x001ee20000300800 */
[----:B------:R-:W-:-:S03]  /*3eb80*/  ISETP.GT.AND P6, PT, R78, 0x61, PT ;  /* 0x000000614e00780c */ /* 0x000fc60003fc4270 */
[----:B------:R-:W3:Y:S04]  /*3eb90*/  LDL.LU.64 R32, [R1+0x20d8] ;  /* 0x0020d80001207983 */ /* 0x000ee80000300a00 */
[----:B----4-:R0:W-:Y:S04]  /*3eba0*/  STL [R1+0x790], R40 ;  /* 0x0007902801007387 */ /* 0x0101e80000100800 */
[----:B0-----:R-:W4:Y:S01]  /*3ebb0*/  LDL.LU R40, [R1+0x20d0] ;  /* 0x0020d00001287983 */ /* 0x001f220000300800 */
[----:B--2---:R-:W-:-:S06]  /*3ebc0*/  PRMT R79, RZ, 0x7610, R79 ;  /* 0x00007610ff4f7816 */ /* 0x004fcc000000004f */
[----:B------:R-:W2:Y:S01]  /*3ebd0*/  @P6 LDG.E.U16 R79, desc[UR20][R30.64] ;  /* 0x000000141e4f6981 */ /* 0x000ea2000c1e1500 */
[----:B------:R-:W-:-:S03]  /*3ebe0*/  ISETP.GT.AND P2, PT, R78, 0x69, PT ;  /* 0x000000694e00780c */ /* 0x000fc60003f44270 */
[----:B------:R-:W2:Y:S01]  /*3ebf0*/  LDL.LU.64 R30, [R1+0x20c8] ;  /* 0x0020c800011e7983 */ /* 0x000ea20000300a00 */
[----:B---3--:R-:W-:-:S06]  /*3ec00*/  PRMT R41, RZ, 0x7610, R41 ;  /* 0x00007610ff297816 */ /* 0x008fcc0000000029 */
[----:B------:R-:W3:Y:S01]  /*3ec10*/  @P6 LDG.E.U16 R41, desc[UR20][R18.64] ;  /* 0x0000001412296981 */ /* 0x000ee2000c1e1500 */
[----:B----4-:R-:W-:-:S06]  /*3ec20*/  PRMT R40, RZ, 0x7610, R40 ;  /* 0x00007610ff287816 */ /* 0x010fcc0000000028 */
[----:B------:R-:W4:Y:S04]  /*3ec30*/  @P2 LDG.E.U16 R40, desc[UR20][R24.64] ;  /* 0x0000001418282981 */ /* 0x000f28000c1e1500 */
[----:B--2---:R0:W-:Y:S04]  /*3ec40*/  STL [R1+0x764], R79 ;  /* 0x0007644f01007387 */ /* 0x0041e80000100800 */
[----:B0-----:R-:W2:Y:S04]  /*3ec50*/  LDL.LU R79, [R1+0x20c0] ;  /* 0x0020c000014f7983 */ /* 0x001ea80000300800 */
[----:B------:R-:W2:Y:S04]  /*3ec60*/  LDL.LU.64 R18, [R1+0x20b8] ;  /* 0x0020b80001127983 */ /* 0x000ea80000300a00 */
[----:B---3--:R0:W-:Y:S04]  /*3ec70*/  STL [R1+0x760], R41 ;  /* 0x0007602901007387 */ /* 0x0081e80000100800 */
[----:B0-----:R-:W3:Y:S04]  /*3ec80*/  LDL.LU R41, [R1+0x20b0] ;  /* 0x0020b00001297983 */ /* 0x001ee80000300800 */
[----:B------:R-:W2:Y:S04]  /*3ec90*/  LDL.LU.64 R24, [R1+0x20a8] ;  /* 0x0020a80001187983 */ /* 0x000ea80000300a00 */
[----:B----4-:R0:W-:Y:S04]  /*3eca0*/  STL [R1+0x734], R40 ;  /* 0x0007342801007387 */ /* 0x0101e80000100800 */
[----:B0-----:R-:W4:Y:S01]  /*3ecb0*/  LDL.LU R40, [R1+0x20a0] ;  /* 0x0020a00001287983 */ /* 0x001f220000300800 */
[----:B--2---:R-:W-:-:S06]  /*3ecc0*/  PRMT R24, RZ, 0x7610, R24 ;  /* 0x00007610ff187816 */ /* 0x004fcc0000000018 */
[----:B------:R-:W2:Y:S04]  /*3ecd0*/  @P2 LDG.E.U16 R24, desc[UR20][R20.64] ;  /* 0x0000001414182981 */ /* 0x000ea8000c1e1500 */
[----:B------:R-:W2:Y:S01]  /*3ece0*/  LDL.LU.64 R20, [R1+0x2098] ;  /* 0x0020980001147983 */ /* 0x000ea20000300a00 */
[----:B------:R-:W-:Y:S02]  /*3ecf0*/  ISETP.GT.AND P3, PT, R78, 0x71, PT ;  /* 0x000000714e00780c */ /* 0x000fe40003f64270 */
[----:B---3--:R-:W-:-:S11]  /*3ed00*/  PRMT R41, RZ, 0x7610, R41 ;  /* 0x00007610ff297816 */ /* 0x008fd60000000029 */
[----:B------:R-:W3:Y:S01]  /*3ed10*/  @P3 LDG.E.U16 R41, desc[UR20][R18.64] ;  /* 0x0000001412293981 */ /* 0x000ee2000c1e1500 */
[----:B------:R-:W-:Y:S02]  /*3ed20*/  ISETP.GT.AND P4, PT, R78, 0x5a, PT ;  /* 0x0000005a4e00780c */ /* 0x000fe40003f84270 */
[----:B------:R-:W-:-:S11]  /*3ed30*/  PRMT R25, RZ, 0x7610, R25 ;  /* 0x00007610ff197816 */ /* 0x000fd60000000019 */
[----:B------:R-:W3:Y:S01]  /*3ed40*/  @P4 LDG.E.U16 R25, desc[UR20][R22.64] ;  /* 0x0000001416194981 */ /* 0x000ee2000c1e1500 */
[----:B----4-:R-:W-:-:S06]  /*3ed50*/  PRMT R40, RZ, 0x7610, R40 ;  /* 0x00007610ff287816 */ /* 0x010fcc0000000028 */
[----:B--2---:R-:W2:Y:S04]  /*3ed60*/  @P3 LDG.E.U16 R40, desc[UR20][R20.64] ;  /* 0x0000001414283981 */ /* 0x004ea8000c1e1500 */
[----:B------:R0:W-:Y:S04]  /*3ed70*/  STL [R1+0x730], R24 ;  /* 0x0007301801007387 */ /* 0x0001e80000100800 */
[----:B0-----:R-:W4:Y:S04]  /*3ed80*/  LDL.LU R24, [R1+0x2090] ;  /* 0x0020900001187983 */ /* 0x001f280000300800 */
[----:B---3--:R0:W-:Y:S04]  /*3ed90*/  STL [R1+0x704], R41 ;  /* 0x0007042901007387 */ /* 0x0081e80000100800 */
[----:B0-----:R-:W3:Y:S04]  /*3eda0*/  LDL.LU R41, [R1+0x208c] ;  /* 0x00208c0001297983 */ /* 0x001ee80000300800 */
[----:B------:R-:W-:Y:S04]  /*3edb0*/  STL [R1+0x1944], R18 ;  /* 0x0019441201007387 */ /* 0x000fe80000100800 */
[----:B------:R-:W-:Y:S04]  /*3edc0*/  STL [R1+0x1b2c], R18 ;  /* 0x001b2c1201007387 */ /* 0x000fe80000100800 */
[----:B------:R-:W-:Y:S04]  /*3edd0*/  STL [R1+0x1940], R19 ;  /* 0x0019401301007387 */ /* 0x000fe80000100800 */
[----:B------:R-:W-:Y:S04]  /*3ede0*/  STL [R1+0x1b30], R19 ;  /* 0x001b301301007387 */ /* 0x000fe80000100800 */
[----:B------:R-:W-:Y:S04]  /*3edf0*/  STL.64 [R1+0x1d10], R18 ;  /* 0x001d101201007387 */ /* 0x000fe80000100a00 */
[----:B------:R-:W-:Y:S04]  /*3ee00*/  STL [R1+0x1dac], R19 ;  /* 0x001dac1301007387 */ /* 0x000fe80000100800 */
[----:B--2---:R0:W-:Y:S04]  /*3ee10*/  STL [R1+0x700], R40 ;  /* 0x0007002801007387 */ /* 0x0041e80000100800 */
[----:B0-----:R-:W2:Y:S04]  /*3ee20*/  LDL.LU R40, [R1+0x2088] ;  /* 0x0020880001287983 */ /* 0x001ea80000300800 */
[----:B------:R-:W-:Y:S04]  /*3ee30*/  STL [R1+0x194c], R20 ;  /* 0x00194c1401007387 */ /* 0x000fe80000100800 */
[----:B------:R-:W-:Y:S04]  /*3ee40*/  STL [R1+0x1b34], R20 ;  /* 0x001b341401007387 */ /* 0x000fe80000100800 */
[----:B------:R-:W-:Y:S04]  /*3ee50*/  STL [R1+0x1e30], R20 ;  /* 0x001e301401007387 */ /* 0x000fe80000100800 */
[----:B------:R-:W-:Y:S04]  /*3ee60*/  STL [R1+0x1948], R21 ;  /* 0x0019481501007387 */ /* 0x000fe80000100800 */
[----:B------:R-:W-:Y:S04]  /*3ee70*/  STL [R1+0x1b38], R21 ;  /* 0x001b381501007387 */ /* 0x000fe80000100800 */
[----:B------:R-:W-:Y:S04]  /*3ee80*/  STL [R1+0x1e34], R21 ;  /* 0x001e341501007387 */ /* 0x000fe80000100800 */
[----:B------:R-:W4:Y:S04]  /*3ee90*/  LDL.LU.64 R22, [R1+0x2080] ;  /* 0x0020800001167983 */ /* 0x000f280000300a00 */
[----:B------:R0:W-:Y:S04]  /*3eea0*/  STL [R1+0x78c], R25 ;  /* 0x00078c1901007387 */ /* 0x0001e80000100800 */
[----:B0-----:R-:W4:Y:S01]  /*3eeb0*/  LDL.LU R25, [R1+0x207c] ;  /* 0x00207c0001197983 */ /* 0x001f220000300800 */
[----:B------:R-:W-:-:S02]  /*3eec0*/  ISETP.GT.AND P5, PT, R78, 0x79, PT ;  /* 0x000000794e00780c */ /* 0x000fc40003fa4270 */
[----:B---3--:R-:W-:Y:S02]  /*3eed0*/  PRMT R41, RZ, 0x7610, R41 ;  /* 0x00007610ff297816 */ /* 0x008fe40000000029 */
[----:B------:R-:W-:Y:S02]  /*3eee0*/  PRMT R13, RZ, 0x7610, R13 ;  /* 0x00007610ff0d7816 */ /* 0x000fe4000000000d */
[----:B--2---:R-:W-:-:S06]  /*3eef0*/  PRMT R40, RZ, 0x7610, R40 ;  /* 0x00007610ff287816 */ /* 0x004fcc0000000028 */
[----:B------:R-:W2:Y:S04]  /*3ef00*/  @P4 LDG.E.U16 R40, desc[UR20][R26.64] ;  /* 0x000000141a284981 */ /* 0x000ea8000c1e1500 */
[----:B----4-:R-:W3:Y:S04]  /*3ef10*/  @P5 LDG.E.U16 R41, desc[UR20][R22.64] ;  /* 0x0000001416295981 */ /* 0x010ee8000c1e1500 */
[----:B------:R-:W4:Y:S04]  /*3ef20*/  @P5 LDG.E.U16 R13, desc[UR20][R24.64] ;  /* 0x00000014180d5981 */ /* 0x000f28000c1e1500 */
[----:B---3--:R0:W-:Y:S04]  /*3ef30*/  STL [R1+0x6d4], R41 ;  /* 0x0006d42901007387 */ /* 0x0081e80000100800 */
[----:B0-----:R-:W3:Y:S04]  /*3ef40*/  LDL.LU R41, [R1+0x2078] ;  /* 0x0020780001297983 */ /* 0x001ee80000300800 */
        /* <DEDUP_REMOVED lines=13> */
[----:B------:R-:W4:Y:S04]  /*3f020*/  LDL.LU.64 R26, [R1+0x2070] ;  /* 0x00207000011a7983 */ /* 0x000f280000300a00 */
[----:B--2---:R0:W-:Y:S04]  /*3f030*/  STL [R1+0x788], R40 ;  /* 0x0007882801007387 */ /* 0x0041e80000100800 */
[----:B0-----:R-:W2:Y:S01]  /*3f040*/  LDL.LU R40, [R1+0x2068] ;  /* 0x0020680001287983 */ /* 0x001ea20000300800 */
[----:B------:R-:W-:-:S02]  /*3f050*/  ISETP.GT.AND P6, PT, R78, 0x62, PT ;  /* 0x000000624e00780c */ /* 0x000fc40003fc4270 */
[----:B------:R-:W-:Y:S02]  /*3f060*/  ISETP.GT.AND P3, PT, R78, 0x6a, PT ;  /* 0x0000006a4e00780c */ /* 0x000fe40003f64270 */
[----:B---3--:R-:W-:-:S09]  /*3f070*/  PRMT R41, RZ, 0x7610, R41 ;  /* 0x00007610ff297816 */ /* 0x008fd20000000029 */
[----:B------:R-:W3:Y:S01]  /*3f080*/  @P6 LDG.E.U16 R41, desc[UR20][R28.64] ;  /* 0x000000141c296981 */ /* 0x000ee2000c1e1500 */
[----:B----4-:R-:W-:-:S06]  /*3f090*/  PRMT R27, RZ, 0x7610, R27 ;  /* 0x00007610ff1b7816 */ /* 0x010fcc000000001b */
[----:B------:R-:W4:Y:S01]  /*3f0a0*/  @P6 LDG.E.U16 R27, desc[UR20][R36.64] ;  /* 0x00000014241b6981 */ /* 0x000f22000c1e1500 */
[----:B--2---:R-:W-:-:S03]  /*3f0b0*/  PRMT R40, RZ, 0x7610, R40 ;  /* 0x00007610ff287816 */ /* 0x004fc60000000028 */
[----:B------:R-:W2:Y:S04]  /*3f0c0*/  LDL.LU.64 R36, [R1+0x2060] ;  /* 0x0020600001247983 */ /* 0x000ea80000300a00 */
[----:B------:R-:W2:Y:S04]  /*3f0d0*/  @P3 LDG.E.U16 R40, desc[UR20][R32.64] ;  /* 0x0000001420283981 */ /* 0x000ea8000c1e1500 */
[----:B----4-:R0:W-:Y:S04]  /*3f0e0*/  STL [R1+0x75c], R27 ;  /* 0x00075c1b01007387 */ /* 0x0101e80000100800 */
[----:B0-----:R-:W4:Y:S04]  /*3f0f0*/  LDL.LU R27, [R1+0x2058] ;  /* 0x00205800011b7983 */ /* 0x001f280000300800 */
[----:B------:R-:W4:Y:S04]  /*3f100*/  LDL.LU.64 R28, [R1+0x2050] ;  /* 0x00205000011c7983 */ /* 0x000f280000300a00 */
[----:B---3--:R0:W-:Y:S04]  /*3f110*/  STL [R1+0x758], R41 ;  /* 0x0007582901007387 */ /* 0x0081e80000100800 */
[----:B0-----:R-:W3:Y:S04]  /*3f120*/  LDL.LU R41, [R1+0x2048] ;  /* 0x0020480001297983 */ /* 0x001ee80000300800 */
[----:B------:R-:W4:Y:S04]  /*3f130*/  LDL.LU.64 R32, [R1+0x2040] ;  /* 0x0020400001207983 */ /* 0x000f280000300a00 */
[----:B--2---:R0:W-:Y:S04]  /*3f140*/  STL [R1+0x72c], R40 ;  /* 0x00072c2801007387 */ /* 0x0041e80000100800 */
[----:B0-----:R-:W2:Y:S01]  /*3f150*/  LDL.LU R40, [R1+0x2038] ;  /* 0x0020380001287983 */ /* 0x001ea20000300800 */
[----:B------:R-:W-:-:S02]  /*3f160*/  ISETP.GT.AND P4, PT, R78, 0x72, PT ;  /* 0x000000724e00780c */ /* 0x000fc40003f84270 */
[----:B---3--:R-:W-:Y:S02]  /*3f170*/  PRMT R41, RZ, 0x7610, R41 ;  /* 0x00007610ff297816 */ /* 0x008fe40000000029 */
[----:B----4-:R-:W-:-:S09]  /*3f180*/  PRMT R33, RZ, 0x7610, R33 ;  /* 0x00007610ff217816 */ /* 0x010fd20000000021 */
[----:B------:R-:W3:Y:S04]  /*3f190*/  @P4 LDG.E.U16 R41, desc[UR20][R26.64] ;  /* 0x000000141a294981 */ /* 0x000ee8000c1e1500 */
[----:B------:R-:W4:Y:S01]  /*3f1a0*/  @P3 LDG.E.U16 R33, desc[UR20][R30.64] ;  /* 0x000000141e213981 */ /* 0x000f22000c1e1500 */
[----:B--2---:R-:W-:-:S03]  /*3f1b0*/  PRMT R40, RZ, 0x7610, R40 ;  /* 0x00007610ff287816 */ /* 0x004fc60000000028 */
[----:B------:R-:W2:Y:S04]  /*3f1c0*/  LDL.LU.64 R30, [R1+0x2030] ;  /* 0x00203000011e7983 */ /* 0x000ea80000300a00 */
[----:B------:R-:W2:Y:S01]  /*3f1d0*/  @P4 LDG.E.U16 R40, desc[UR20][R28.64] ;  /* 0x000000141c284981 */ /* 0x000ea2000c1e1500 */
[----:B------:R-:W-:-:S03]  /*3f1e0*/  ISETP.GT.AND P5, PT, R78, 0x7a, PT ;  /* 0x0000007a4e00780c */ /* 0x000fc60003fa4270 */
[----:B----4-:R0:W-:Y:S04]  /*3f1f0*/  STL [R1+0x728], R33 ;  /* 0x0007282101007387 */ /* 0x0101e80000100800 */
[----:B0-----:R-:W4:Y:S04]  /*3f200*/  LDL.LU R33, [R1+0x2028] ;  /* 0x0020280001217983 */ /* 0x001f280000300800 */
        /* <DEDUP_REMOVED lines=8> */
[----:B--2---:R0:W-:Y:S04]  /*3f290*/  STL [R1+0x6f8], R40 ;  /* 0x0006f82801007387 */ /* 0x0041e80000100800 */
[----:B0-----:R-:W2:Y:S01]  /*3f2a0*/  LDL.LU R40, [R1+0x2020] ;  /* 0x0020200001287983 */ /* 0x001ea20000300800 */
[----:B------:R-:W-:-:S02]  /*3f2b0*/  PRMT R93, RZ, 0x7610, R93 ;  /* 0x00007610ff5d7816 */ /* 0x000fc4000000005d */
[----:B------:R-:W-:Y:S02]  /*3f2c0*/  PRMT R90, RZ, 0x7610, R90 ;  /* 0x00007610ff5a7816 */ /* 0x000fe4000000005a */
[C---:B------:R-:W-:Y:S02]  /*3f2d0*/  ISETP.GT.AND P2, PT, R78.reuse, 0x5b, PT ;  /* 0x0000005b4e00780c */ /* 0x040fe40003f44270 */
[----:B------:R-:W3:Y:S01]  /*3f2e0*/  @P5 LDG.E.U16 R93, desc[UR20][R30.64] ;  /* 0x000000141e5d5981 */ /* 0x000ee2000c1e1500 */
[----:B------:R-:W-:Y:S02]  /*3f2f0*/  ISETP.GT.AND P3, PT, R78, 0x5c, PT ;  /* 0x0000005c4e00780c */ /* 0x000fe40003f64270 */
[----:B------:R-:W-:Y:S02]  /*3f300*/  PRMT R5, RZ, 0x7610, R5 ;  /* 0x00007610ff057816 */ /* 0x000fe40000000005 */
[----:B------:R-:W-:-:S06]  /*3f310*/  PRMT R4, RZ, 0x7610, R4 ;  /* 0x00007610ff047816 */ /* 0x000fcc0000000004 */
[----:B------:R-:W3:Y:S04]  /*3f320*/  @P2 LDG.E.U16 R5, desc[UR20][R38.64] ;  /* 0x0000001426052981 */ /* 0x000ee8000c1e1500 */
[----:B------:R-:W3:Y:S04]  /*3f330*/  @P2 LDG.E.U16 R4, desc[UR20][R42.64] ;  /* 0x000000142a042981 */ /* 0x000ee8000c1e1500 */
[----:B----4-:R-:W4:Y:S01]  /*3f340*/  @P5 LDG.E.U16 R90, desc[UR20][R32.64] ;  /* 0x00000014205a5981 */ /* 0x010f22000c1e1500 */
[----:B--2---:R-:W-:-:S06]  /*3f350*/  PRMT R40, RZ, 0x7610, R40 ;  /* 0x00007610ff287816 */ /* 0x004fcc0000000028 */
[----:B------:R-:W2:Y:S04]  /*3f360*/  @P3 LDG.E.U16 R40, desc[UR20][R44.64] ;  /* 0x000000142c283981 */ /* 0x000ea8000c1e1500 */
        /* <DEDUP_REMOVED lines=12> */
[----:B------:R-:W-:Y:S01]  /*3f430*/  STL [R1+0x1e5c], R31 ;  /* 0x001e5c1f01007387 */ /* 0x000fe20000100800 */
[----:B------:R-:W-:-:S02]  /*3f440*/  ISETP.GT.AND P4, PT, R78, 0x63, PT ;  /* 0x000000634e00780c */ /* 0x000fc40003f84270 */
[----:B------:R-:W-:Y:S02]  /*3f450*/  PRMT R41, RZ, 0x7610, R41 ;  /* 0x00007610ff297816 */ /* 0x000fe40000000029 */
[----:B------:R-:W-:-:S04]  /*3f460*/  PRMT R0, RZ, 0x7610, R0 ;  /* 0x00007610ff007816 */ /* 0x000fc80000000000 */
[----:B------:R-:W3:Y:S05]  /*3f470*/  @P3 LDG.E.U16 R41, desc[UR20][R54.64] ;  /* 0x0000001436293981 */ /* 0x000eea000c1e1500 */
[----:B------:R-:W3:Y:S04]  /*3f480*/  @P4 LDG.E.U16 R0, desc[UR20][R34.64] ;  /* 0x0000001422004981 */ /* 0x000ee8000c1e1500 */
        /* <DEDUP_REMOVED lines=8> */
[----:B------:R-:W-:Y:S04]  /*3f510*/  STL [R1+0x1ea0], R5 ;  /* 0x001ea00501007387 */ /* 0x000fe80000100800 */
[----:B------:R-:W4:Y:S04]  /*3f520*/  LDL.LU.64 R42, [R1+0x2010] ;  /* 0x00201000012a7983 */ /* 0x000f280000300a00 */
[----:B------:R-:W-:Y:S04]  /*3f530*/  STL [R1+0x1ea4], R4 ;  /* 0x001ea40401007387 */ /* 0x000fe80000100800 */
[----:B------:R-:W4:Y:S04]  /*3f540*/  LDL.LU.64 R44, [R1+0x2008] ;  /* 0x00200800012c7983 */ /* 0x000f280000300a00 */
[----:B--2---:R0:W-:Y:S04]  /*3f550*/  STL [R1+0x77c], R40 ;  /* 0x00077c2801007387 */ /* 0x0041e80000100800 */
[----:B0-----:R-:W2:Y:S04]  /*3f560*/  LDL.LU R40, [R1+0x2000] ;  /* 0x0020000001287983 */ /* 0x001ea80000300800 */
[----:B------:R-:W4:Y:S04]  /*3f570*/  LDL.LU.64 R54, [R1+0x1ff8] ;  /* 0x001ff80001367983 */ /* 0x000f280000300a00 */
[----:B---3--:R0:W-:Y:S04]  /*3f580*/  STL [R1+0x778], R41 ;  /* 0x0007782901007387 */ /* 0x0081e80000100800 */
[----:B0-----:R-:W3:Y:S04]  /*3f590*/  LDL.LU R41, [R1+0x1ff0] ;  /* 0x001ff00001297983 */ /* 0x001ee80000300800 */
[----:B------:R-:W3:Y:S04]  /*3f5a0*/  LDL.LU.64 R34, [R1+0x1fe8] ;  /* 0x001fe80001227983 */ /* 0x000ee80000300a00 */
[----:B------:R-:W-:Y:S01]  /*3f5b0*/  STL [R1+0x1ea8], R0 ;  /* 0x001ea80001007387 */ /* 0x000fe20000100800 */
[----:B--2---:R-:W-:-:S06]  /*3f5c0*/  PRMT R40, RZ, 0x7610, R40 ;  /* 0x00007610ff287816 */ /* 0x004fcc0000000028 */
[----:B------:R-:W2:Y:S04]  /*3f5d0*/  @P4 LDG.E.U16 R40, desc[UR20][R46.64] ;  /* 0x000000142e284981 */ /* 0x000ea8000c1e1500 */
[----:B------:R-:W3:Y:S01]  /*3f5e0*/  LDL.LU.64 R46, [R1+0x1fe0] ;  /* 0x001fe000012e7983 */ /* 0x000ee20000300a00 */
[----:B------:R-:W-:-:S03]  /*3f5f0*/  ISETP.GT.AND P6, PT, R78, 0x6b, PT ;  /* 0x0000006b4e00780c */ /* 0x000fc60003fc4270 */
[----:B--2---:R0:W-:Y:S04]  /*3f600*/  STL [R1+0x750], R40 ;  /* 0x0007502801007387 */ /* 0x0041e80000100800 */
[----:B0-----:R-:W2:Y:S01]  /*3f610*/  LDL.LU R40, [R1+0x1fd8] ;  /* 0x001fd80001287983 */ /* 0x001ea20000300800 */
[----:B---3--:R-:W-:-:S06]  /*3f620*/  PRMT R47, RZ, 0x7610, R47 ;  /* 0x00007610ff2f7816 */ /* 0x008fcc000000002f */
[----:B------:R-:W3:Y:S01]  /*3f630*/  @P6 LDG.E.U16 R47, desc[UR20][R36.64] ;  /* 0x00000014242f6981 */ /* 0x000ee2000c1e1500 */
[----:B------:R-:W-:Y:S02]  /*3f640*/  ISETP.GT.AND P2, PT, R78, 0x73, PT ;  /* 0x000000734e00780c */ /* 0x000fe40003f44270 */
[----:B------:R-:W-:-:S06]  /*3f650*/  PRMT R41, RZ, 0x7610, R41 ;  /* 0x00007610ff297816 */ /* 0x000fcc0000000029 */
[----:B----4-:R-:W4:Y:S04]  /*3f660*/  @P6 LDG.E.U16 R41, desc[UR20][R38.64] ;  /* 0x0000001426296981 */ /* 0x010f28000c1e1500 */
[----:B------:R-:W4:Y:S01]  /*3f670*/  LDL.LU.64 R36, [R1+0x1fd0] ;  /* 0x001fd00001247983 */ /* 0x000f220000300a00 */
[----:B--2---:R-:W-:-:S06]  /*3f680*/  PRMT R40, RZ, 0x7610, R40 ;  /* 0x00007610ff287816 */ /* 0x004fcc0000000028 */
[----:B------:R-:W2:Y:S04]  /*3f690*/  @P2 LDG.E.U16 R40, desc[UR20][R34.64] ;  /* 0x0000001422282981 */ /* 0x000ea8000c1e1500 */
[----:B---3--:R0:W-:Y:S04]  /*3f6a0*/  STL [R1+0x724], R47 ;  /* 0x0007242f01007387 */ /* 0x0081e80000100800 */
[----:B0-----:R-:W3:Y:S04]  /*3f6b0*/  LDL.LU R47, [R1+0x1fc8] ;  /* 0x001fc800012f7983 */ /* 0x001ee80000300800 */
[----:B------:R-:W3:Y:S04]  /*3f6c0*/  LDL.LU.64 R38, [R1+0x1fc0] ;  /* 0x001fc00001267983 */ /* 0x000ee80000300a00 */
[----:B----4-:R0:W-:Y:S04]  /*3f6d0*/  STL [R1+0x720], R41 ;  /* 0x0007202901007387 */ /* 0x0101e80000100800 */
[----:B0-----:R-:W4:Y:S04]  /*3f6e0*/  LDL.LU R41, [R1+0x1fb8] ;  /* 0x001fb80001297983 */ /* 0x001f280000300800 */
[----:B--2---:R0:W-:Y:S04]  /*3f6f0*/  STL [R1+0x6f4], R40 ;  /* 0x0006f42801007387 */ /* 0x0041e80000100800 */
[----:B0-----:R-:W2:Y:S04]  /*3f700*/  LDL.LU R40, [R1+0x1fb4] ;  /* 0x001fb40001287983 */ /* 0x001ea80000300800 */
[----:B------:R-:W-:Y:S04]  /*3f710*/  STL [R1+0x1984], R34 ;  /* 0x0019842201007387 */ /* 0x000fe80000100800 */
[----:B------:R-:W-:Y:S01]  /*3f720*/  STL [R1+0x1b6c], R34 ;  /* 0x001b6c2201007387 */ /* 0x000fe20000100800 */
[----:B---3--:R-:W-:-:S03]  /*3f730*/  PRMT R39, RZ, 0x7610, R39 ;  /* 0x00007610ff277816 */ /* 0x008fc60000000027 */
[----:B------:R-:W-:Y:S04]  /*3f740*/  STL [R1+0x1e68], R34 ;  /* 0x001e682201007387 */ /* 0x000fe80000100800 */
[----:B------:R-:W-:Y:S04]  /*3f750*/  STL [R1+0x1980], R35 ;  /* 0x0019802301007387 */ /* 0x000fe80000100800 */
[----:B------:R-:W-:Y:S04]  /*3f760*/  STL [R1+0x1b70], R35 ;  /* 0x001b702301007387 */ /* 0x000fe80000100800 */
[----:B------:R-:W-:Y:S04]  /*3f770*/  STL [R1+0x1e6c], R35 ;  /* 0x001e6c2301007387 */ /* 0x000fe80000100800 */
[----:B------:R0:W-:Y:S04]  /*3f780*/  STL.S16 [R1+0x6c0], R39 ;  /* 0x0006c02701007387 */ /* 0x0001e80000100600 */
[----:B0-----:R-:W3:Y:S01]  /*3f790*/  LDL.LU R39, [R1+0x1fb0] ;  /* 0x001fb00001277983 */ /* 0x001ee20000300800 */
[----:B------:R-:W-:-:S02]  /*3f7a0*/  ISETP.GT.AND P4, PT, R78, 0x7b, PT ;  /* 0x0000007b4e00780c */ /* 0x000fc40003f84270 */
[----:B----4-:R-:W-:Y:S02]  /*3f7b0*/  PRMT R41, RZ, 0x7610, R41 ;  /* 0x00007610ff297816 */ /* 0x010fe40000000029 */
[----:B--2---:R-:W-:-:S06]  /*3f7c0*/  PRMT R40, RZ, 0x7610, R40 ;  /* 0x00007610ff287816 */ /* 0x004fcc0000000028 */
[----:B------:R-:W2:Y:S04]  /*3f7d0*/  @P2 LDG.E.U16 R40, desc[UR20][R36.64] ;  /* 0x0000001424282981 */ /* 0x000ea8000c1e1500 */
[----:B---3--:R-:W3:Y:S04]  /*3f7e0*/  @P4 LDG.E.U16 R41, desc[UR20][R38.64] ;  /* 0x0000001426294981 */ /* 0x008ee8000c1e1500 */
[----:B--2---:R0:W-:Y:S04]  /*3f7f0*/  STL [R1+0x6f0], R40 ;  /* 0x0006f02801007387 */ /* 0x0041e80000100800 */
[----:B0-----:R-:W2:Y:S04]  /*3f800*/  LDL.LU R40, [R1+0x1fac] ;  /* 0x001fac0001287983 */ /* 0x001ea80000300800 */
[----:B------:R-:W-:Y:S04]  /*3f810*/  STL [R1+0x198c], R36 ;  /* 0x00198c2401007387 */ /* 0x000fe80000100800 */
[----:B------:R-:W-:Y:S04]  /*3f820*/  STL [R1+0x1b74], R36 ;  /* 0x001b742401007387 */ /* 0x000fe80000100800 */
[----:B------:R0:W-:Y:S04]  /*3f830*/  STL [R1+0x1e70], R36 ;  /* 0x001e702401007387 */ /* 0x0001e80000100800 */
[----:B0-----:R-:W2:Y:S04]  /*3f840*/  LDL.LU R36, [R1+0x6c0] ;  /* 0x0006c00001247983 */ /* 0x001ea80000300800 */
[----:B------:R-:W-:Y:S04]  /*3f850*/  STL [R1+0x1988], R37 ;  /* 0x0019882501007387 */ /* 0x000fe80000100800 */
[----:B------:R-:W-:Y:S04]  /*3f860*/  STL [R1+0x1b78], R37 ;  /* 0x001b782501007387 */ /* 0x000fe80000100800 */
[----:B------:R-:W-:Y:S04]  /*3f870*/  STL [R1+0x1e74], R37 ;  /* 0x001e742501007387 */ /* 0x000fe80000100800 */
[----:B---3--:R0:W-:Y:S04]  /*3f880*/  STL [R1+0x6c4], R41 ;  /* 0x0006c42901007387 */ /* 0x0081e80000100800 */
[----:B0-----:R-:W2:Y:S01]  /*3f890*/  LDL.LU R41, [R1+0x1fa8] ;  /* 0x001fa80001297983 */ /* 0x001ea20000300800 */
[----:B------:R-:W-:-:S02]  /*3f8a0*/  ISETP.GT.AND P3, PT, R78, 0x64, PT ;  /* 0x000000644e00780c */ /* 0x000fc40003f64270 */
[----:B------:R-:W-:Y:S02]  /*3f8b0*/  ISETP.GT.AND P5, PT, R78, 0x6c, PT ;  /* 0x0000006c4e00780c */ /* 0x000fe40003fa4270 */
[----:B------:R-:W-:Y:S02]  /*3f8c0*/  PRMT R34, RZ, 0x7610, R34 ;  /* 0x00007610ff227816 */ /* 0x000fe40000000022 */
[----:B------:R-:W-:Y:S02]  /*3f8d0*/  PRMT R33, RZ, 0x7610, R33 ;  /* 0x00007610ff217816 */ /* 0x000fe40000000021 */
[----:B------:R-:W-:-:S05]  /*3f8e0*/  PRMT R32, RZ, 0x7610, R32 ;  /* 0x00007610ff207816 */ /* 0x000fca0000000020 */
[----:B------:R-:W3:Y:S04]  /*3f8f0*/  @P3 LDG.E.U16 R34, desc[UR20][R48.64] ;  /* 0x0000001430223981 */ /* 0x000ee8000c1e1500 */
[----:B------:R-:W4:Y:S04]  /*3f900*/  @P3 LDG.E.U16 R33, desc[UR20][R50.64] ;  /* 0x0000001432213981 */ /* 0x000f28000c1e1500 */
[----:B------:R-:W3:Y:S04]  /*3f910*/  @P5 LDG.E.U16 R32, desc[UR20][R42.64] ;  /* 0x000000142a205981 */ /* 0x000ee8000c1e1500 */
[----:B--2---:R-:W2:Y:S04]  /*3f920*/  @P4 LDG.E.U16 R36, desc[UR20][R40.64] ;  /* 0x0000001428244981 */ /* 0x004ea8000c1e1500 */
[----:B------:R-:W-:Y:S04]  /*3f930*/  STL [R1+0x1994], R38 ;  /* 0x0019942601007387 */ /* 0x000fe80000100800 */
[----:B------:R-:W-:Y:S04]  /*3f940*/  STL [R1+0x1b7c], R38 ;  /* 0x001b7c2601007387 */ /* 0x000fe80000100800 */
        /* <DEDUP_REMOVED lines=11> */
[----:B------:R-:W2:Y:S04]  /*3fa00*/  LDL.LU.64 R48, [R1+0x1fa0] ;  /* 0x001fa00001307983 */ /* 0x000ea80000300a00 */
[----:B---3--:R-:W-:Y:S04]  /*3fa10*/  STL [R1+0x1e8c], R34 ;  /* 0x001e8c2201007387 */ /* 0x008fe80000100800 */
[----:B------:R-:W3:Y:S04]  /*3fa20*/  LDL.LU.64 R50, [R1+0x1f98] ;  /* 0x001f980001327983 */ /* 0x000ee80000300a00 */
[----:B----4-:R-:W-:Y:S04]  /*3fa30*/  STL [R1+0x1eac], R33 ;  /* 0x001eac2101007387 */ /* 0x010fe80000100800 */
[----:B------:R-:W-:Y:S04]  /*3fa40*/  STL [R1+0x1eb0], R32 ;  /* 0x001eb02001007387 */ /* 0x000fe80000100800 */
[----:B------:R-:W-:Y:S01]  /*3fa50*/  STL [R1+0x19a4], R42 ;  /* 0x0019a42a01007387 */ /* 0x000fe20000100800 */
[----:B------:R-:W-:-:S03]  /*3fa60*/  ISETP.GT.AND P2, PT, R78, 0x55, PT ;  /* 0x000000554e00780c */ /* 0x000fc60003f44270 */
[----:B------:R-:W-:Y:S04]  /*3fa70*/  STL [R1+0x1b8c], R42 ;  /* 0x001b8c2a01007387 */ /* 0x000fe80000100800 */
[----:B------:R-:W-:Y:S04]  /*3fa80*/  STL [R1+0x1eb4], R42 ;  /* 0x001eb42a01007387 */ /* 0x000fe80000100800 */
[----:B------:R-:W-:Y:S04]  /*3fa90*/  STL [R1+0x19a0], R43 ;  /* 0x0019a02b01007387 */ /* 0x000fe80000100800 */
[----:B------:R-:W-:Y:S04]  /*3faa0*/  STL [R1+0x1b90], R43 ;  /* 0x001b902b01007387 */ /* 0x000fe80000100800 */
[----:B------:R-:W-:Y:S04]  /*3fab0*/  STL [R1+0x1eb8], R43 ;  /* 0x001eb82b01007387 */ /* 0x000fe80000100800 */
[----:B------:R-:W-:Y:S04]  /*3fac0*/  STL [R1+0x19ac], R44 ;  /* 0x0019ac2c01007387 */ /* 0x000fe80000100800 */
[----:B------:R-:W-:Y:S01]  /*3fad0*/  STL [R1+0x1b94], R44 ;  /* 0x001b942c01007387 */ /* 0x000fe20000100800 */
[----:B------:R-:W-:-:S03]  /*3fae0*/  PRMT R8, RZ, 0x7610, R8 ;  /* 0x00007610ff087816 */ /* 0x000fc60000000008 */
[----:B------:R-:W-:Y:S04]  /*3faf0*/  STL [R1+0x19a8], R45 ;  /* 0x0019a82d01007387 */ /* 0x000fe80000100800 */
[----:B------:R-:W-:Y:S04]  /*3fb00*/  STL [R1+0x1b98], R45 ;  /* 0x001b982d01007387 */ /* 0x000fe80000100800 */
[----:B------:R-:W-:Y:S04]  /*3fb10*/  STL [R1+0x19b4], R46 ;  /* 0x0019b42e01007387 */ /* 0x000fe80000100800 */
[----:B------:R-:W-:Y:S04]  /*3fb20*/  STL [R1+0x1b9c], R46 ;  /* 0x001b9c2e01007387 */ /* 0x000fe80000100800 */
[----:B------:R-:W-:Y:S04]  /*3fb30*/  STL [R1+0x19b0], R47 ;  /* 0x0019b02f01007387 */ /* 0x000fe80000100800 */
[----:B------:R-:W-:Y:S04]  /*3fb40*/  STL [R1+0x1ba0], R47 ;  /* 0x001ba02f01007387 */ /* 0x000fe80000100800 */
[----:B------:R-:W4:Y:S04]  /*3fb50*/  @P2 LDG.E.U16 R8, desc[UR20][R52.64] ;  /* 0x0000001434082981 */ /* 0x000f28000c1e1500 */
[----:B--2---:R-:W-:Y:S04]  /*3fb60*/  STL [R1+0x19bc], R48 ;  /* 0x0019bc3001007387 */ /* 0x004fe80000100800 */
[----:B------:R-:W-:Y:S04]  /*3fb70*/  STL [R1+0x1ba4], R48 ;  /* 0x001ba43001007387 */ /* 0x000fe80000100800 */
[----:B------:R-:W-:Y:S04]  /*3fb80*/  STL [R1+0x19b8], R49 ;  /* 0x0019b83101007387 */ /* 0x000fe80000100800 */
[----:B------:R-:W-:Y:S04]  /*3fb90*/  STL [R1+0x1ba8], R49 ;  /* 0x001ba83101007387 */ /* 0x000fe80000100800 */
[----:B------:R-:W2:Y:S01]  /*3fba0*/  LDL.LU.64 R52, [R1+0x1f90] ;  /* 0x001f900001347983 */ /* 0x000ea20000300a00 */
[----:B------:R-:W-:-:S02]  /*3fbb0*/  PRMT R31, RZ, 0x7610, R31 ;  /* 0x00007610ff1f7816 */ /* 0x000fc4000000001f */
[----:B------:R-:W-:Y:S01]  /*3fbc0*/  ISETP.GT.AND P4, PT, R78, 0x74, PT ;  /* 0x000000744e00780c */ /* 0x000fe20003f84270 */
[----:B---3--:R-:W-:Y:S01]  /*3fbd0*/  STL [R1+0x19c4], R50 ;  /* 0x0019c43201007387 */ /* 0x008fe20000100800 */
[----:B------:R-:W-:-:S03]  /*3fbe0*/  PRMT R30, RZ, 0x7610, R30 ;  /* 0x00007610ff1e7816 */ /* 0x000fc6000000001e */
[----:B------:R-:W3:Y:S01]  /*3fbf0*/  @P5 LDG.E.U16 R31, desc[UR20][R44.64] ;  /* 0x000000142c1f5981 */ /* 0x000ee2000c1e1500 */
[----:B------:R-:W-:Y:S02]  /*3fc00*/  ISETP.GT.AND P5, PT, R78, 0x5d, PT ;  /* 0x0000005d4e00780c */ /* 0x000fe40003fa4270 */
[----:B------:R-:W-:Y:S01]  /*3fc10*/  PRMT R29, RZ, 0x7610, R29 ;  /* 0x00007610ff1d7816 */ /* 0x000fe2000000001d */
[----:B------:R-:W-:Y:S01]  /*3fc20*/  STL [R1+0x1bac], R50 ;  /* 0x001bac3201007387 */ /* 0x000fe20000100800 */
[----:B------:R-:W-:-:S03]  /*3fc30*/  PRMT R6, RZ, 0x7610, R6 ;  /* 0x00007610ff067816 */ /* 0x000fc60000000006 */
[----:B------:R-:W-:Y:S01]  /*3fc40*/  STL [R1+0x19c0], R51 ;  /* 0x0019c03301007387 */ /* 0x000fe20000100800 */
[----:B------:R-:W-:-:S03]  /*3fc50*/  PRMT R9, RZ, 0x7610, R9 ;  /* 0x00007610ff097816 */ /* 0x000fc60000000009 */
[----:B------:R-:W-:Y:S04]  /*3fc60*/  STL [R1+0x1bb0], R51 ;  /* 0x001bb03301007387 */ /* 0x000fe80000100800 */
[----:B------:R-:W3:Y:S04]  /*3fc70*/  @P4 LDG.E.U16 R30, desc[UR20][R46.64] ;  /* 0x000000142e1e4981 */ /* 0x000ee8000c1e1500 */
[----:B------:R-:W3:Y:S01]  /*3fc80*/  @P4 LDG.E.U16 R29, desc[UR20][R48.64] ;  /* 0x00000014301d4981 */ /* 0x000ee2000c1e1500 */
[----:B------:R-:W-:-:S03]  /*3fc90*/  ISETP.GT.AND P4, PT, R78, 0x65, PT ;  /* 0x000000654e00780c */ /* 0x000fc60003f84270 */
[----:B------:R-:W3:Y:S01]  /*3fca0*/  @P2 LDG.E.U16 R6, desc[UR20][R56.64] ;  /* 0x0000001438062981 */ /* 0x000ee2000c1e1500 */
[----:B------:R-:W-:-:S03]  /*3fcb0*/  PRMT R19, RZ, 0x7610, R19 ;  /* 0x00007610ff137816 */ /* 0x000fc60000000013 */
[----:B------:R-:W3:Y:S01]  /*3fcc0*/  @P5 LDG.E.U16 R9, desc[UR20][R58.64] ;  /* 0x000000143a095981 */ /* 0x000ee2000c1e1500 */
[----:B------:R-:W-:-:S03]  /*3fcd0*/  PRMT R18, RZ, 0x7610, R18 ;  /* 0x00007610ff127816 */ /* 0x000fc60000000012 */
[----:B------:R-:W3:Y:S01]  /*3fce0*/  @P5 LDG.E.U16 R19, desc[UR20][R60.64] ;  /* 0x000000143c135981 */ /* 0x000ee2000c1e1500 */
[----:B------:R-:W-:Y:S02]  /*3fcf0*/  PRMT R17, RZ, 0x7610, R17 ;  /* 0x00007610ff117816 */ /* 0x000fe40000000011 */
[----:B------:R-:W-:Y:S01]  /*3fd00*/  ISETP.GT.AND P2, PT, R78, 0x3f, PT ;  /* 0x0000003f4e00780c */ /* 0x000fe20003f44270 */
[----:B------:R-:W3:Y:S04]  /*3fd10*/  @P4 LDG.E.U16 R18, desc[UR20][R62.64] ;  /* 0x000000143e124981 */ /* 0x000ee8000c1e1500 */
[----:B------:R-:W3:Y:S01]  /*3fd20*/  @P4 LDG.E.U16 R17, desc[UR20][R64.64] ;  /* 0x0000001440114981 */ /* 0x000ee2000c1e1500 */
[----:B------:R-:W-:-:S07]  /*3fd30*/  PRMT R79, RZ, 0x7610, R79 ;  /* 0x00007610ff4f7816 */ /* 0x000fce000000004f */
[----:B------:R-:W3:Y:S04]  /*3fd40*/  @P2 LDG.E.U16 R79, desc[UR20][R74.64] ;  /* 0x000000144a4f2981 */ /* 0x000ee8000c1e1500 */
[----:B--2---:R-:W-:Y:S04]  /*3fd50*/  STL [R1+0x19cc], R52 ;  /* 0x0019cc3401007387 */ /* 0x004fe80000100800 */
[----:B------:R-:W-:Y:S04]  /*3fd60*/  STL [R1+0x1bb4], R52 ;  /* 0x001bb43401007387 */ /* 0x000fe80000100800 */
[----:B------:R-:W-:Y:S04]  /*3fd70*/  STL [R1+0x19c8], R53 ;  /* 0x0019c83501007387 */ /* 0x000fe80000100800 */
[----:B------:R-:W-:Y:S04]  /*3fd80*/  STL [R1+0x1bb8], R53 ;  /* 0x001bb83501007387 */ /* 0x000fe80000100800 */
[----:B------:R-:W2:Y:S04]  /*3fd90*/  LDL.LU.64 R56, [R1+0x1f88] ;  /* 0x001f880001387983 */ /* 0x000ea80000300a00 */
[----:B------:R-:W3:Y:S04]  /*3fda0*/  LDL.LU.64 R58, [R1+0x1f80] ;  /* 0x001f8000013a7983 */ /* 0x000ee80000300a00 */
[----:B------:R-:W3:Y:S04]  /*3fdb0*/  LDL.LU.64 R60, [R1+0x1f78] ;  /* 0x001f7800013c7983 */ /* 0x000ee80000300a00 */
[----:B------:R-:W3:Y:S04]  /*3fdc0*/  LDL.LU.64 R62, [R1+0x1f70] ;  /* 0x001f7000013e7983 */ /* 0x000ee80000300a00 */
[----:B------:R-:W3:Y:S04]  /*3fdd0*/  LDL.LU.64 R64, [R1+0x1f68] ;  /* 0x001f680001407983 */ /* 0x000ee80000300a00 */
        /* <DEDUP_REMOVED lines=24> */
[----:B------:R-:W2:Y:S04]  /*3ff60*/  LDL.LU.64 R74, [R1+0x1f60] ;  /* 0x001f6000014a7983 */ /* 0x000ea80000300a00 */
[----:B------:R0:W-:Y:S04]  /*3ff70*/  STL [R1+0xa54], R79 ;  /* 0x000a544f01007387 */ /* 0x0001e80000100800 */
[----:B0-----:R-:W3:Y:S01]  /*3ff80*/  LDL.LU R79, [R1+0x1f58] ;  /* 0x001f5800014f7983 */ /* 0x001ee20000300800 */
[----:B------:R-:W-:-:S02]  /*3ff90*/  ISETP.GT.AND P5, PT, R78, 0x46, PT ;  /* 0x000000464e00780c */ /* 0x000fc40003fa4270 */
[----:B--2---:R-:W-:Y:S02]  /*3ffa0*/  PRMT R74, RZ, 0x7610, R74 ;  /* 0x00007610ff4a7816 */ /* 0x004fe4000000004a */
[----:B------:R-:W-:-:S04]  /*3ffb0*/  PRMT R75, RZ, 0x7610, R75 ;  /* 0x00007610ff4b7816 */ /* 0x000fc8000000004b */
[----:B------:R-:W2:Y:S05]  /*3ffc0*/  @P2 LDG.E.U16 R74, desc[UR20][R70.64] ;  /* 0x00000014464a2981 */ /* 0x000eaa000c1e1500 */
[----:B------:R-:W4:Y:S01]  /*3ffd0*/  @P5 LDG.E.U16 R75, desc[UR20][R72.64] ;  /* 0x00000014484b5981 */ /* 0x000f22000c1e1500 */
[----:B---3--:R-:W-:Y:S02]  /*3ffe0*/  PRMT R79, RZ, 0x7610, R79 ;  /* 0x00007610ff4f7816 */ /* 0x008fe4000000004f */
[----:B------:R-:W-:Y:S01]  /*3fff0*/  ISETP.GT.AND P3, PT, R78, 0x7c, PT ;  /* 0x0000007c4e00780c */ /* 0x000fe20003f64270 */
[----:B------:R-:W3:Y:S04]  /*40000*/  LDL.LU.64 R70, [R1+0x1f50] ;  /* 0x001f500001467983 */ /* 0x000ee80000300a00 */
[----:B------:R-:W3:Y:S01]  /*40010*/  @P5 LDG.E.U16 R79, desc[UR20][R2.64] ;  /* 0x00000014024f5981 */ /* 0x000ee2000c1e1500 */
[----:B------:R-:W-:-:S02]  /*40020*/  PRMT R28, RZ, 0x7610, R28 ;  /* 0x00007610ff1c7816 */ /* 0x000fc4000000001c */
[----:B------:R-:W-:-:S05]  /*40030*/  PRMT R26, RZ, 0x7610, R26 ;  /* 0x00007610ff1a7816 */ /* 0x000fca000000001a */
[----:B------:R-:W3:Y:S04]  /*40040*/  @P3 LDG.E.U16 R28, desc[UR20][R50.64] ;  /* 0x00000014321c3981 */ /* 0x000ee8000c1e1500 */
[----:B------:R-:W3:Y:S01]  /*40050*/  @P3 LDG.E.U16 R26, desc[UR20][R52.64] ;  /* 0x00000014341a3981 */ /* 0x000ee2000c1e1500 */
[----:B------:R-:W-:Y:S02]  /*40060*/  ISETP.GT.AND P3, PT, R78, 0x75, PT ;  /* 0x000000754e00780c */ /* 0x000fe40003f64270 */
[----:B------:R-:W-:Y:S02]  /*40070*/  PRMT R12, RZ, 0x7610, R12 ;  /* 0x00007610ff0c7816 */ /* 0x000fe4000000000c */
[----:B------:R-:W-:-:S09]  /*40080*/  PRMT R11, RZ, 0x7610, R11 ;  /* 0x00007610ff0b7816 */ /* 0x000fd2000000000b */
[----:B------:R-:W3:Y:S04]  /*40090*/  @P3 LDG.E.U16 R12, desc[UR20][R58.64] ;  /* 0x000000143a0c3981 */ /* 0x000ee8000c1e1500 */
[----:B------:R-:W3:Y:S01]  /*400a0*/  @P3 LDG.E.U16 R11, desc[UR20][R60.64] ;  /* 0x000000143c0b3981 */ /* 0x000ee2000c1e1500 */
[----:B------:R-:W-:Y:S02]  /*400b0*/  ISETP.GT.AND P3, PT, R78, 0x47, PT ;  /* 0x000000474e00780c */ /* 0x000fe40003f64270 */
[----:B------:R-:W-:Y:S02]  /*400c0*/  PRMT R93, RZ, 0x7610, R93 ;  /* 0x00007610ff5d7816 */ /* 0x000fe4000000005d */
[----:B------:R-:W-:-:S09]  /*400d0*/  PRMT R90, RZ, 0x7610, R90 ;  /* 0x00007610ff5a7816 */ /* 0x000fd2000000005a */
[----:B------:R-:W3:Y:S04]  /*400e0*/  @P3 LDG.E.U16 R93, desc[UR20][R76.64] ;  /* 0x000000144c5d3981 */ /* 0x000ee8000c1e1500 */
[----:B------:R-:W3:Y:S04]  /*400f0*/  @P3 LDG.E.U16 R90, desc[UR20][R88.64] ;  /* 0x00000014585a3981 */ /* 0x000ee8000c1e1500 */
[----:B--2---:R0:W-:Y:S04]  /*40100*/  STL [R1+0xa50], R74 ;  /* 0x000a504a01007387 */ /* 0x0041e80000100800 */
[----:B0-----:R-:W2:Y:S04]  /*40110*/  LDL.LU R74, [R1+0x1f48] ;  /* 0x001f4800014a7983 */ /* 0x001ea80000300800 */
[----:B------:R-:W2:Y:S04]  /*40120*/  LDL.LU.64 R72, [R1+0x1f40] ;  /* 0x001f400001487983 */ /* 0x000ea80000300a00 */
[----:B----4-:R0:W-:Y:S04]  /*40130*/  STL [R1+0xa4c], R75 ;  /* 0x000a4c4b01007387 */ /* 0x0101e80000100800 */
[----:B0-----:R-:W4:Y:S04]  /*40140*/  LDL.LU R75, [R1+0x1f38] ;  /* 0x001f3800014b7983 */ /* 0x001f280000300800 */
[----:B------:R-:W4:Y:S04]  /*40150*/  LDL.LU.64 R2, [R1+0x1f30] ;  /* 0x001f300001027983 */ /* 0x000f280000300a00 */
[----:B---3--:R0:W-:Y:S04]  /*40160*/  STL [R1+0xa48], R79 ;  /* 0x000a484f01007387 */ /* 0x0081e80000100800 */
[----:B0-----:R-:W3:Y:S01]  /*40170*/  LDL.LU R79, [R1+0x1f28] ;  /* 0x001f2800014f7983 */ /* 0x001ee20000300800 */
[----:B------:R-:W-:-:S02]  /*40180*/  ISETP.GT.AND P6, PT, R78, 0x6d, PT ;  /* 0x0000006d4e00780c */ /* 0x000fc40003fc4270 */
[----:B------:R-:W-:Y:S01]  /*40190*/  ISETP.GT.AND P4, PT, R78, 0x7d, PT ;  /* 0x0000007d4e00780c */ /* 0x000fe20003f84270 */
[----:B------:R-:W3:Y:S01]  /*401a0*/  LDL.LU.64 R76, [R1+0x1f20] ;  /* 0x001f2000014c7983 */ /* 0x000ee20000300a00 */
[----:B------:R-:W-:Y:S02]  /*401b0*/  PRMT R16, RZ, 0x7610, R16 ;  /* 0x00007610ff107816 */ /* 0x000fe40000000010 */
[----:B------:R-:W-:Y:S01]  /*401c0*/  PRMT R14, RZ, 0x7610, R14 ;  /* 0x00007610ff0e7816 */ /* 0x000fe2000000000e */
[----:B------:R-:W3:Y:S01]  /*401d0*/  LDL.LU.64 R88, [R1+0x1f18] ;  /* 0x001f180001587983 */ /* 0x000ee20000300a00 */
[----:B------:R-:W-:Y:S02]  /*401e0*/  PRMT R92, RZ, 0x7610, R92 ;  /* 0x00007610ff5c7816 */ /* 0x000fe4000000005c */
[----:B------:R-:W-:-:S03]  /*401f0*/  PRMT R91, RZ, 0x7610, R91 ;  /* 0x00007610ff5b7816 */ /* 0x000fc6000000005b */
[----:B------:R-:W3:Y:S01]  /*40200*/  @P6 LDG.E.U16 R16, desc[UR20][R54.64] ;  /* 0x0000001436106981 */ /* 0x000ee2000c1e1500 */
[----:B------:R-:W-:-:S03]  /*40210*/  ISETP.GT.AND P2, PT, R78, 0x4f, PT ;  /* 0x0000004f4e00780c */ /* 0x000fc60003f44270 */
[----:B------:R-:W3:Y:S01]  /*40220*/  @P6 LDG.E.U16 R14, desc[UR20][R56.64] ;  /* 0x00000014380e6981 */ /* 0x000ee2000c1e1500 */
[----:B------:R-:W-:-:S03]  /*40230*/  ISETP.GT.AND P6, PT, R78, 0x4e, PT ;  /* 0x0000004e4e00780c */ /* 0x000fc60003fc4270 */
[----:B------:R-:W3:Y:S01]  /*40240*/  @P4 LDG.E.U16 R92, desc[UR20][R62.64] ;  /* 0x000000143e5c4981 */ /* 0x000ee2000c1e1500 */
[----:B------:R-:W-:-:S03]  /*40250*/  ISETP.GT.AND P3, PT, R78, 0x57, PT ;  /* 0x000000574e00780c */ /* 0x000fc60003f64270 */
[----:B------:R-:W3:Y:S01]  /*40260*/  @P4 LDG.E.U16 R91, desc[UR20][R64.64] ;  /* 0x00000014405b4981 */ /* 0x000ee2000c1e1500 */
[C---:B------:R-:W-:Y:S02]  /*40270*/  ISETP.GT.AND P4, PT, R78.reuse, 0x56, PT ;  /* 0x000000564e00780c */ /* 0x040fe40003f84270 */
[----:B------:R-:W-:Y:S02]  /*40280*/  PRMT R43, RZ, 0x7610, R43 ;  /* 0x00007610ff2b7816 */ /* 0x000fe4000000002b */
[----:B------:R-:W-:Y:S02]  /*40290*/  PRMT R42, RZ, 0x7610, R42 ;  /* 0x00007610ff2a7816 */ /* 0x000fe4000000002a */
[----:B------:R-:W-:Y:S02]  /*402a0*/  PRMT R41, RZ, 0x7610, R41 ;  /* 0x00007610ff297816 */ /* 0x000fe40000000029 */
[----:B------:R-:W-:Y:S01]  /*402b0*/  ISETP.GT.AND P5, PT, R78, 0x5e, PT ;  /* 0x0000005e4e00780c */ /* 0x000fe20003fa4270 */
[----:B------:R-:W3:Y:S01]  /*402c0*/  @P6 LDG.E.U16 R43, desc[UR20][R84.64] ;  /* 0x00000014542b6981 */ /* 0x000ee2000c1e1500 */
[----:B------:R-:W-:-:S02]  /*402d0*/  PRMT R40, RZ, 0x7610, R40 ;  /* 0x00007610ff287816 */ /* 0x000fc40000000028 */
[----:B------:R-:W-:Y:S01]  /*402e0*/  PRMT R39, RZ, 0x7610, R39 ;  /* 0x00007610ff277816 */ /* 0x000fe20000000027 */
[----:B------:R-:W3:Y:S01]  /*402f0*/  @P2 LDG.E.U16 R42, desc[UR20][R82.64] ;  /* 0x00000014522a2981 */ /* 0x000ee2000c1e1500 */
[----:B------:R-:W-:Y:S02]  /*40300*/  PRMT R35, RZ, 0x7610, R35 ;  /* 0x00007610ff237816 */ /* 0x000fe40000000023 */
[----:B------:R-:W-:Y:S01]  /*40310*/  PRMT R34, RZ, 0x7610, R34 ;  /* 0x00007610ff227816 */ /* 0x000fe20000000022 */
[----:B------:R-:W3:Y:S01]  /*40320*/  @P2 LDG.E.U16 R41, desc[UR20][R80.64] ;  /* 0x0000001450292981 */ /* 0x000ee2000c1e1500 */
[----:B------:R-:W-:Y:S02]  /*40330*/  PRMT R33, RZ, 0x7610, R33 ;  /* 0x00007610ff217816 */ /* 0x000fe40000000021 */
[----:B------:R-:W-:Y:S01]  /*40340*/  PRMT R32, RZ, 0x7610, R32 ;  /* 0x00007610ff207816 */ /* 0x000fe20000000020 */
[----:B------:R-:W3:Y:S04]  /*40350*/  @P4 LDG.E.U16 R40, desc[UR20][R66.64] ;  /* 0x0000001442284981 */ /* 0x000ee8000c1e1500 */
[----:B------:R-:W3:Y:S04]  /*40360*/  @P4 LDG.E.U16 R39, desc[UR20][R68.64] ;  /* 0x0000001444274981 */ /* 0x000ee8000c1e1500 */
[----:B------:R-:W3:Y:S04]  /*40370*/  @P3 LDG.E.U16 R35, desc[UR20][R70.64] ;  /* 0x0000001446233981 */ /* 0x000ee8000c1e1500 */
[----:B--2---:R-:W2:Y:S04]  /*40380*/  @P3 LDG.E.U16 R34, desc[UR20][R72.64] ;  /* 0x0000001448223981 */ /* 0x004ea8000c1e1500 */
[----:B----4-:R-:W4:Y:S04]  /*40390*/  @P5 LDG.E.U16 R33, desc[UR20][R74.64] ;  /* 0x000000144a215981 */ /* 0x010f28000c1e1500 */
[----:B------:R0:W2:Y:S01]  /*403a0*/  @P5 LDG.E.U16 R32, desc[UR20][R2.64] ;  /* 0x0000001402205981 */ /* 0x0000a2000c1e1500 */
[----:B---3--:R-:W-:-:S06]  /*403b0*/  PRMT R79, RZ, 0x7610, R79 ;  /* 0x00007610ff4f7816 */ /* 0x008fcc000000004f */
[----:B------:R-:W3:Y:S04]  /*403c0*/  @P6 LDG.E.U16 R79, desc[UR20][R86.64] ;  /* 0x00000014564f6981 */ /* 0x000ee8000c1e1500 */
[----:B------:R-:W2:Y:S04]  /*403d0*/  LDL.LU.64 R86, [R1+0x1f10] ;  /* 0x001f100001567983 */ /* 0x000ea80000300a00 */
[----:B------:R-:W4:Y:S04]  /*403e0*/  LDL.LU.64 R84, [R1+0x1f08] ;  /* 0x001f080001547983 */ /* 0x000f280000300a00 */
[----:B------:R-:W4:Y:S04]  /*403f0*/  LDL.LU.64 R82, [R1+0x1f00] ;  /* 0x001f000001527983 */ /* 0x000f280000300a00 */
[----:B------:R-:W4:Y:S04]  /*40400*/  LDL.LU.64 R80, [R1+0x1ef8] ;  /* 0x001ef80001507983 */ /* 0x000f280000300a00 */
[----:B------:R-:W4:Y:S04]  /*40410*/  LDL.LU.64 R66, [R1+0x1ef0] ;  /* 0x001ef00001427983 */ /* 0x000f280000300a00 */
[----:B------:R-:W4:Y:S04]  /*40420*/  LDL.LU.64 R68, [R1+0x1ee8] ;  /* 0x001ee80001447983 */ /* 0x000f280000300a00 */
[----:B------:R-:W4:Y:S04]  /*40430*/  LDL.LU.64 R70, [R1+0x1ee0] ;  /* 0x001ee00001467983 */ /* 0x000f280000300a00 */
[----:B------:R-:W4:Y:S04]  /*40440*/  LDL.LU.64 R72, [R1+0x1ed8] ;  /* 0x001ed80001487983 */ /* 0x000f280000300a00 */
[----:B------:R-:W-:Y:S04]  /*40450*/  STL [R1+0xa44], R93 ;  /* 0x000a445d01007387 */ /* 0x000fe80000100800 */
[----:B------:R-:W-:Y:S04]  /*40460*/  STL [R1+0xa40], R90 ;  /* 0x000a405a01007387 */ /* 0x000fe80000100800 */
[----:B------:R-:W4:Y:S04]  /*40470*/  LDL.LU.64 R74, [R1+0x1ed0] ;  /* 0x001ed000014a7983 */ /* 0x000f280000300a00 */
[----:B------:R-:W0:Y:S01]  /*40480*/  LDL.LU.64 R2, [R1+0x1ec8] ;  /* 0x001ec80001027983 */ /* 0x000e220000300a00 */
[----:B------:R-:W-:-:S02]  /*40490*/  ISETP.GT.AND P2, PT, R78, 0x5f, PT ;  /* 0x0000005f4e00780c */ /* 0x000fc40003f44270 */
[----:B------:R-:W-:Y:S02]  /*404a0*/  ISETP.GT.AND P3, PT, R78, 0x67, PT ;  /* 0x000000674e00780c */ /* 0x000fe40003f64270 */
[----:B------:R-:W-:-:S09]  /*404b0*/  PRMT R27, RZ, 0x7610, R27 ;  /* 0x00007610ff1b7816 */ /* 0x000fd2000000001b */
[----:B------:R-:W4:Y:S01]  /*404c0*/  @P2 LDG.E.U16 R27, desc[UR20][R76.64] ;  /* 0x000000144c1b2981 */ /* 0x000f22000c1e1500 */
[C---:B------:R-:W-:Y:S02]  /*404d0*/  ISETP.GT.AND P4, PT, R78.reuse, 0x66, PT ;  /* 0x000000664e00780c */ /* 0x040fe40003f84270 */
[----:B------:R-:W-:Y:S02]  /*404e0*/  PRMT R25, RZ, 0x7610, R25 ;  /* 0x00007610ff197816 */ /* 0x000fe40000000019 */
[----:B------:R-:W-:Y:S02]  /*404f0*/  ISETP.GT.AND P5, PT, R78, 0x6e, PT ;  /* 0x0000006e4e00780c */ /* 0x000fe40003fa4270 */
[----:B------:R-:W-:Y:S02]  /*40500*/  PRMT R24, RZ, 0x7610, R24 ;  /* 0x00007610ff187816 */ /* 0x000fe40000000018 */
[----:B------:R-:W4:Y:S01]  /*40510*/  @P2 LDG.E.U16 R25, desc[UR20][R88.64] ;  /* 0x0000001458192981 */ /* 0x000f22000c1e1500 */
[----:B------:R-:W-:-:S02]  /*40520*/  PRMT R23, RZ, 0x7610, R23 ;  /* 0x00007610ff177816 */ /* 0x000fc40000000017 */
[----:B------:R-:W-:Y:S02]  /*40530*/  ISETP.GT.AND P2, PT, R78, 0x6f, PT ;  /* 0x0000006f4e00780c */ /* 0x000fe40003f44270 */
[----:B------:R-:W-:Y:S02]  /*40540*/  PRMT R22, RZ, 0x7610, R22 ;  /* 0x00007610ff167816 */ /* 0x000fe40000000016 */
[----:B------:R-:W-:Y:S02]  /*40550*/  PRMT R21, RZ, 0x7610, R21 ;  /* 0x00007610ff157816 */ /* 0x000fe40000000015 */
[----:B------:R-:W-:Y:S02]  /*40560*/  PRMT R20, RZ, 0x7610, R20 ;  /* 0x00007610ff147816 */ /* 0x000fe40000000014 */
[----:B------:R-:W-:Y:S01]  /*40570*/  PRMT R15, RZ, 0x7610, R15 ;  /* 0x00007610ff0f7816 */ /* 0x000fe2000000000f */
[----:B---3--:R-:W-:Y:S04]  /*40580*/  STL [R1+0xa3c], R79 ;  /* 0x000a3c4f01007387 */ /* 0x008fe80000100800 */
[----:B------:R-:W-:Y:S04]  /*40590*/  STL [R1+0xa38], R43 ;  /* 0x000a382b01007387 */ /* 0x000fe80000100800 */
[----:B------:R-:W3:Y:S04]  /*405a0*/  LDL.LU.64 R76, [R1+0x1ec0] ;  /* 0x001ec000014c7983 */ /* 0x000ee80000300a00 */
[----:B--2---:R-:W2:Y:S04]  /*405b0*/  @P4 LDG.E.U16 R24, desc[UR20][R86.64] ;  /* 0x0000001456184981 */ /* 0x004ea8000c1e1500 */
[----:B----4-:R-:W4:Y:S04]  /*405c0*/  @P4 LDG.E.U16 R23, desc[UR20][R84.64] ;  /* 0x0000001454174981 */ /* 0x010f28000c1e1500 */
[----:B------:R-:W2:Y:S04]  /*405d0*/  @P3 LDG.E.U16 R22, desc[UR20][R80.64] ;  /* 0x0000001450163981 */ /* 0x000ea8000c1e1500 */
[----:B------:R-:W2:Y:S04]  /*405e0*/  @P5 LDG.E.U16 R21, desc[UR20][R66.64] ;  /* 0x0000001442155981 */ /* 0x000ea8000c1e1500 */
[----:B------:R-:W2:Y:S04]  /*405f0*/  @P5 LDG.E.U16 R20, desc[UR20][R68.64] ;  /* 0x0000001444145981 */ /* 0x000ea8000c1e1500 */
[----:B------:R-:W2:Y:S01]  /*40600*/  @P2 LDG.E.U16 R15, desc[UR20][R70.64] ;  /* 0x00000014460f2981 */ /* 0x000ea2000c1e1500 */
[----:B0-----:R-:W-:-:S06]  /*40610*/  PRMT R2, RZ, 0x7610, R2 ;  /* 0x00007610ff027816 */ /* 0x001fcc0000000002 */
[----:B------:R-:W2:Y:S01]  /*40620*/  @P3 LDG.E.U16 R2, desc[UR20][R82.64] ;  /* 0x0000001452023981 */ /* 0x000ea2000c1e1500 */
[----:B------:R-:W-:Y:S02]  /*40630*/  ISETP.GT.AND P4, PT, R78, 0x76, PT ;  /* 0x000000764e00780c */ /* 0x000fe40003f84270 */
[----:B------:R-:W-:Y:S01]  /*40640*/  PRMT R36, RZ, 0x7610, R36 ;  /* 0x00007610ff247816 */ /* 0x000fe20000000024 */
[----:B------:R-:W-:Y:S04]  /*40650*/  STL [R1+0xa34], R42 ;  /* 0x000a342a01007387 */ /* 0x000fe80000100800 */
[----:B------:R-:W-:Y:S06]  /*40660*/  STL [R1+0xa30], R41 ;  /* 0x000a302901007387 */ /* 0x000fec0000100800 */
[----:B---3--:R-:W3:Y:S04]  /*40670*/  @P4 LDG.E.U16 R36, desc[UR20][R76.64] ;  /* 0x000000144c244981 */ /* 0x008ee8000c1e1500 */
[----:B--2---:R-:W-:Y:S04]  /*40680*/  STL [R1+0x1cc8], R2 ;  /* 0x001cc80201007387 */ /* 0x004fe80000100800 */
[----:B------:R-:W-:Y:S04]  /*40690*/  STL [R1+0xa2c], R40 ;  /* 0x000a2c2801007387 */ /* 0x000fe80000100800 */
[----:B------:R-:W-:Y:S04]  /*406a0*/  STL [R1+0xa28], R39 ;  /* 0x000a282701007387 */ /* 0x000fe80000100800 */
[----:B------:R0:W-:Y:S04]  /*406b0*/  STL [R1+0xa24], R35 ;  /* 0x000a242301007387 */ /* 0x0001e80000100800 */
[----:B------:R-:W-:Y:S04]  /*406c0*/  STL [R1+0x1a04], R66 ;  /* 0x001a044201007387 */ /* 0x000fe80000100800 */
[----:B------:R-:W-:Y:S04]  /*406d0*/  STL [R1+0x1bec], R66 ;  /* 0x001bec4201007387 */ /* 0x000fe80000100800 */
[----:B------:R-:W-:Y:S04]  /*406e0*/  STL [R1+0x1a00], R67 ;  /* 0x001a004301007387 */ /* 0x000fe80000100800 */
[----:B------:R-:W-:Y:S04]  /*406f0*/  STL [R1+0x1bf0], R67 ;  /* 0x001bf04301007387 */ /* 0x000fe80000100800 */
[----:B------:R1:W-:Y:S04]  /*40700*/  STL [R1+0xa20], R34 ;  /* 0x000a202201007387 */ /* 0x0003e80000100800 */
[----:B------:R-:W-:Y:S04]  /*40710*/  STL [R1+0x1a0c], R68 ;  /* 0x001a0c4401007387 */ /* 0x000fe80000100800 */
[----:B------:R-:W-:Y:S04]  /*40720*/  STL [R1+0x1bf4], R68 ;  /* 0x001bf44401007387 */ /* 0x000fe80000100800 */
[----:B------:R2:W-:Y:S04]  /*40730*/  STL [R1+0xa1c], R33 ;  /* 0x000a1c2101007387 */ /* 0x0005e80000100800 */
[----:B------:R-:W-:Y:S04]  /*40740*/  STL [R1+0x1a08], R69 ;  /* 0x001a084501007387 */ /* 0x000fe80000100800 */
[----:B------:R-:W-:Y:S04]  /*40750*/  STL [R1+0x1bf8], R69 ;  /* 0x001bf84501007387 */ /* 0x000fe80000100800 */
[----:B------:R2:W-:Y:S04]  /*40760*/  STL [R1+0xa18], R32 ;  /* 0x000a182001007387 */ /* 0x0005e80000100800 */
[----:B0-----:R-:W3:Y:S04]  /*40770*/  LDL.LU R35, [R1+0x1504] ;  /* 0x0015040001237983 */ /* 0x001ee80000300800 */
[----:B-1----:R-:W3:Y:S04]  /*40780*/  LDL.LU R34, [R1+0x1514] ;  /* 0x0015140001227983 */ /* 0x002ee80000300800 */
[----:B--2---:R-:W2:Y:S04]  /*40790*/  LDL.LU R33, [R1+0x1508] ;  /* 0x0015080001217983 */ /* 0x004ea80000300800 */
[----:B------:R-:W2:Y:S04]  /*407a0*/  LDL.LU R32, [R1+0x1518] ;  /* 0x0015180001207983 */ /* 0x000ea80000300800 */
[----:B------:R0:W-:Y:S04]  /*407b0*/  STL [R1+0xa14], R27 ;  /* 0x000a141b01007387 */ /* 0x0001e80000100800 */
[----:B0-----:R-:W2:Y:S04]  /*407c0*/  LDL.LU R27, [R1+0x150c] ;  /* 0x00150c00011b7983 */ /* 0x001ea80000300800 */
[----:B------:R0:W-:Y:S04]  /*407d0*/  STL [R1+0xa10], R25 ;  /* 0x000a101901007387 */ /* 0x0001e80000100800 */
[----:B0-----:R-:W2:Y:S04]  /*407e0*/  LDL.LU R25, [R1+0x151c] ;  /* 0x00151c0001197983 */ /* 0x001ea80000300800 */
[----:B------:R0:W-:Y:S04]  /*407f0*/  STL [R1+0xa0c], R24 ;  /* 0x000a0c1801007387 */ /* 0x0001e80000100800 */
[----:B0-----:R-:W2:Y:S04]  /*40800*/  LDL.LU R24, [R1+0x1510] ;  /* 0x0015100001187983 */ /* 0x001ea80000300800 */
[----:B----4-:R0:W-:Y:S04]  /*40810*/  STL [R1+0xa08], R23 ;  /* 0x000a081701007387 */ /* 0x0101e80000100800 */
[----:B0-----:R-:W4:Y:S04]  /*40820*/  LDL.LU R23, [R1+0x1520] ;  /* 0x0015200001177983 */ /* 0x001f280000300800 */
[----:B------:R0:W-:Y:S04]  /*40830*/  STL [R1+0xa00], R22 ;  /* 0x000a001601007387 */ /* 0x0001e80000100800 */
[----:B0-----:R-:W4:Y:S04]  /*40840*/  LDL.LU R22, [R1+0x1524] ;  /* 0x0015240001167983 */ /* 0x001f280000300800 */
[----:B------:R0:W-:Y:S04]  /*40850*/  STL [R1+0x9fc], R21 ;  /* 0x0009fc1501007387 */ /* 0x0001e80000100800 */
[----:B0-----:R-:W4:Y:S04]  /*40860*/  LDL.LU R21, [R1+0x152c] ;  /* 0x00152c0001157983 */ /* 0x001f280000300800 */
[----:B------:R0:W-:Y:S04]  /*40870*/  STL [R1+0x9f8], R20 ;  /* 0x0009f81401007387 */ /* 0x0001e80000100800 */
[----:B0-----:R-:W4:Y:S04]  /*40880*/  LDL.LU R20, [R1+0x1528] ;  /* 0x0015280001147983 */ /* 0x001f280000300800 */
[----:B------:R0:W-:Y:S04]  /*40890*/  STL [R1+0x9f4], R15 ;  /* 0x0009f40f01007387 */ /* 0x0001e80000100800 */
[----:B0-----:R-:W4:Y:S04]  /*408a0*/  LDL.LU R15, [R1+0x1530] ;  /* 0x00153000010f7983 */ /* 0x001f280000300800 */
        /* <DEDUP_REMOVED lines=13> */
[----:B---3--:R0:W-:Y:S02]  /*40980*/  STL [R1+0x9e8], R36 ;  /* 0x0009e82401007387 */ /* 0x0081e40000100800 */
[----:B0-----:R-:W0:Y:S01]  /*40990*/  S2R R36, SR_TID.X ;  /* 0x0000000000247919 */ /* 0x001e220000002100 */
[----:B------:R-:W-:-:S02]  /*409a0*/  PRMT R38, RZ, 0x7610, R38 ;  /* 0x00007610ff267816 */ /* 0x000fc40000000026 */
[C---:B------:R-:W-:Y:S02]  /*409b0*/  ISETP.GT.AND P3, PT, R78.reuse, 0x77, PT ;  /* 0x000000774e00780c */ /* 0x040fe40003f64270 */
[----:B------:R-:W-:Y:S02]  /*409c0*/  PRMT R37, RZ, 0x7610, R37 ;  /* 0x00007610ff257816 */ /* 0x000fe40000000025 */
[----:B------:R-:W3:Y:S01]  /*409d0*/  @P2 LDG.E.U16 R38, desc[UR20][R72.64] ;  /* 0x0000001448262981 */ /* 0x000ee2000c1e1500 */
[C---:B------:R-:W-:Y:S02]  /*409e0*/  ISETP.GT.AND P5, PT, R78.reuse, 0x7e, PT ;  /* 0x0000007e4e00780c */ /* 0x040fe40003fa4270 */
[----:B------:R-:W-:Y:S01]  /*409f0*/  ISETP.GT.AND P2, PT, R78, 0x7f, PT ;  /* 0x0000007f4e00780c */ /* 0x000fe20003f44270 */
[----:B------:R-:W3:Y:S01]  /*40a00*/  @P4 LDG.E.U16 R37, desc[UR20][R74.64] ;  /* 0x000000144a254981 */ /* 0x000ee2000c1e1500 */
[----:B------:R-:W-:Y:S02]  /*40a10*/  PRMT R10, RZ, 0x7610, R10 ;  /* 0x00007610ff0a7816 */ /* 0x000fe4000000000a */
[----:B------:R-:W-:-:S02]  /*40a20*/  PRMT R2, RZ, 0x7610, R2 ;  /* 0x00007610ff027816 */ /* 0x000fc40000000002 */
[----:B0-----:R-:W-:-:S04]  /*40a30*/  LOP3.LUT R36, R36, 0x7f, RZ, 0xc0, !PT ;  /* 0x0000007f24247812 */ /* 0x001fc800078ec0ff */
[----:B------:R-:W-:Y:S01]  /*40a40*/  ISETP.GE.AND P4, PT, R36, R78, PT ;  /* 0x0000004e2400720c */ /* 0x000fe20003f86270 */
[----:B--2---:R-:W-:Y:S02]  /*40a50*/  IMAD.MOV.U32 R85, RZ, RZ, R27 ;  /* 0x000000ffff557224 */ /* 0x004fe400078e001b */
[----:B------:R-:W-:-:S05]  /*40a60*/  IMAD.MOV.U32 R84, RZ, RZ, R25 ;  /* 0x000000ffff547224 */ /* 0x000fca00078e0019 */
[----:B------:R-:W2:Y:S01]  /*40a70*/  @P5 LDG.E.U16 R2, desc[UR20][R84.64] ;  /* 0x0000001454025981 */ /* 0x000ea2000c1e1500 */
[----:B----4-:R-:W-:Y:S02]  /*40a80*/  IMAD.MOV.U32 R79, RZ, RZ, R20 ;  /* 0x000000ffff4f7224 */ /* 0x010fe400078e0014 */
[----:B------:R-:W-:-:S05]  /*40a90*/  IMAD.MOV.U32 R78, RZ, RZ, R15 ;  /* 0x000000ffff4e7224 */ /* 0x000fca00078e000f */
[----:B------:R-:W4:Y:S01]  /*40aa0*/  @P3 LDG.E.U16 R10, desc[UR20][R78.64] ;  /* 0x000000144e0a3981 */ /* 0x000f22000c1e1500 */
[----:B------:R-:W-:Y:S01]  /*40ab0*/  PRMT R0, RZ, 0x7610, R0 ;  /* 0x00007610ff007816 */ /* 0x000fe20000000000 */
[----:B------:R-:W-:Y:S01]  /*40ac0*/  IMAD.MOV.U32 R86, RZ, RZ, R32 ;  /* 0x000000ffff567224 */ /* 0x000fe200078e0020 */
[----:B------:R-:W-:Y:S01]  /*40ad0*/  MOV R87, R33 ;  /* 0x0000002100577202 */ /* 0x000fe20000000f00 */
[----:B------:R-:W-:Y:S01]  /*40ae0*/  IMAD.MOV.U32 R80, RZ, RZ, R21 ;  /* 0x000000ffff507224 */ /* 0x000fe200078e0015 */
[----:B------:R-:W-:Y:S01]  /*40af0*/  PRMT R5, RZ, 0x7610, R5 ;  /* 0x00007610ff057816 */ /* 0x000fe20000000005 */
[----:B------:R-:W-:Y:S01]  /*40b00*/  IMAD.MOV.U32 R81, RZ, RZ, R22 ;  /* 0x000000ffff517224 */ /* 0x000fe200078e0016 */
[----:B------:R-:W-:Y:S01]  /*40b10*/  PRMT R4, RZ, 0x7610, R4 ;  /* 0x00007610ff047816 */ /* 0x000fe20000000004 */
[----:B------:R-:W-:Y:S01]  /*40b20*/  IMAD.MOV.U32 R82, RZ, RZ, R23 ;  /* 0x000000ffff527224 */ /* 0x000fe200078e0017 */
[----:B------:R-:W-:Y:S01]  /*40b30*/  STL [R1+0x1c14], R76 ;  /* 0x001c144c01007387 */ /* 0x000fe20000100800 */
[----:B------:R-:W-:-:S03]  /*40b40*/  IMAD.MOV.U32 R83, RZ, RZ, R24 ;  /* 0x000000ffff537224 */ /* 0x000fc600078e0018 */
[----:B------:R-:W-:Y:S04]  /*40b50*/  STL [R1+0x1a28], R77 ;  /* 0x001a284d01007387 */ /* 0x000fe80000100800 */
[----:B------:R-:W2:Y:S04]  /*40b60*/  @P2 LDG.E.U16 R0, desc[UR20][R86.64] ;  /* 0x0000001456002981 */ /* 0x000ea8000c1e1500 */
[----:B------:R-:W-:Y:S04]  /*40b70*/  STL [R1+0x1c18], R77 ;  /* 0x001c184d01007387 */ /* 0x000fe80000100800 */
[----:B------:R-:W2:Y:S04]  /*40b80*/  @P3 LDG.E.U16 R5, desc[UR20][R80.64] ;  /* 0x0000001450053981 */ /* 0x000ea8000c1e1500 */
[----:B------:R-:W-:Y:S04]  /*40b90*/  STL [R1+0x1a34], R78 ;  /* 0x001a344e01007387 */ /* 0x000fe80000100800 */
[----:B------:R-:W-:Y:S04]  /*40ba0*/  STL [R1+0x1c1c], R78 ;  /* 0x001c1c4e01007387 */ /* 0x000fe80000100800 */
[----:B------:R-:W2:Y:S04]  /*40bb0*/  @P5 LDG.E.U16 R4, desc[UR20][R82.64] ;  /* 0x0000001452045981 */ /* 0x000ea8000c1e1500 */
[----:B------:R-:W-:Y:S01]  /*40bc0*/  STL [R1+0x1a30], R79 ;  /* 0x001a304f01007387 */ /* 0x000fe20000100800 */
[----:B------:R-:W-:Y:S01]  /*40bd0*/  PRMT R13, RZ, 0x7610, R13 ;  /* 0x00007610ff0d7816 */ /* 0x000fe2000000000d */
[----:B------:R-:W-:-:S02]  /*40be0*/  IMAD.MOV.U32 R88, RZ, RZ, R34 ;  /* 0x000000ffff587224 */ /* 0x000fc400078e0022 */
[----:B------:R-:W-:-:S05]  /*40bf0*/  IMAD.MOV.U32 R89, RZ, RZ, R35 ;  /* 0x000000ffff597224 */ /* 0x000fca00078e0023 */
[----:B------:R-:W2:Y:S01]  /*40c00*/  @P2 LDG.E.U16 R13, desc[UR20][R88.64] ;  /* 0x00000014580d2981 */ /* 0x000ea2000c1e1500 */
[----:B------:R-:W-:Y:S06]  /*40c10*/  BAR.SYNC.DEFER_BLOCKING 0x0 ;  /* 0x0000000000007b1d */ /* 0x000fec0000010000 */
[----:B---3--:R-:W-:Y:S04]  /*40c20*/  STL [R1+0x9f0], R38 ;  /* 0x0009f02601007387 */ /* 0x008fe80000100800 */
[----:B------:R-:W-:Y:S04]  /*40c30*/  STL [R1+0x1c20], R79 ;  /* 0x001c204f01007387 */ /* 0x000fe80000100800 */
[----:B------:R-:W-:Y:S04]  /*40c40*/  STL [R1+0x1a3c], R80 ;  /* 0x001a3c5001007387 */ /* 0x000fe80000100800 */
[----:B------:R-:W-:Y:S04]  /*40c50*/  STL [R1+0x1c24], R80 ;  /* 0x001c245001007387 */ /* 0x000fe80000100800 */
[----:B------:R-:W-:Y:S04]  /*40c60*/  STL [R1+0x1a38], R81 ;  /* 0x001a385101007387 */ /* 0x000fe80000100800 */
[----:B------:R-:W-:Y:S04]  /*40c70*/  STL [R1+0x1c28], R81 ;  /* 0x001c285101007387 */ /* 0x000fe80000100800 */
[----:B------:R-:W-:Y:S04]  /*40c80*/  STL [R1+0x9ec], R37 ;  /* 0x0009ec2501007387 */ /* 0x000fe80000100800 */
[----:B------:R-:W3:Y:S04]  /*40c90*/  LDL.LU R21, [R1+0x9cc] ;  /* 0x0009cc0001157983 */ /* 0x000ee80000300800 */
[----:B----4-:R0:W-:Y:S04]  /*40ca0*/  STL [R1+0x9e4], R10 ;  /* 0x0009e40a01007387 */ /* 0x0101e80000100800 */
[----:B0-----:R-:W4:Y:S04]  /*40cb0*/  LDL.LU R10, [R1+0x9c8] ;  /* 0x0009c800010a7983 */ /* 0x001f280000300800 */
        /* <DEDUP_REMOVED lines=17> */
[----:B------:R0:W-:Y:S04]  /*40dd0*/  STL [R1+0x9d4], R0 ;  /* 0x0009d40001007387 */ /* 0x0001e80000100800 */
[----:B------:R-:W-:Y:S04]  /*40de0*/  STL [R1+0x9e0], R5 ;  /* 0x0009e00501007387 */ /* 0x000fe80000100800 */
[----:B0-----:R-:W2:Y:S04]  /*40df0*/  LDL.LU R0, [R1+0x8bc] ;  /* 0x0008bc0001007983 */ /* 0x001ea80000300800 */
[----:B------:R0:W-:Y:S04]  /*40e00*/  STL [R1+0x9dc], R4 ;  /* 0x0009dc0401007387 */ /* 0x0001e80000100800 */
[----:B0-----:R-:W2:Y:S04]  /*40e10*/  LDL.LU R4, [R1+0x8b8] ;  /* 0x0008b80001047983 */ /* 0x001ea80000300800 */
[----:B------:R-:W2:Y:S04]  /*40e20*/  LDL.LU R5, [R1+0x88c] ;  /* 0x00088c0001057983 */ /* 0x000ea80000300800 */
[----:B------:R-:W2:Y:S04]  /*40e30*/  LDL.LU R90, [R1+0x888] ;  /* 0x00088800015a7983 */ /* 0x000ea80000300800 */
[----:B------:R-:W2:Y:S04]  /*40e40*/  LDL.LU R93, [R1+0x85c] ;  /* 0x00085c00015d7983 */ /* 0x000ea80000300800 */
[----:B------:R-:W2:Y:S04]  /*40e50*/  LDL.LU R27, [R1+0x858] ;  /* 0x00085800011b7983 */ /* 0x000ea80000300800 */
[----:B------:R-:W2:Y:S04]  /*40e60*/  LDL.LU R25, [R1+0x82c] ;  /* 0x00082c0001197983 */ /* 0x000ea80000300800 */
[----:B------:R-:W2:Y:S04]  /*40e70*/  LDL.LU R24, [R1+0x828] ;  /* 0x0008280001187983 */ /* 0x000ea80000300800 */
[----:B------:R-:W-:Y:S04]  /*40e80*/  STL [R1+0x1a54], R86 ;  /* 0x001a545601007387 */ /* 0x000fe80000100800 */
[----:B------:R-:W-:Y:S04]  /*40e90*/  STL [R1+0x1c3c], R86 ;  /* 0x001c3c5601007387 */ /* 0x000fe80000100800 */
[----:B------:R-:W-:Y:S04]  /*40ea0*/  STL [R1+0x1a50], R87 ;  /* 0x001a505701007387 */ /* 0x000fe80000100800 */
[----:B------:R-:W-:Y:S04]  /*40eb0*/  STL [R1+0x1c40], R87 ;  /* 0x001c405701007387 */ /* 0x000fe80000100800 */
[----:B------:R-:W2:Y:S04]  /*40ec0*/  LDL.LU R20, [R1+0x7fc] ;  /* 0x0007fc0001147983 */ /* 0x000ea80000300800 */
[----:B------:R0:W-:Y:S04]  /*40ed0*/  STL [R1+0x9d0], R13 ;  /* 0x0009d00d01007387 */ /* 0x0001e80000100800 */
[----:B---3--:R1:W-:Y:S04]  /*40ee0*/  STS.U16 [R3+UR4+0x20000], R21 ;  /* 0x0200001503007988 */ /* 0x0083e80008000404 */
[----:B0-----:R-:W3:Y:S04]  /*40ef0*/  LDL.LU R13, [R1+0x7f8] ;  /* 0x0007f800010d7983 */ /* 0x001ee80000300800 */
[----:B------:R-:W-:Y:S04]  /*40f00*/  STL [R1+0x1a5c], R88 ;  /* 0x001a5c5801007387 */ /* 0x000fe80000100800 */
[----:B------:R-:W-:Y:S04]  /*40f10*/  STL [R1+0x1c44], R88 ;  /* 0x001c445801007387 */ /* 0x000fe80000100800 */
[----:B------:R-:W-:Y:S04]  /*40f20*/  STL [R1+0x1a58], R89 ;  /* 0x001a585901007387 */ /* 0x000fe80000100800 */
[----:B------:R-:W-:Y:S04]  /*40f30*/  STL [R1+0x1c48], R89 ;  /* 0x001c485901007387 */ /* 0x000fe80000100800 */
[----:B-1----:R-:W3:Y:S04]  /*40f40*/  LDL.LU R21, [R1+0x7c8] ;  /* 0x0007c80001157983 */ /* 0x002ee80000300800 */
[----:B----4-:R0:W-:Y:S04]  /*40f50*/  STS.U16 [R3+UR4+0x28000], R10 ;  /* 0x0280000a03007988 */ /* 0x0101e80008000404 */
[----:B0-----:R-:W4:Y:S04]  /*40f60*/  LDL.LU R10, [R1+0x79c] ;  /* 0x00079c00010a7983 */ /* 0x001f280000300800 */
[----:B--2---:R0:W-:Y:S04]  /*40f70*/  STS.U16 [R3+UR4+0x20800], R15 ;  /* 0x0208000f03007988 */ /* 0x0041e80008000404 */
[----:B0-----:R-:W2:Y:S04]  /*40f80*/  LDL.LU R15, [R1+0x798] ;  /* 0x00079800010f7983 */ /* 0x001ea80000300800 */
[----:B------:R0:W-:Y:S04]  /*40f90*/  STS.U16 [R3+UR4+0x28400], R23 ;  /* 0x0284001703007988 */ /* 0x0001e80008000404 */
[----:B------:R1:W-:Y:S04]  /*40fa0*/  STS.U16 [R3+UR4+0x28800], R22 ;  /* 0x0288001603007988 */ /* 0x0003e80008000404 */
[----:B0-----:R-:W2:Y:S04]  /*40fb0*/  LDL.LU R23, [R1+0x76c] ;  /* 0x00076c0001177983 */ /* 0x001ea80000300800 */
[----:B-1----:R-:W2:Y:S04]  /*40fc0*/  LDL.LU R22, [R1+0x768] ;  /* 0x0007680001167983 */ /* 0x002ea80000300800 */
[----:B------:R-:W2:Y:S04]  /*40fd0*/  LDL.LU R41, [R1+0x73c] ;  /* 0x00073c0001297983 */ /* 0x000ea80000300800 */
[----:B------:R0:W-:Y:S04]  /*40fe0*/  STS.U16 [R3+UR4+0x20400], R36 ;  /* 0x0204002403007988 */ /* 0x0001e80008000404 */
[----:B------:R-:W2:Y:S04]  /*40ff0*/  LDL.LU R40, [R1+0x738] ;  /* 0x0007380001287983 */ /* 0x000ea80000300800 */
[----:B------:R1:W-:Y:S04]  /*41000*/  STS.U16 [R3+UR4+0x20c00], R39 ;  /* 0x020c002703007988 */ /* 0x0003e80008000404 */
[----:B0-----:R-:W2:Y:S04]  /*41010*/  LDL.LU R36, [R1+0x70c] ;  /* 0x00070c0001247983 */ /* 0x001ea80000300800 */
[----:B------:R0:W-:Y:S04]  /*41020*/  STS.U16 [R3+UR4+0x28c00], R38 ;  /* 0x028c002603007988 */ /* 0x0001e80008000404 */
[----:B-1----:R-:W2:Y:S04]  /*41030*/  LDL.LU R39, [R1+0x708] ;  /* 0x0007080001277983 */ /* 0x002ea80000300800 */
[----:B------:R-:W-:Y:S04]  /*41040*/  STS.U16 [R3+UR4+0x22800], R7 ;  /* 0x0228000703007988 */ /* 0x000fe80008000404 */
[----:B0-----:R-:W2:Y:S04]  /*41050*/  LDL.LU R38, [R1+0x6dc] ;  /* 0x0006dc0001267983 */ /* 0x001ea80000300800 */
[----:B------:R-:W-:Y:S04]  /*41060*/  STS.U16 [R3+UR4+0x21000], R37 ;  /* 0x0210002503007988 */ /* 0x000fe80008000404 */
[----:B------:R-:W-:Y:S04]  /*41070*/  STS.U16 [R3+UR4+0x29000], R35 ;  /* 0x0290002303007988 */ /* 0x000fe80008000404 */
[----:B------:R-:W-:Y:S04]  /*41080*/  STS.U16 [R3+UR4+0x21400], R0 ;  /* 0x0214000003007988 */ /* 0x000fe80008000404 */
[----:B------:R-:W-:Y:S04]  /*41090*/  STS.U16 [R3+UR4+0x29400], R4 ;  /* 0x0294000403007988 */ /* 0x000fe80008000404 */
[----:B------:R0:W-:Y:S04]  /*410a0*/  STS.U16 [R3+UR4+0x22400], R20 ;  /* 0x0224001403007988 */ /* 0x0001e80008000404 */
[----:B0-----:R-:W2:Y:S04]  /*410b0*/  LDL.LU R20, [R1+0x6d8] ;  /* 0x0006d80001147983 */ /* 0x001ea80000300800 */
[----:B------:R-:W2:Y:S04]  /*410c0*/  LDL.LU R7, [R1+0x9c4] ;  /* 0x0009c40001077983 */ /* 0x000ea80000300800 */
[----:B------:R-:W2:Y:S04]  /*410d0*/  LDL.LU R37, [R1+0x9c0] ;  /* 0x0009c00001257983 */ /* 0x000ea80000300800 */
[----:B------:R-:W-:Y:S04]  /*410e0*/  STS.U16 [R3+UR4+0x21800], R5 ;  /* 0x0218000503007988 */ /* 0x000fe80008000404 */
[----:B---3--:R0:W-:Y:S04]  /*410f0*/  STS.U16 [R3+UR4+0x2a800], R21 ;  /* 0x02a8001503007988 */ /* 0x0081e80008000404 */
[----:B0-----:R-:W3:Y:S04]  /*41100*/  LDL.LU R21, [R1+0x98c] ;  /* 0x00098c0001157983 */ /* 0x001ee80000300800 */
[----:B------:R-:W-:Y:S04]  /*41110*/  STS.U16 [R3+UR4+0x29800], R90 ;  /* 0x0298005a03007988 */ /* 0x000fe80008000404 */
[----:B------:R-:W-:Y:S04]  /*41120*/  STS.U16 [R3+UR4+0x21c00], R93 ;  /* 0x021c005d03007988 */ /* 0x000fe80008000404 */
[----:B------:R-:W-:Y:S04]  /*41130*/  STS.U16 [R3+UR4+0x29c00], R27 ;  /* 0x029c001b03007988 */ /* 0x000fe80008000404 */
[----:B------:R-:W-:Y:S04]  /*41140*/  STS.U16 [R3+UR4+0x22000], R25 ;  /* 0x0220001903007988 */ /* 0x000fe80008000404 */
[----:B------:R-:W-:Y:S04]  /*41150*/  STS.U16 [R3+UR4+0x2a000], R24 ;  /* 0x02a0001803007988 */ /* 0x000fe80008000404 */
[----:B------:R-:W-:Y:S04]  /*41160*/  STS.U16 [R3+UR4+0x2a400], R13 ;  /* 0x02a4000d03007988 */ /* 0x000fe80008000404 */
[----:B----4-:R0:W-:Y:S04]  /*41170*/  STS.U16 [R3+UR4+0x22c00], R10 ;  /* 0x022c000a03007988 */ /* 0x0101e80008000404 */
[----:B0-----:R-:W4:Y:S04]  /*41180*/  LDL.LU R10, [R1+0x988] ;  /* 0x00098800010a7983 */ /* 0x001f280000300800 */
[----:B--2---:R0:W-:Y:S04]  /*41190*/  STS.U16 [R3+UR4+0x2ac00], R15 ;  /* 0x02ac000f03007988 */ /* 0x0041e80008000404 */
[----:B0-----:R-:W2:Y:S04]  /*411a0*/  LDL.LU R15, [R1+0x954] ;  /* 0x00095400010f7983 */ /* 0x001ea80000300800 */
        /* <DEDUP_REMOVED lines=9> */
[----:B------:R-:W2:Y:S01]  /*41240*/  LDL.LU R13, [R1+0x854] ;  /* 0x00085400010d7983 */ /* 0x000ea20000300800 */
[----:B------:R-:W-:-:S03]  /*41250*/  LOP3.LUT R32, R3, 0x10, RZ, 0x3c, !PT ;  /* 0x0000001003207812 */ /* 0x000fc600078e3cff */
[----:B------:R0:W-:Y:S04]  /*41260*/  STS.U16 [R3+UR4+0x23000], R23 ;  /* 0x0230001703007988 */ /* 0x0001e80008000404 */
[----:B------:R1:W-:Y:S04]  /*41270*/  STS.U16 [R3+UR4+0x2b000], R22 ;  /* 0x02b0001603007988 */ /* 0x0003e80008000404 */
[----:B------:R-:W-:Y:S04]  /*41280*/  STS.U16 [R3+UR4+0x23400], R41 ;  /* 0x0234002903007988 */ /* 0x000fe80008000404 */
[----:B0-----:R-:W2:Y:S04]  /*41290*/  LDL.LU R23, [R1+0x850] ;  /* 0x0008500001177983 */ /* 0x001ea80000300800 */
[----:B-1----:R-:W2:Y:S04]  /*412a0*/  LDL.LU R22, [R1+0x824] ;  /* 0x0008240001167983 */ /* 0x002ea80000300800 */
[----:B------:R-:W-:Y:S04]  /*412b0*/  STS.U16 [R3+UR4+0x2b400], R40 ;  /* 0x02b4002803007988 */ /* 0x000fe80008000404 */
[----:B------:R-:W-:Y:S04]  /*412c0*/  STS.U16 [R3+UR4+0x23800], R36 ;  /* 0x0238002403007988 */ /* 0x000fe80008000404 */
[----:B------:R-:W-:Y:S04]  /*412d0*/  STS.U16 [R3+UR4+0x2b800], R39 ;  /* 0x02b8002703007988 */ /* 0x000fe80008000404 */
[----:B------:R-:W-:Y:S04]  /*412e0*/  STS.U16 [R3+UR4+0x23c00], R38 ;  /* 0x023c002603007988 */ /* 0x000fe80008000404 */
[----:B------:R-:W-:Y:S04]  /*412f0*/  STL [R1+0x1a60], R3 ;  /* 0x001a600301007387 */ /* 0x000fe80000100800 */
[----:B------:R0:W-:Y:S04]  /*41300*/  STS.U16 [R3+UR4+0x2bc00], R20 ;  /* 0x02bc001403007988 */ /* 0x0001e80008000404 */
[----:B------:R1:W-:Y:S04]  /*41310*/  STS.U16 [R32+UR4+0x20080], R7 ;  /* 0x0200800720007988 */ /* 0x0003e80008000404 */
[----:B------:R-:W-:Y:S04]  /*41320*/  STL [R1+0x1c4c], R3 ;  /* 0x001c4c0301007387 */ /* 0x000fe80000100800 */
[----:B------:R-:W-:Y:S04]  /*41330*/  STS.U16 [R32+UR4+0x28080], R37 ;  /* 0x0280802520007988 */ /* 0x000fe80008000404 */
[----:B0-----:R-:W2:Y:S04]  /*41340*/  LDL.LU R20, [R1+0x820] ;  /* 0x0008200001147983 */ /* 0x001ea80000300800 */
[----:B-1----:R-:W2:Y:S04]  /*41350*/  LDL.LU R7, [R1+0x7f4] ;  /* 0x0007f40001077983 */ /* 0x002ea80000300800 */
[----:B---3--:R-:W-:Y:S04]  /*41360*/  STS.U16 [R32+UR4+0x20480], R21 ;  /* 0x0204801520007988 */ /* 0x008fe80008000404 */
[----:B----4-:R0:W-:Y:S04]  /*41370*/  STS.U16 [R32+UR4+0x28480], R10 ;  /* 0x0284800a20007988 */ /* 0x0101e80008000404 */
[----:B0-----:R-:W3:Y:S04]  /*41380*/  LDL.LU R10, [R1+0x7f0] ;  /* 0x0007f000010a7983 */ /* 0x001ee80000300800 */
[----:B------:R-:W4:Y:S04]  /*41390*/  LDL.LU R21, [R1+0x7c4] ;  /* 0x0007c40001157983 */ /* 0x000f280000300800 */
[----:B--2---:R0:W-:Y:S04]  /*413a0*/  STS.U16 [R32+UR4+0x20880], R15 ;  /* 0x0208800f20007988 */ /* 0x0041e80008000404 */
        /* <DEDUP_REMOVED lines=10> */
[----:B------:R0:W-:Y:S04]  /*41450*/  STS.U16 [R32+UR4+0x21c80], R13 ;  /* 0x021c800d20007988 */ /* 0x0001e80008000404 */
        /* <DEDUP_REMOVED lines=8> */
[----:B------:R-:W-:Y:S04]  /*414e0*/  STS.U16 [R32+UR4+0x29c80], R23 ;  /* 0x029c801720007988 */ /* 0x000fe80008000404 */
[----:B------:R-:W2:Y:S04]  /*414f0*/  LDL.LU R38, [R1+0x6d4] ;  /* 0x0006d40001267983 */ /* 0x000ea80000300800 */
[----:B------:R-:W-:Y:S04]  /*41500*/  STS.U16 [R32+UR4+0x22080], R22 ;  /* 0x0220801620007988 */ /* 0x000fe80008000404 */
[----:B------:R-:W2:Y:S04]  /*41510*/  LDL R34, [R1+0x1564] ;  /* 0x0015640001227983 */ /* 0x000ea80000100800 */
[----:B------:R0:W-:Y:S04]  /*41520*/  STS.U16 [R32+UR4+0x2a080], R20 ;  /* 0x02a0801420007988 */ /* 0x0001e80008000404 */
[----:B------:R-:W2:Y:S04]  /*41530*/  LDL.LU R37, [R1+0x9bc] ;  /* 0x0009bc0001257983 */ /* 0x000ea80000300800 */
[----:B------:R1:W-:Y:S04]  /*41540*/  STS.U16 [R32+UR4+0x22480], R7 ;  /* 0x0224800720007988 */ /* 0x0003e80008000404 */
[----:B0-----:R-:W2:Y:S04]  /*41550*/  LDL.LU R20, [R1+0x9b8] ;  /* 0x0009b80001147983 */ /* 0x001ea80000300800 */
[----:B-1----:R-:W2:Y:S04]  /*41560*/  LDL.LU R7, [R1+0x984] ;  /* 0x0009840001077983 */ /* 0x002ea80000300800 */
[----:B---3--:R0:W-:Y:S04]  /*41570*/  STS.U16 [R32+UR4+0x2a480], R10 ;  /* 0x02a4800a20007988 */ /* 0x0081e80008000404 */
[----:B0-----:R-:W3:Y:S04]  /*41580*/  LDL.LU R10, [R1+0x980] ;  /* 0x00098000010a7983 */ /* 0x001ee80000300800 */
        /* <DEDUP_REMOVED lines=11> */
[----:B------:R-:W4:Y:S04]  /*41640*/  LDL.LU R22, [R1+0x84c] ;  /* 0x00084c0001167983 */ /* 0x000f280000300800 */
[----:B0-----:R-:W3:Y:S04]  /*41650*/  LDL.LU R21, [R1+0x848] ;  /* 0x0008480001157983 */ /* 0x001ee80000300800 */
[----:B--2---:R0:W-:Y:S04]  /*41660*/  STS.U16 [R32+UR4+0x2a880], R15 ;  /* 0x02a8800f20007988 */ /* 0x0041e80008000404 */
[----:B0-----:R-:W2:Y:S04]  /*41670*/  LDL.LU R15, [R1+0x81c] ;  /* 0x00081c00010f7983 */ /* 0x001ea80000300800 */
[----:B------:R0:W-:Y:S04]  /*41680*/  STS.U16 [R32+UR4+0x22c80], R13 ;  /* 0x022c800d20007988 */ /* 0x0001e80008000404 */
[----:B0-----:R-:W2:Y:S04]  /*41690*/  LDL.LU R13, [R1+0x1ebc] ;  /* 0x001ebc00010d7983 */ /* 0x001ea80000300800 */
        /* <DEDUP_REMOVED lines=9> */
[----:B------:R-:W-:Y:S04]  /*41730*/  STS.U16 [R34+UR4+0x20100], R37 ;  /* 0x0201002522007988 */ /* 0x000fe80008000404 */
[----:B------:R-:W-:Y:S04]  /*41740*/  STS.U16 [R34+UR4+0x28100], R20 ;  /* 0x0281001422007988 */ /* 0x000fe80008000404 */
[----:B0-----:R-:W2:Y:S04]  /*41750*/  LDL.LU R13, [R1+0x818] ;  /* 0x00081800010d7983 */ /* 0x001ea80000300800 */
[----:B------:R0:W-:Y:S04]  /*41760*/  STS.U16 [R34+UR4+0x20500], R7 ;  /* 0x0205000722007988 */ /* 0x0001e80008000404 */
[----:B0-----:R-:W2:Y:S04]  /*41770*/  LDL.LU R7, [R1+0x7ec] ;  /* 0x0007ec0001077983 */ /* 0x001ea80000300800 */
[----:B---3--:R0:W-:Y:S04]  /*41780*/  STS.U16 [R34+UR4+0x28500], R10 ;  /* 0x0285000a22007988 */ /* 0x0081e80008000404 */
[----:B------:R-:W3:Y:S04]  /*41790*/  LDL.LU R20, [R1+0x7e8] ;  /* 0x0007e80001147983 */ /* 0x000ee80000300800 */
[----:B0-----:R-:W3:Y:S04]  /*417a0*/  LDL.LU R10, [R1+0x7bc] ;  /* 0x0007bc00010a7983 */ /* 0x001ee80000300800 */
[----:B------:R-:W3:Y:S04]  /*417b0*/  LDL.LU R43, [R1+0x7b8] ;  /* 0x0007b800012b7983 */ /* 0x000ee80000300800 */
[----:B------:R-:W3:Y:S04]  /*417c0*/  LDL.LU R42, [R1+0x78c] ;  /* 0x00078c00012a7983 */ /* 0x000ee80000300800 */
[----:B------:R-:W-:Y:S04]  /*417d0*/  STS.U16 [R34+UR4+0x20900], R35 ;  /* 0x0209002322007988 */ /* 0x000fe80008000404 */
[----:B------:R-:W3:Y:S04]  /*417e0*/  LDL.LU R32, [R1+0x788] ;  /* 0x0007880001207983 */ /* 0x000ee80000300800 */
[----:B------:R0:W-:Y:S04]  /*417f0*/  STS.U16 [R34+UR4+0x28900], R0 ;  /* 0x0289000022007988 */ /* 0x0001e80008000404 */
        /* <DEDUP_REMOVED lines=9> */
[----:B0-----:R-:W3:Y:S04]  /*41890*/  LDL.LU R93, [R1+0x6f8] ;  /* 0x0006f800015d7983 */ /* 0x001ee80000300800 */
[----:B------:R-:W-:Y:S04]  /*418a0*/  STS.U16 [R34+UR4+0x21500], R27 ;  /* 0x0215001b22007988 */ /* 0x000fe80008000404 */
[----:B------:R-:W-:Y:S04]  /*418b0*/  STS.U16 [R34+UR4+0x29500], R25 ;  /* 0x0295001922007988 */ /* 0x000fe80008000404 */
[----:B------:R-:W-:Y:S04]  /*418c0*/  STS.U16 [R34+UR4+0x21900], R24 ;  /* 0x0219001822007988 */ /* 0x000fe80008000404 */
[----:B------:R-:W-:Y:S04]  /*418d0*/  STS.U16 [R34+UR4+0x29900], R23 ;  /* 0x0299001722007988 */ /* 0x000fe80008000404 */
[----:B----4-:R-:W-:Y:S04]  /*418e0*/  STS.U16 [R34+UR4+0x21d00], R22 ;  /* 0x021d001622007988 */ /* 0x010fe80008000404 */
[----:B------:R-:W-:Y:S04]  /*418f0*/  STS.U16 [R34+UR4+0x29d00], R21 ;  /* 0x029d001522007988 */ /* 0x000fe80008000404 */
[----:B------:R-:W4:Y:S04]  /*41900*/  LDL R37, [R1+0x1560] ;  /* 0x0015600001257983 */ /* 0x000f280000100800 */
[----:B------:R0:W-:Y:S04]  /*41910*/  STS.U16 [R34+UR4+0x22100], R15 ;  /* 0x0221000f22007988 */ /* 0x0001e80008000404 */
[----:B------:R-:W4:Y:S04]  /*41920*/  LDL.LU R41, [R1+0x9b4] ;  /* 0x0009b40001297983 */ /* 0x000f280000300800 */
[----:B0-----:R-:W4:Y:S04]  /*41930*/  LDL.LU R15, [R1+0x9b0] ;  /* 0x0009b000010f7983 */ /* 0x001f280000300800 */
[----:B--2---:R0:W-:Y:S04]  /*41940*/  STS.U16 [R34+UR4+0x2a100], R13 ;  /* 0x02a1000d22007988 */ /* 0x0041e80008000404 */
        /* <DEDUP_REMOVED lines=13> */
[----:B---3--:R0:W-:Y:S04]  /*41a20*/  STS.U16 [R34+UR4+0x2a500], R20 ;  /* 0x02a5001422007988 */ /* 0x0081e80008000404 */
[----:B------:R-:W3:Y:S04]  /*41a30*/  LDL.LU R21, [R1+0x844] ;  /* 0x0008440001157983 */ /* 0x000ee80000300800 */
        /* <DEDUP_REMOVED lines=20> */
[----:B0-----:R-:W2:Y:S04]  /*41b80*/  LDL.LU R93, [R1+0x1e98] ;  /* 0x001e9800015d7983 */ /* 0x001ea80000300800 */
[----:B--2---:R0:W-:Y:S04]  /*41b90*/  STS.U16 [R34+UR4+0x23d00], R93 ;  /* 0x023d005d22007988 */ /* 0x0041e80008000404 */
[----:B------:R1:W-:Y:S04]  /*41ba0*/  STS.U16 [R34+UR4+0x2bd00], R90 ;  /* 0x02bd005a22007988 */ /* 0x0003e80008000404 */
[----:B----4-:R-:W-:Y:S04]  /*41bb0*/  STS.U16 [R37+UR4+0x20180], R41 ;  /* 0x0201802925007988 */ /* 0x010fe80008000404 */
[----:B0-----:R-:W2:Y:S04]  /*41bc0*/  LDL.LU R93, [R1+0x1e94] ;  /* 0x001e9400015d7983 */ /* 0x001ea80000300800 */
[----:B-1----:R-:W4:Y:S04]  /*41bd0*/  LDL.LU R90, [R1+0x1e90] ;  /* 0x001e9000015a7983 */ /* 0x002f280000300800 */
[----:B------:R0:W-:Y:S04]  /*41be0*/  STS.U16 [R37+UR4+0x28180], R15 ;  /* 0x0281800f25007988 */ /* 0x0001e80008000404 */
[----:B------:R1:W-:Y:S04]  /*41bf0*/  STS.U16 [R37+UR4+0x20580], R13 ;  /* 0x0205800d25007988 */ /* 0x0003e80008000404 */
[----:B------:R3:W-:Y:S04]  /*41c00*/  STS.U16 [R37+UR4+0x28580], R7 ;  /* 0x0285800725007988 */ /* 0x0007e80008000404 */
[----:B0-----:R-:W2:Y:S04]  /*41c10*/  LDL.LU R15, [R1+0x810] ;  /* 0x00081000010f7983 */ /* 0x001ea80000300800 */
[----:B-1----:R-:W4:Y:S04]  /*41c20*/  LDL.LU R13, [R1+0x7e4] ;  /* 0x0007e400010d7983 */ /* 0x002f280000300800 */
[----:B---3--:R-:W3:Y:S04]  /*41c30*/  LDL.LU R7, [R1+0x7e0] ;  /* 0x0007e00001077983 */ /* 0x008ee80000300800 */
[----:B------:R-:W-:Y:S04]  /*41c40*/  STS.U16 [R37+UR4+0x20980], R40 ;  /* 0x0209802825007988 */ /* 0x000fe80008000404 */
[----:B------:R0:W-:Y:S04]  /*41c50*/  STS.U16 [R37+UR4+0x28980], R36 ;  /* 0x0289802425007988 */ /* 0x0001e80008000404 */
[----:B------:R-:W3:Y:S04]  /*41c60*/  LDL.LU R34, [R1+0x750] ;  /* 0x0007500001227983 */ /* 0x000ee80000300800 */
[----:B0-----:R-:W3:Y:S04]  /*41c70*/  LDL.LU R36, [R1+0x724] ;  /* 0x0007240001247983 */ /* 0x001ee80000300800 */
[----:B------:R0:W-:Y:S04]  /*41c80*/  STS.U16 [R37+UR4+0x20d80], R39 ;  /* 0x020d802725007988 */ /* 0x0001e80008000404 */
[----:B------:R1:W-:Y:S04]  /*41c90*/  STS.U16 [R37+UR4+0x28d80], R38 ;  /* 0x028d802625007988 */ /* 0x0003e80008000404 */
[----:B------:R0:W-:Y:S04]  /*41ca0*/  STS.U16 [R37+UR4+0x21180], R35 ;  /* 0x0211802325007988 */ /* 0x0001e80008000404 */
[----:B------:R-:W-:Y:S04]  /*41cb0*/  STS.U16 [R37+UR4+0x29180], R27 ;  /* 0x0291801b25007988 */ /* 0x000fe80008000404 */
[----:B------:R0:W-:Y:S04]  /*41cc0*/  STS.U16 [R37+UR4+0x21580], R25 ;  /* 0x0215801925007988 */ /* 0x0001e80008000404 */
        /* <DEDUP_REMOVED lines=8> */
[----:B------:R-:W3:Y:S04]  /*41d50*/  LDL.LU R35, [R1+0x9ac] ;  /* 0x0009ac0001237983 */ /* 0x000ee80000300800 */
[----:B------:R-:W-:Y:S04]  /*41d60*/  STS.U16 [R37+UR4+0x29d80], R20 ;  /* 0x029d801425007988 */ /* 0x000fe80008000404 */
[----:B------:R-:W3:Y:S04]  /*41d70*/  LDL.LU R25, [R1+0x9a8] ;  /* 0x0009a80001197983 */ /* 0x000ee80000300800 */
[----:B------:R0:W-:Y:S04]  /*41d80*/  STS.U16 [R37+UR4+0x22180], R10 ;  /* 0x0221800a25007988 */ /* 0x0001e80008000404 */
[----:B------:R-:W3:Y:S04]  /*41d90*/  LDL.LU R24, [R1+0x974] ;  /* 0x0009740001187983 */ /* 0x000ee80000300800 */
[----:B------:R-:W3:Y:S04]  /*41da0*/  LDL.LU R23, [R1+0x970] ;  /* 0x0009700001177983 */ /* 0x000ee80000300800 */
[----:B0-----:R-:W3:Y:S04]  /*41db0*/  LDL.LU R22, [R1+0x93c] ;  /* 0x00093c0001167983 */ /* 0x001ee80000300800 */
[----:B-1----:R-:W3:Y:S04]  /*41dc0*/  LDL.LU R21, [R1+0x938] ;  /* 0x0009380001157983 */ /* 0x002ee80000300800 */
[----:B------:R-:W3:Y:S04]  /*41dd0*/  LDL.LU R10, [R1+0x904] ;  /* 0x00090400010a7983 */ /* 0x000ee80000300800 */
[----:B------:R-:W3:Y:S04]  /*41de0*/  LDL R27, [R1+0x155c] ;  /* 0x00155c00011b7983 */ /* 0x000ee80000100800 */
[----:B------:R-:W3:Y:S04]  /*41df0*/  LDL.LU R20, [R1+0x900] ;  /* 0x0009000001147983 */ /* 0x000ee80000300800 */
[----:B--2---:R0:W-:Y:S04]  /*41e00*/  STS.U16 [R37+UR4+0x2a180], R15 ;  /* 0x02a1800f25007988 */ /* 0x0041e80008000404 */
[----:B----4-:R1:W-:Y:S04]  /*41e10*/  STS.U16 [R37+UR4+0x22580], R13 ;  /* 0x0225800d25007988 */ /* 0x0103e80008000404 */
[----:B---3--:R-:W-:Y:S04]  /*41e20*/  STS.U16 [R37+UR4+0x2a580], R7 ;  /* 0x02a5800725007988 */ /* 0x008fe80008000404 */
[----:B------:R-:W-:Y:S04]  /*41e30*/  STS.U16 [R37+UR4+0x22980], R90 ;  /* 0x0229805a25007988 */ /* 0x000fe80008000404 */
[----:B------:R-:W-:Y:S04]  /*41e40*/  STS.U16 [R37+UR4+0x2a980], R93 ;  /* 0x02a9805d25007988 */ /* 0x000fe80008000404 */
[----:B------:R-:W-:Y:S04]  /*41e50*/  STS.U16 [R37+UR4+0x22d80], R5 ;  /* 0x022d800525007988 */ /* 0x000fe80008000404 */
[----:B------:R-:W-:Y:S04]  /*41e60*/  STS.U16 [R37+UR4+0x2ad80], R4 ;  /* 0x02ad800425007988 */ /* 0x000fe80008000404 */
[----:B0-----:R-:W2:Y:S04]  /*41e70*/  LDL.LU R15, [R1+0x8cc] ;  /* 0x0008cc00010f7983 */ /* 0x001ea80000300800 */
[----:B------:R0:W-:Y:S04]  /*41e80*/  STS.U16 [R37+UR4+0x23180], R0 ;  /* 0x0231800025007988 */ /* 0x0001e80008000404 */
[----:B-1----:R-:W3:Y:S04]  /*41e90*/  LDL.LU R13, [R1+0x8c8] ;  /* 0x0008c800010d7983 */ /* 0x002ee80000300800 */
[----:B0-----:R-:W4:Y:S04]  /*41ea0*/  LDL.LU R0, [R1+0x89c] ;  /* 0x00089c0001007983 */ /* 0x001f280000300800 */
[----:B------:R-:W2:Y:S04]  /*41eb0*/  LDL.LU R7, [R1+0x898] ;  /* 0x0008980001077983 */ /* 0x000ea80000300800 */
[----:B------:R-:W2:Y:S04]  /*41ec0*/  LDL.LU R4, [R1+0x86c] ;  /* 0x00086c0001047983 */ /* 0x000ea80000300800 */
[----:B------:R-:W2:Y:S04]  /*41ed0*/  LDL.LU R5, [R1+0x868] ;  /* 0x0008680001057983 */ /* 0x000ea80000300800 */
[----:B------:R-:W2:Y:S04]  /*41ee0*/  LDL.LU R90, [R1+0x83c] ;  /* 0x00083c00015a7983 */ /* 0x000ea80000300800 */
[----:B------:R-:W2:Y:S04]  /*41ef0*/  LDL.LU R93, [R1+0x838] ;  /* 0x00083800015d7983 */ /* 0x000ea80000300800 */
[----:B------:R0:W-:Y:S04]  /*41f00*/  STS.U16 [R37+UR4+0x2b180], R34 ;  /* 0x02b1802225007988 */ /* 0x0001e80008000404 */
[----:B------:R1:W-:Y:S04]  /*41f10*/  STS.U16 [R37+UR4+0x23580], R36 ;  /* 0x0235802425007988 */ /* 0x0003e80008000404 */
[----:B0-----:R-:W2:Y:S04]  /*41f20*/  LDL.LU R34, [R1+0x1e8c] ;  /* 0x001e8c0001227983 */ /* 0x001ea80000300800 */
[----:B-1----:R-:W2:Y:S04]  /*41f30*/  LDL.LU R36, [R1+0x1e88] ;  /* 0x001e880001247983 */ /* 0x002ea80000300800 */
[----:B------:R-:W-:Y:S04]  /*41f40*/  STS.U16 [R37+UR4+0x2b580], R41 ;  /* 0x02b5802925007988 */ /* 0x000fe80008000404 */
[----:B------:R-:W-:Y:S04]  /*41f50*/  STS.U16 [R37+UR4+0x23980], R40 ;  /* 0x0239802825007988 */ /* 0x000fe80008000404 */
[----:B------:R-:W-:Y:S04]  /*41f60*/  STS.U16 [R37+UR4+0x2b980], R39 ;  /* 0x02b9802725007988 */ /* 0x000fe80008000404 */
[----:B------:R-:W-:Y:S04]  /*41f70*/  STS.U16 [R37+UR4+0x23d80], R38 ;  /* 0x023d802625007988 */ /* 0x000fe80008000404 */
[----:B--2---:R-:W-:Y:S04]  /*41f80*/  STS.U16 [R37+UR4+0x2bd80], R36 ;  /* 0x02bd802425007988 */ /* 0x004fe80008000404 */
[----:B------:R-:W-:Y:S04]  /*41f90*/  STS.U16 [R27+UR4+0x20200], R35 ;  /* 0x020200231b007988 */ /* 0x000fe80008000404 */
[----:B------:R-:W-:Y:S04]  /*41fa0*/  STS.U16 [R27+UR4+0x28200], R25 ;  /* 0x028200191b007988 */ /* 0x000fe80008000404 */
        /* <DEDUP_REMOVED lines=17> */
[----:B------:R0:W-:Y:S04]  /*420c0*/  STS.U16 [R27+UR4+0x28e00], R20 ;  /* 0x028e00141b007988 */ /* 0x0001e80008000404 */
[----:B------:R-:W2:Y:S04]  /*420d0*/  LDL.LU R21, [R1+0x934] ;  /* 0x0009340001157983 */ /* 0x000ea80000300800 */
[----:B------:R1:W-:Y:S04]  /*420e0*/  STS.U16 [R27+UR4+0x21200], R15 ;  /* 0x0212000f1b007988 */ /* 0x0003e80008000404 */
[----:B0-----:R-:W2:Y:S04]  /*420f0*/  LDL.LU R20, [R1+0x930] ;  /* 0x0009300001147983 */ /* 0x001ea80000300800 */
[----:B---3--:R0:W-:Y:S04]  /*42100*/  STS.U16 [R27+UR4+0x29200], R13 ;  /* 0x0292000d1b007988 */ /* 0x0081e80008000404 */
[----:B-1----:R-:W3:Y:S04]  /*42110*/  LDL.LU R15, [R1+0x8fc] ;  /* 0x0008fc00010f7983 */ /* 0x002ee80000300800 */
[----:B----4-:R1:W-:Y:S04]  /*42120*/  STS.U16 [R27+UR4+0x21600], R0 ;  /* 0x021600001b007988 */ /* 0x0103e80008000404 */
[----:B0-----:R-:W4:Y:S04]  /*42130*/  LDL.LU R13, [R1+0x8f8] ;  /* 0x0008f800010d7983 */ /* 0x001f280000300800 */
        /* <DEDUP_REMOVED lines=11> */
[----:B--2---:R0:W-:Y:S04]  /*421f0*/  STS.U16 [R27+UR4+0x22200], R10 ;  /* 0x0222000a1b007988 */ /* 0x0041e80008000404 */
[----:B0-----:R-:W2:Y:S04]  /*42200*/  LDL R10, [R1+0x1558] ;  /* 0x00155800010a7983 */ /* 0x001ea80000100800 */
        /* <DEDUP_REMOVED lines=17> */
[----:B----4-:R-:W4:Y:S04]  /*42320*/  LDL.LU R33, [R1+0x1e64] ;  /* 0x001e640001217983 */ /* 0x010f280000300800 */
        /* <DEDUP_REMOVED lines=12> */
[----:B------:R-:W4:Y:S04]  /*423f0*/  LDL.LU R26, [R1+0x1e48] ;  /* 0x001e4800011a7983 */ /* 0x000f280000300800 */
[----:B--2---:R0:W-:Y:S04]  /*42400*/  STS.U16 [R10+UR4+0x20280], R25 ;  /* 0x020280190a007988 */ /* 0x0041e80008000404 */
        /* <DEDUP_REMOVED lines=11> */
[----:B---3--:R0:W-:Y:S04]  /*424c0*/  STS.U16 [R10+UR4+0x20e80], R15 ;  /* 0x020e800f0a007988 */ /* 0x0081e80008000404 */
        /* <DEDUP_REMOVED lines=18> */
[----:B------:R1:W-:Y:S04]  /*425f0*/  STS.U16 [R10+UR4+0x2a280], R4 ;  /* 0x02a280040a007988 */ /* 0x0003e80008000404 */
[----:B0-----:R-:W4:Y:S04]  /*42600*/  LDL.LU R93, [R1+0x1e0c] ;  /* 0x001e0c00015d7983 */ /* 0x001f280000300800 */
[----:B------:R0:W-:Y:S04]  /*42610*/  STS.U16 [R10+UR4+0x22680], R7 ;  /* 0x022680070a007988 */ /* 0x0001e80008000404 */
[----:B-1----:R-:W4:Y:S04]  /*42620*/  LDL.LU R90, [R1+0x1e08] ;  /* 0x001e0800015a7983 */ /* 0x002f280000300800 */
[----:B---3--:R1:W-:Y:S04]  /*42630*/  STS.U16 [R10+UR4+0x2a680], R0 ;  /* 0x02a680000a007988 */ /* 0x0083e80008000404 */
[----:B--2---:R-:W2:Y:S04]  /*42640*/  LDL.LU R5, [R1+0x1e04] ;  /* 0x001e040001057983 */ /* 0x004ea80000300800 */
[----:B------:R3:W-:Y:S04]  /*42650*/  STS.U16 [R10+UR4+0x22a80], R8 ;  /* 0x022a80080a007988 */ /* 0x0007e80008000404 */
[----:B------:R-:W2:Y:S04]  /*42660*/  LDL.LU R4, [R1+0x1e00] ;  /* 0x001e000001047983 */ /* 0x000ea80000300800 */
[----:B------:R1:W-:Y:S04]  /*42670*/  STS.U16 [R10+UR4+0x2aa80], R6 ;  /* 0x02aa80060a007988 */ /* 0x0003e80008000404 */
[----:B0-----:R-:W2:Y:S04]  /*42680*/  LDL R7, [R1+0x1554] ;  /* 0x0015540001077983 */ /* 0x001ea80000100800 */
[----:B------:R0:W-:Y:S04]  /*42690*/  STS.U16 [R10+UR4+0x22e80], R9 ;  /* 0x022e80090a007988 */ /* 0x0001e80008000404 */
[----:B-1----:R-:W2:Y:S04]  /*426a0*/  LDL.LU R0, [R1+0x1dfc] ;  /* 0x001dfc0001007983 */ /* 0x002ea80000300800 */
[----:B------:R-:W-:Y:S04]  /*426b0*/  STS.U16 [R10+UR4+0x2ae80], R19 ;  /* 0x02ae80130a007988 */ /* 0x000fe80008000404 */
[----:B---3--:R-:W3:Y:S04]  /*426c0*/  LDL.LU R8, [R1+0x1df8] ;  /* 0x001df80001087983 */ /* 0x008ee80000300800 */
[----:B------:R-:W-:Y:S04]  /*426d0*/  STS.U16 [R10+UR4+0x23280], R18 ;  /* 0x023280120a007988 */ /* 0x000fe80008000404 */
[----:B------:R-:W2:Y:S04]  /*426e0*/  LDL.LU R6, [R1+0x1df4] ;  /* 0x001df40001067983 */ /* 0x000ea80000300800 */
[----:B------:R-:W-:Y:S04]  /*426f0*/  STS.U16 [R10+UR4+0x2b280], R17 ;  /* 0x02b280110a007988 */ /* 0x000fe80008000404 */
[----:B0-----:R-:W2:Y:S04]  /*42700*/  LDL.LU R9, [R1+0x1df0] ;  /* 0x001df00001097983 */ /* 0x001ea80000300800 */
[----:B------:R0:W-:Y:S04]  /*42710*/  STS.U16 [R10+UR4+0x23680], R16 ;  /* 0x023680100a007988 */ /* 0x0001e80008000404 */
[----:B------:R1:W-:Y:S04]  /*42720*/  STS.U16 [R10+UR4+0x2b680], R14 ;  /* 0x02b6800e0a007988 */ /* 0x0003e80008000404 */
[----:B0-----:R-:W3:Y:S04]  /*42730*/  LDL R16, [R1+0xad4] ;  /* 0x000ad40001107983 */ /* 0x001ee80000100800 */
[----:B-1----:R-:W4:Y:S01]  /*42740*/  LDL R14, [R1+0xad8] ;  /* 0x000ad800010e7983 */ /* 0x002f220000100800 */
[----:B------:R-:W-:-:S03]  /*42750*/  PRMT R13, RZ, 0x7610, R13 ;  /* 0x00007610ff0d7816 */ /* 0x000fc6000000000d */
[----:B------:R-:W-:Y:S04]  /*42760*/  STS.U16 [R10+UR4+0x23a80], R12 ;  /* 0x023a800c0a007988 */ /* 0x000fe80008000404 */
[----:B------:R-:W-:Y:S04]  /*42770*/  STS.U16 [R10+UR4+0x2ba80], R11 ;  /* 0x02ba800b0a007988 */ /* 0x000fe80008000404 */
[----:B------:R-:W-:Y:S04]  /*42780*/  STS.U16 [R10+UR4+0x23e80], R92 ;  /* 0x023e805c0a007988 */ /* 0x000fe80008000404 */
[----:B------:R-:W-:Y:S04]  /*42790*/  STS.U16 [R10+UR4+0x2be80], R91 ;  /* 0x02be805b0a007988 */ /* 0x000fe80008000404 */
[----:B--2---:R0:W-:Y:S04]  /*427a0*/  STS.U16 [R7+UR4+0x20300], R9 ;  /* 0x0203000907007988 */ /* 0x0041e80008000404 */
[----:B------:R1:W-:Y:S04]  /*427b0*/  STS.U16 [R7+UR4+0x28300], R6 ;  /* 0x0283000607007988 */ /* 0x0003e80008000404 */
[----:B0-----:R-:W2:Y:S01]  /*427c0*/  LDL.LU R9, [R1+0x1dec] ;  /* 0x001dec0001097983 */ /* 0x001ea20000300800 */
[----:B---3--:R-:W-:-:S03]  /*427d0*/  @!P4 IMAD.MOV.U32 R17, RZ, RZ, R16 ;  /* 0x000000ffff11c224 */ /* 0x008fc600078e0010 */
[----:B-1----:R-:W3:Y:S01]  /*427e0*/  LDL.LU R6, [R1+0x1de8] ;  /* 0x001de80001067983 */ /* 0x002ee20000300800 */
[----:B----4-:R-:W-:-:S03]  /*427f0*/  @!P4 IMAD.MOV.U32 R16, RZ, RZ, R14 ;  /* 0x000000ffff10c224 */ /* 0x010fc600078e000e */
[----:B------:R-:W4:Y:S04]  /*42800*/  LDL R12, [R1+0xb14] ;  /* 0x000b1400010c7983 */ /* 0x000f280000100800 */
[----:B------:R-:W3:Y:S04]  /*42810*/  @!P4 LDG.E.U16 R13, desc[UR20][R16.64] ;  /* 0x00000014100dc981 */ /* 0x000ee8000c1e1500 */
[----:B------:R-:W4:Y:S04]  /*42820*/  LDL R11, [R1+0xb18] ;  /* 0x000b1800010b7983 */ /* 0x000f280000100800 */
[----:B------:R-:W-:Y:S04]  /*42830*/  STS.U16 [R7+UR4+0x20700], R8 ;  /* 0x0207000807007988 */ /* 0x000fe80008000404 */
[----:B------:R0:W-:Y:S04]  /*42840*/  STS.U16 [R7+UR4+0x28700], R0 ;  /* 0x0287000007007988 */ /* 0x0001e80008000404 */
[----:B------:R1:W-:Y:S04]  /*42850*/  STS.U16 [R7+UR4+0x20b00], R4 ;  /* 0x020b000407007988 */ /* 0x0003e80008000404 */
[----:B------:R1:W-:Y:S04]  /*42860*/  STS.U16 [R7+UR4+0x28b00], R5 ;  /* 0x028b000507007988 */ /* 0x0003e80008000404 */
[----:B0-----:R-:W4:Y:S04]  /*42870*/  LDL.LU R0, [R1+0x1de4] ;  /* 0x001de40001007983 */ /* 0x001f280000300800 */
[----:B-1----:R-:W4:Y:S04]  /*42880*/  LDL.LU R4, [R1+0x1de0] ;  /* 0x001de00001047983 */ /* 0x002f280000300800 */
[----:B------:R-:W4:Y:S04]  /*42890*/  LDL R8, [R1+0xb54] ;  /* 0x000b540001087983 */ /* 0x000f280000100800 */
[----:B------:R-:W4:Y:S04]  /*428a0*/  LDL R5, [R1+0xb58] ;  /* 0x000b580001057983 */ /* 0x000f280000100800 */
[----:B------:R0:W-:Y:S04]  /*428b0*/  STS.U16 [R7+UR4+0x20f00], R90 ;  /* 0x020f005a07007988 */ /* 0x0001e80008000404 */
[----:B------:R1:W-:Y:S04]  /*428c0*/  STS.U16 [R7+UR4+0x28f00], R93 ;  /* 0x028f005d07007988 */ /* 0x0003e80008000404 */
[----:B0-----:R-:W4:Y:S04]  /*428d0*/  LDL.LU R90, [R1+0x1ddc] ;  /* 0x001ddc00015a7983 */ /* 0x001f280000300800 */
[----:B-1----:R-:W4:Y:S04]  /*428e0*/  LDL.LU R93, [R1+0x1dd8] ;  /* 0x001dd800015d7983 */ /* 0x002f280000300800 */
[----:B------:R-:W4:Y:S04]  /*428f0*/  LDL R10, [R1+0xb94] ;  /* 0x000b9400010a7983 */ /* 0x000f280000100800 */
[----:B------:R-:W4:Y:S04]  /*42900*/  LDL R7, [R1+0xb98] ;  /* 0x000b980001077983 */ /* 0x000f280000100800 */
[----:B------:R-:W4:Y:S04]  /*42910*/  LDL R18, [R1+0xbd4] ;  /* 0x000bd40001127983 */ /* 0x000f280000100800 */
[----:B------:R-:W4:Y:S01]  /*42920*/  LDL R17, [R1+0xbd8] ;  /* 0x000bd80001117983 */ /* 0x000f220000100800 */
[----:B--2---:R-:W-:-:S03]  /*42930*/  PRMT R9, RZ, 0x7610, R9 ;  /* 0x00007610ff097816 */ /* 0x004fc60000000009 */
[----:B---3--:R4:W-:Y:S02]  /*42940*/  STL [R1+0x8f8], R13 ;  /* 0x0008f80d01007387 */ /* 0x0089e40000100800 */
[----:B----4-:R-:W-:Y:S02]  /*42950*/  @!P4 IMAD.MOV.U32 R13, RZ, RZ, R12 ;  /* 0x000000ffff0dc224 */ /* 0x010fe400078e000c */
[----:B------:R-:W-:-:S05]  /*42960*/  @!P4 IMAD.MOV.U32 R12, RZ, RZ, R11 ;  /* 0x000000ffff0cc224 */ /* 0x000fca00078e000b */
[----:B------:R-:W2:Y:S04]  /*42970*/  @!P4 LDG.E.U16 R9, desc[UR20][R12.64] ;  /* 0x000000140c09c981 */ /* 0x000ea8000c1e1500 */
[----:B------:R-:W3:Y:S01]  /*42980*/  LDL.LU.64 R12, [R1+0x1dd0] ;  /* 0x001dd000010c7983 */ /* 0x000ee20000300a00 */
[----:B------:R-:W-:-:S03]  /*42990*/  PRMT R4, RZ, 0x7610, R4 ;  /* 0x00007610ff047816 */ /* 0x000fc60000000004 */
[----:B------:R-:W4:Y:S04]  /*429a0*/  LDL R16, [R1+0xc14] ;  /* 0x000c140001107983 */ /* 0x000f280000100800 */
[----:B------:R-:W3:Y:S01]  /*429b0*/  LDL R14, [R1+0xc18] ;  /* 0x000c1800010e7983 */ /* 0x000ee20000100800 */
[----:B------:R-:W-:Y:S01]  /*429c0*/  PRMT R6, RZ, 0x7610, R6 ;  /* 0x00007610ff067816 */ /* 0x000fe20000000006 */
[----:B------:R-:W-:Y:S02]  /*429d0*/  @!P4 IMAD.MOV.U32 R11, RZ, RZ, R10 ;  /* 0x000000ffff0bc224 */ /* 0x000fe400078e000a */
[----:B------:R-:W-:-:S05]  /*429e0*/  @!P4 IMAD.MOV.U32 R10, RZ, RZ, R7 ;  /* 0x000000ffff0ac224 */ /* 0x000fca00078e0007 */
[----:B------:R-:W3:Y:S04]  /*429f0*/  @!P4 LDG.E.U16 R6, desc[UR20][R10.64] ;  /* 0x000000140a06c981 */ /* 0x000ee8000c1e1500 */
[----:B--2---:R0:W-:Y:S02]  /*42a00*/  STL [R1+0x8f0], R9 ;  /* 0x0008f00901007387 */ /* 0x0041e40000100800 */
[----:B0-----:R-:W-:Y:S02]  /*42a10*/  @!P4 IMAD.MOV.U32 R9, RZ, RZ, R8 ;  /* 0x000000ffff09c224 */ /* 0x001fe400078e0008 */
[----:B------:R-:W-:-:S05]  /*42a20*/  @!P4 IMAD.MOV.U32 R8, RZ, RZ, R5 ;  /* 0x000000ffff08c224 */ /* 0x000fca00078e0005 */
[----:B------:R-:W2:Y:S04]  /*42a30*/  @!P4 LDG.E.U16 R4, desc[UR20][R8.64] ;  /* 0x000000140804c981 */ /* 0x000ea8000c1e1500 */
[----:B------:R-:W2:Y:S01]  /*42a40*/  LDL.LU.64 R8, [R1+0x1dc8] ;  /* 0x001dc80001087983 */ /* 0x000ea20000300a00 */
[----:B------:R-:W-:Y:S02]  /*42a50*/  @!P4 IMAD.MOV.U32 R19, RZ, RZ, R18 ;  /* 0x000000ffff13c224 */ /* 0x000fe400078e0012 */
[----:B------:R-:W-:Y:S01]  /*42a60*/  @!P4 IMAD.MOV.U32 R18, RZ, RZ, R17 ;  /* 0x000000ffff12c224 */ /* 0x000fe200078e0011 */
[----:B------:R-:W2:Y:S01]  /*42a70*/  LDL R5, [R1+0xc54] ;  /* 0x000c540001057983 */ /* 0x000ea20000100800 */
[----:B----4-:R-:W-:Y:S02]  /*42a80*/  @!P4 IMAD.MOV.U32 R17, RZ, RZ, R16 ;  /* 0x000000ffff11c224 */ /* 0x010fe400078e0010 */
[----:B---3--:R-:W-:Y:S01]  /*42a90*/  @!P4 IMAD.MOV.U32 R16, RZ, RZ, R14 ;  /* 0x000000ffff10c224 */ /* 0x008fe200078e000e */
[----:B--2---:R0:W-:Y:S01]  /*42aa0*/  STL [R1+0x8ec], R4 ;  /* 0x0008ec0401007387 */ /* 0x0041e20000100800 */
[----:B------:R-:W-:-:S03]  /*42ab0*/  PRMT R9, RZ, 0x7610, R9 ;  /* 0x00007610ff097816 */ /* 0x000fc60000000009 */
[----:B0-----:R-:W2:Y:S01]  /*42ac0*/  LDL R4, [R1+0xc58] ;  /* 0x000c580001047983 */ /* 0x001ea20000100800 */
[----:B------:R-:W-:-:S03]  /*42ad0*/  PRMT R8, RZ, 0x7610, R8 ;  /* 0x00007610ff087816 */ /* 0x000fc60000000008 */
[----:B------:R-:W3:Y:S04]  /*42ae0*/  LDL.LU.64 R10, [R1+0x1dc0] ;  /* 0x001dc000010a7983 */ /* 0x000ee80000300a00 */
[----:B------:R-:W4:Y:S04]  /*42af0*/  @!P4 LDG.E.U16 R9, desc[UR20][R18.64] ;  /* 0x000000141209c981 */ /* 0x000f28000c1e1500 */
[----:B------:R-:W4:Y:S04]  /*42b00*/  @!P4 LDG.E.U16 R8, desc[UR20][R16.64] ;  /* 0x000000141008c981 */ /* 0x000f28000c1e1500 */
[----:B------:R-:W4:Y:S04]  /*42b10*/  LDL R7, [R1+0xc94] ;  /* 0x000c940001077983 */ /* 0x000f280000100800 */
[----:B------:R0:W-:Y:S01]  /*42b20*/  STL [R1+0x8e8], R6 ;  /* 0x0008e80601007387 */ /* 0x0001e20000100800 */
[----:B------:R-:W-:-:S03]  /*42b30*/  PRMT R12, RZ, 0x7610, R12 ;  /* 0x00007610ff0c7816 */ /* 0x000fc6000000000c */
[----:B------:R-:W4:Y:S04]  /*42b40*/  LDL R18, [R1+0xcd4] ;  /* 0x000cd40001127983 */ /* 0x000f280000100800 */
[----:B0-----:R-:W4:Y:S04]  /*42b50*/  LDL R6, [R1+0xc98] ;  /* 0x000c980001067983 */ /* 0x001f280000100800 */
[----:B--2---:R-:W2:Y:S01]  /*42b60*/  @!P4 LDG.E.U16 R12, desc[UR20][R4.64] ;  /* 0x00000014040cc981 */ /* 0x004ea2000c1e1500 */
[----:B---3--:R-:W-:-:S03]  /*42b70*/  PRMT R11, RZ, 0x7610, R11 ;  /* 0x00007610ff0b7816 */ /* 0x008fc6000000000b */
[----:B----4-:R0:W-:Y:S04]  /*42b80*/  STL [R1+0x8e4], R9 ;  /* 0x0008e40901007387 */ /* 0x0101e80000100800 */
[----:B------:R-:W3:Y:S04]  /*42b90*/  LDL R17, [R1+0xd14] ;  /* 0x000d140001117983 */ /* 0x000ee80000100800 */
[----:B0-----:R-:W4:Y:S04]  /*42ba0*/  LDL R9, [R1+0xcd8] ;  /* 0x000cd80001097983 */ /* 0x001f280000100800 */
[----:B------:R0:W-:Y:S04]  /*42bb0*/  STL [R1+0x8e0], R8 ;  /* 0x0008e00801007387 */ /* 0x0001e80000100800 */
[----:B------:R1:W3:Y:S04]  /*42bc0*/  @!P4 LDG.E.U16 R11, desc[UR20][R6.64] ;  /* 0x00000014060bc981 */ /* 0x0002e8000c1e1500 */
[----:B0-----:R-:W3:Y:S04]  /*42bd0*/  LDL R8, [R1+0xd18] ;  /* 0x000d180001087983 */ /* 0x001ee80000100800 */
[----:B------:R-:W3:Y:S04]  /*42be0*/  LDL.LU.64 R4, [R1+0x1db8] ;  /* 0x001db80001047983 */ /* 0x000ee80000300a00 */
[----:B------:R-:W3:Y:S04]  /*42bf0*/  LDL R16, [R1+0xd54] ;  /* 0x000d540001107983 */ /* 0x000ee80000100800 */
[----:B------:R-:W3:Y:S04]  /*42c00*/  LDL R14, [R1+0xd58] ;  /* 0x000d5800010e7983 */ /* 0x000ee80000100800 */
[----:B------:R-:W1:Y:S01]  /*42c10*/  LDL.LU.64 R6, [R1+0x1db0] ;  /* 0x001db00001067983 */ /* 0x000e620000300a00 */
[----:B------:R-:W-:Y:S01]  /*42c20*/  @!P4 IMAD.MOV.U32 R19, RZ, RZ, R18 ;  /* 0x000000ffff13c224 */ /* 0x000fe200078e0012 */
[----:B------:R-:W-:-:S02]  /*42c30*/  PRMT R13, RZ, 0x7610, R13 ;  /* 0x00007610ff0d7816 */ /* 0x000fc4000000000d */
[----:B--2---:R0:W-:Y:S04]  /*42c40*/  STL [R1+0x8dc], R12 ;  /* 0x0008dc0c01007387 */ /* 0x0041e80000100800 */
[----:B0-----:R-:W2:Y:S01]  /*42c50*/  LDL R12, [R1+0xd94] ;  /* 0x000d9400010c7983 */ /* 0x001ea20000100800 */
[----:B----4-:R-:W-:Y:S01]  /*42c60*/  @!P4 IMAD.MOV.U32 R18, RZ, RZ, R9 ;  /* 0x000000ffff12c224 */ /* 0x010fe200078e0009 */
[----:B---3--:R-:W-:-:S06]  /*42c70*/  PRMT R5, RZ, 0x7610, R5 ;  /* 0x00007610ff057816 */ /* 0x008fcc0000000005 */
[----:B------:R0:W3:Y:S01]  /*42c80*/  @!P4 LDG.E.U16 R5, desc[UR20][R18.64] ;  /* 0x000000141205c981 */ /* 0x0000e2000c1e1500 */
[----:B-1----:R-:W-:Y:S01]  /*42c90*/  PRMT R7, RZ, 0x7610, R7 ;  /* 0x00007610ff077816 */ /* 0x002fe20000000007 */
[----:B0-----:R-:W-:Y:S02]  /*42ca0*/  @!P4 IMAD.MOV.U32 R18, RZ, RZ, R8 ;  /* 0x000000ffff12c224 */ /* 0x001fe400078e0008 */
[----:B------:R-:W-:Y:S02]  /*42cb0*/  @!P4 IMAD.MOV.U32 R19, RZ, RZ, R17 ;  /* 0x000000ffff13c224 */ /* 0x000fe400078e0011 */
[----:B------:R-:W-:Y:S02]  /*42cc0*/  @!P4 IMAD.MOV.U32 R17, RZ, RZ, R16 ;  /* 0x000000ffff11c224 */ /* 0x000fe400078e0010 */
[----:B------:R-:W-:Y:S01]  /*42cd0*/  @!P4 IMAD.MOV.U32 R16, RZ, RZ, R14 ;  /* 0x000000ffff10c224 */ /* 0x000fe200078e000e */
[----:B------:R-:W4:Y:S04]  /*42ce0*/  @!P4 LDG.E.U16 R7, desc[UR20][R18.64] ;  /* 0x000000141207c981 */ /* 0x000f28000c1e1500 */
[----:B------:R-:W2:Y:S04]  /*42cf0*/  @!P4 LDG.E.U16 R13, desc[UR20][R16.64] ;  /* 0x00000014100dc981 */ /* 0x000ea8000c1e1500 */
[----:B------:R0:W-:Y:S04]  /*42d00*/  STL [R1+0x8d8], R11 ;  /* 0x0008d80b01007387 */ /* 0x0001e80000100800 */
[----:B------:R-:W2:Y:S04]  /*42d10*/  LDL R9, [R1+0xdd4] ;  /* 0x000dd40001097983 */ /* 0x000ea80000100800 */
[----:B0-----:R-:W2:Y:S01]  /*42d20*/  LDL R11, [R1+0xd98] ;  /* 0x000d9800010b7983 */ /* 0x001ea20000100800 */
[----:B------:R-:W-:-:S03]  /*42d30*/  PRMT R10, RZ, 0x7610, R10 ;  /* 0x00007610ff0a7816 */ /* 0x000fc6000000000a */
[----:B---3--:R0:W-:Y:S04]  /*42d40*/  STL [R1+0x8d4], R5 ;  /* 0x0008d40501007387 */ /* 0x0081e80000100800 */
[----:B0-----:R-:W3:Y:S04]  /*42d50*/  LDL R5, [R1+0xdd8] ;  /* 0x000dd80001057983 */ /* 0x001ee80000100800 */
[----:B------:R-:W3:Y:S04]  /*42d60*/  LDL.LU R19, [R1+0x1dac] ;  /* 0x001dac0001137983 */ /* 0x000ee80000300800 */
[----:B------:R-:W3:Y:S04]  /*42d70*/  LDL R8, [R1+0xe14] ;  /* 0x000e140001087983 */ /* 0x000ee80000100800 */
[----:B----4-:R0:W-:Y:S04]  /*42d80*/  STL [R1+0x8d0], R7 ;  /* 0x0008d00701007387 */ /* 0x0101e80000100800 */
[----:B------:R-:W4:Y:S04]  /*42d90*/  LDL R17, [R1+0xe54] ;  /* 0x000e540001117983 */ /* 0x000f280000100800 */
[----:B------:R-:W4:Y:S04]  /*42da0*/  LDL R16, [R1+0xe58] ;  /* 0x000e580001107983 */ /* 0x000f280000100800 */
[----:B0-----:R-:W3:Y:S04]  /*42db0*/  LDL R7, [R1+0xe18] ;  /* 0x000e180001077983 */ /* 0x001ee80000100800 */
[----:B--2---:R0:W-:Y:S02]  /*42dc0*/  STL [R1+0x8cc], R13 ;  /* 0x0008cc0d01007387 */ /* 0x0041e40000100800 */
[----:B0-----:R-:W-:-:S02]  /*42dd0*/  @!P4 IMAD.MOV.U32 R13, RZ, RZ, R12 ;  /* 0x000000ffff0dc224 */ /* 0x001fc400078e000c */
[----:B------:R-:W-:-:S05]  /*42de0*/  @!P4 IMAD.MOV.U32 R12, RZ, RZ, R11 ;  /* 0x000000ffff0cc224 */ /* 0x000fca00078e000b */
[----:B------:R-:W2:Y:S01]  /*42df0*/  @!P4 LDG.E.U16 R10, desc[UR20][R12.64] ;  /* 0x000000140c0ac981 */ /* 0x000ea2000c1e1500 */
[----:B------:R-:W-:Y:S01]  /*42e00*/  PRMT R4, RZ, 0x7610, R4 ;  /* 0x00007610ff047816 */ /* 0x000fe20000000004 */
[----:B------:R-:W-:Y:S02]  /*42e10*/  @!P4 IMAD.MOV.U32 R11, RZ, RZ, R9 ;  /* 0x000000ffff0bc224 */ /* 0x000fe400078e0009 */
[----:B------:R-:W3:Y:S04]  /*42e20*/  LDL.LU R13, [R1+0x1da8] ;  /* 0x001da800010d7983 */ /* 0x000ee80000300800 */
[----:B------:R-:W4:Y:S04]  /*42e30*/  LDL R14, [R1+0xe94] ;  /* 0x000e9400010e7983 */ /* 0x000f280000100800 */
[----:B------:R-:W4:Y:S04]  /*42e40*/  LDL R12, [R1+0xe98] ;  /* 0x000e9800010c7983 */ /* 0x000f280000100800 */
[----:B--2---:R3:W-:Y:S02]  /*42e50*/  STL [R1+0x8c8], R10 ;  /* 0x0008c80a01007387 */ /* 0x0047e40000100800 */
[----:B---3--:R-:W-:-:S05]  /*42e60*/  @!P4 IMAD.MOV.U32 R10, RZ, RZ, R5 ;  /* 0x000000ffff0ac224 */ /* 0x008fca00078e0005 */
[----:B------:R-:W2:Y:S01]  /*42e70*/  @!P4 LDG.E.U16 R4, desc[UR20][R10.64] ;  /* 0x000000140a04c981 */ /* 0x000ea2000c1e1500 */
[----:B------:R-:W-:Y:S01]  /*42e80*/  PRMT R6, RZ, 0x7610, R6 ;  /* 0x00007610ff067816 */ /* 0x000fe20000000006 */
[----:B------:R-:W-:Y:S01]  /*42e90*/  @!P4 IMAD.MOV.U32 R9, RZ, RZ, R8 ;  /* 0x000000ffff09c224 */ /* 0x000fe200078e0008 */
[----:B------:R-:W-:Y:S01]  /*42ea0*/  PRMT R15, RZ, 0x7610, R15 ;  /* 0x00007610ff0f7816 */ /* 0x000fe2000000000f */
[----:B------:R-:W-:-:S05]  /*42eb0*/  @!P4 IMAD.MOV.U32 R8, RZ, RZ, R7 ;  /* 0x000000ffff08c224 */ /* 0x000fca00078e0007 */
[----:B------:R-:W3:Y:S04]  /*42ec0*/  @!P4 LDG.E.U16 R6, desc[UR20][R8.64] ;  /* 0x000000140806c981 */ /* 0x000ee8000c1e1500 */
[----:B------:R-:W3:Y:S04]  /*42ed0*/  LDL.LU.64 R10, [R1+0x1da0] ;  /* 0x001da000010a7983 */ /* 0x000ee80000300a00 */
[----:B------:R-:W3:Y:S04]  /*42ee0*/  LDL R5, [R1+0xed4] ;  /* 0x000ed40001057983 */ /* 0x000ee80000100800 */
[----:B----4-:R-:W4:Y:S04]  /*42ef0*/  @!P4 LDG.E.U16 R15, desc[UR20][R16.64] ;  /* 0x00000014100fc981 */ /* 0x010f28000c1e1500 */
[----:B--2---:R0:W-:Y:S04]  /*42f00*/  STL [R1+0x8c4], R4 ;  /* 0x0008c40401007387 */ /* 0x0041e80000100800 */
[----:B0-----:R-:W2:Y:S04]  /*42f10*/  LDL R4, [R1+0xed8] ;  /* 0x000ed80001047983 */ /* 0x001ea80000100800 */
[----:B------:R-:W2:Y:S04]  /*42f20*/  LDL.LU.64 R8, [R1+0x1d98] ;  /* 0x001d980001087983 */ /* 0x000ea80000300a00 */
[----:B------:R-:W2:Y:S01]  /*42f30*/  LDL R7, [R1+0xf14] ;  /* 0x000f140001077983 */ /* 0x000ea20000100800 */
[----:B---3--:R-:W-:-:S03]  /*42f40*/  PRMT R11, RZ, 0x7610, R11 ;  /* 0x00007610ff0b7816 */ /* 0x008fc6000000000b */
[----:B------:R0:W-:Y:S04]  /*42f50*/  STL [R1+0x8c0], R6 ;  /* 0x0008c00601007387 */ /* 0x0001e80000100800 */
[----:B------:R-:W3:Y:S04]  /*42f60*/  LDL R17, [R1+0xf54] ;  /* 0x000f540001117983 */ /* 0x000ee80000100800 */
[----:B------:R-:W3:Y:S04]  /*42f70*/  LDL R16, [R1+0xf58] ;  /* 0x000f580001107983 */ /* 0x000ee80000100800 */
[----:B0-----:R-:W3:Y:S04]  /*42f80*/  LDL R6, [R1+0xf18] ;  /* 0x000f180001067983 */ /* 0x001ee80000100800 */
[----:B----4-:R0:W-:Y:S02]  /*42f90*/  STL [R1+0x8bc], R15 ;  /* 0x0008bc0f01007387 */ /* 0x0101e40000100800 */
[----:B0-----:R-:W-:-:S02]  /*42fa0*/  @!P4 IMAD.MOV.U32 R15, RZ, RZ, R14 ;  /* 0x000000ffff0fc224 */ /* 0x001fc400078e000e */
[----:B------:R-:W-:-:S05]  /*42fb0*/  @!P4 IMAD.MOV.U32 R14, RZ, RZ, R12 ;  /* 0x000000ffff0ec224 */ /* 0x000fca00078e000c */
[----:B------:R-:W4:Y:S04]  /*42fc0*/  @!P4 LDG.E.U16 R11, desc[UR20][R14.64] ;  /* 0x000000140e0bc981 */ /* 0x000f28000c1e1500 */
[----:B------:R-:W4:Y:S04]  /*42fd0*/  LDL R15, [R1+0xf94] ;  /* 0x000f9400010f7983 */ /* 0x000f280000100800 */
[----:B------:R-:W4:Y:S01]  /*42fe0*/  LDL R14, [R1+0xf98] ;  /* 0x000f9800010e7983 */ /* 0x000f220000100800 */
[----:B--2---:R-:W-:-:S06]  /*42ff0*/  PRMT R9, RZ, 0x7610, R9 ;  /* 0x00007610ff097816 */ /* 0x004fcc0000000009 */
[----:B------:R0:W2:Y:S04]  /*43000*/  @!P4 LDG.E.U16 R9, desc[UR20][R4.64] ;  /* 0x000000140409c981 */ /* 0x0000a8000c1e1500 */
[----:B------:R-:W0:Y:S01]  /*43010*/  LDL.LU.64 R4, [R1+0x1d90] ;  /* 0x001d900001047983 */ /* 0x000e220000300a00 */
[----:B------:R-:W-:Y:S02]  /*43020*/  PRMT R8, RZ, 0x7610, R8 ;  /* 0x00007610ff087816 */ /* 0x000fe40000000008 */
[----:B------:R-:W-:Y:S01]  /*43030*/  PRMT R13, RZ, 0x7610, R13 ;  /* 0x00007610ff0d7816 */ /* 0x000fe2000000000d */
[----:B------:R-:W2:Y:S04]  /*43040*/  LDL R12, [R1+0xfd4] ;  /* 0x000fd400010c7983 */ /* 0x000ea80000100800 */
[----:B---3--:R-:W3:Y:S04]  /*43050*/  @!P4 LDG.E.U16 R8, desc[UR20][R6.64] ;  /* 0x000000140608c981 */ /* 0x008ee8000c1e1500 */
[----:B----4-:R1:W-:Y:S04]  /*43060*/  STL [R1+0x8b8], R11 ;  /* 0x0008b80b01007387 */ /* 0x0103e80000100800 */
[----:B-1----:R-:W4:Y:S04]  /*43070*/  LDL R11, [R1+0xfd8] ;  /* 0x000fd800010b7983 */ /* 0x002f280000100800 */
[----:B------:R-:W4:Y:S04]  /*43080*/  @!P4 LDG.E.U16 R13, desc[UR20][R14.64] ;  /* 0x000000140e0dc981 */ /* 0x000f28000c1e1500 */
[----:B------:R-:W4:Y:S01]  /*43090*/  LDL.LU.64 R6, [R1+0x1d88] ;  /* 0x001d880001067983 */ /* 0x000f220000300a00 */
[----:B0-----:R-:W-:-:S06]  /*430a0*/  PRMT R5, RZ, 0x7610, R5 ;  /* 0x00007610ff057816 */ /* 0x001fcc0000000005 */
[----:B------:R-:W4:Y:S04]  /*430b0*/  @!P4 LDG.E.U16 R5, desc[UR20][R16.64] ;  /* 0x000000141005c981 */ /* 0x000f28000c1e1500 */
[----:B--2---:R0:W-:Y:S04]  /*430c0*/  STL [R1+0x8b4], R9 ;  /* 0x0008b40901007387 */ /* 0x0041e80000100800 */
[----:B0-----:R-:W2:Y:S04]  /*430d0*/  LDL R9, [R1+0x1014] ;  /* 0x0010140001097983 */ /* 0x001ea80000100800 */
[----:B---3--:R0:W-:Y:S04]  /*430e0*/  STL [R1+0x8b0], R8 ;  /* 0x0008b00801007387 */ /* 0x0081e80000100800 */
[----:B------:R-:W3:Y:S04]  /*430f0*/  LDL R16, [R1+0x1054] ;  /* 0x0010540001107983 */ /* 0x000ee80000100800 */
[----:B0-----:R-:W2:Y:S01]  /*43100*/  LDL R8, [R1+0x1018] ;  /* 0x0010180001087983 */ /* 0x001ea20000100800 */
[----:B----4-:R-:W-:-:S03]  /*43110*/  PRMT R7, RZ, 0x7610, R7 ;  /* 0x00007610ff077816 */ /* 0x010fc60000000007 */
[----:B------:R0:W-:Y:S04]  /*43120*/  STL [R1+0x8ac], R5 ;  /* 0x0008ac0501007387 */ /* 0x0001e80000100800 */
[----:B------:R-:W4:Y:S04]  /*43130*/  LDL R15, [R1+0x1094] ;  /* 0x00109400010f7983 */ /* 0x000f280000100800 */
[----:B------:R-:W4:Y:S04]  /*43140*/  LDL R14, [R1+0x1098] ;  /* 0x00109800010e7983 */ /* 0x000f280000100800 */
[----:B0-----:R-:W4:Y:S04]  /*43150*/  LDL R5, [R1+0x1058] ;  /* 0x0010580001057983 */ /* 0x001f280000100800 */
[----:B------:R0:W-:Y:S02]  /*43160*/  STL [R1+0x8a8], R13 ;  /* 0x0008a80d01007387 */ /* 0x0001e40000100800 */
[----:B0-----:R-:W-:-:S02]  /*43170*/  @!P4 IMAD.MOV.U32 R13, RZ, RZ, R12 ;  /* 0x000000ffff0dc224 */ /* 0x001fc400078e000c */
[----:B------:R-:W-:-:S05]  /*43180*/  @!P4 IMAD.MOV.U32 R12, RZ, RZ, R11 ;  /* 0x000000ffff0cc224 */ /* 0x000fca00078e000b */
[----:B------:R-:W4:Y:S04]  /*43190*/  @!P4 LDG.E.U16 R7, desc[UR20][R12.64] ;  /* 0x000000140c07c981 */ /* 0x000f28000c1e1500 */
[----:B------:R-:W4:Y:S01]  /*431a0*/  LDL.LU R13, [R1+0x1d80] ;  /* 0x001d8000010d7983 */ /* 0x000f220000300800 */
[----:B------:R-:W-:Y:S01]  /*431b0*/  PRMT R10, RZ, 0x7610, R10 ;  /* 0x00007610ff0a7816 */ /* 0x000fe2000000000a */
[----:B---3--:R-:W-:Y:S01]  /*431c0*/  @!P4 IMAD.MOV.U32 R17, RZ, RZ, R16 ;  /* 0x000000ffff11c224 */ /* 0x008fe200078e0010 */
[----:B------:R-:W-:Y:S01]  /*431d0*/  PRMT R4, RZ, 0x7610, R4 ;  /* 0x00007610ff047816 */ /* 0x000fe20000000004 */
[----:B------:R-:W3:Y:S04]  /*431e0*/  LDL R12, [R1+0x10d4] ;  /* 0x0010d400010c7983 */ /* 0x000ee80000100800 */
[----:B--2---:R-:W2:Y:S01]  /*431f0*/  @!P4 LDG.E.U16 R10, desc[UR20][R8.64] ;  /* 0x00000014080ac981 */ /* 0x004ea2000c1e1500 */
[----:B----4-:R-:W-:-:S05]  /*43200*/  @!P4 IMAD.MOV.U32 R16, RZ, RZ, R5 ;  /* 0x000000ffff10c224 */ /* 0x010fca00078e0005 */
[----:B------:R-:W4:Y:S04]  /*43210*/  @!P4 LDG.E.U16 R4, desc[UR20][R16.64] ;  /* 0x000000141004c981 */ /* 0x000f28000c1e1500 */
[----:B------:R0:W-:Y:S01]  /*43220*/  STL [R1+0x8a4], R7 ;  /* 0x0008a40701007387 */ /* 0x0001e20000100800 */
[----:B------:R-:W-:-:S03]  /*43230*/  PRMT R13, RZ, 0x7610, R13 ;  /* 0x00007610ff0d7816 */ /* 0x000fc6000000000d */
[----:B0-----:R-:W3:Y:S04]  /*43240*/  LDL R7, [R1+0x10d8] ;  /* 0x0010d80001077983 */ /* 0x001ee80000100800 */
[----:B------:R-:W3:Y:S04]  /*43250*/  LDL.LU.64 R8, [R1+0x1d78] ;  /* 0x001d780001087983 */ /* 0x000ee80000300a00 */
[----:B------:R-:W3:Y:S04]  /*43260*/  @!P4 LDG.E.U16 R13, desc[UR20][R14.64] ;  /* 0x000000140e0dc981 */ /* 0x000ee8000c1e1500 */
[----:B------:R-:W3:Y:S04]  /*43270*/  LDL R11, [R1+0x1114] ;  /* 0x00111400010b7983 */ /* 0x000ee80000100800 */
[----:B--2---:R0:W-:Y:S04]  /*43280*/  STL [R1+0x8a0], R10 ;  /* 0x0008a00a01007387 */ /* 0x0041e80000100800 */
[----:B------:R-:W2:Y:S01]  /*43290*/  LDL R5, [R1+0x1154] ;  /* 0x0011540001057983 */ /* 0x000ea20000100800 */
[----:B------:R-:W-:-:S03]  /*432a0*/  PRMT R6, RZ, 0x7610, R6 ;  /* 0x00007610ff067816 */ /* 0x000fc60000000006 */
[----:B0-----:R-:W2:Y:S04]  /*432b0*/  LDL R10, [R1+0x1118] ;  /* 0x00111800010a7983 */ /* 0x001ea80000100800 */
[----:B----4-:R0:W-:Y:S04]  /*432c0*/  STL [R1+0x89c], R4 ;  /* 0x00089c0401007387 */ /* 0x0101e80000100800 */
[----:B------:R-:W4:Y:S04]  /*432d0*/  LDL R16, [R1+0x1194] ;  /* 0x0011940001107983 */ /* 0x000f280000100800 */
[----:B------:R-:W4:Y:S04]  /*432e0*/  LDL R14, [R1+0x1198] ;  /* 0x00119800010e7983 */ /* 0x000f280000100800 */
[----:B0-----:R-:W4:Y:S04]  /*432f0*/  LDL R4, [R1+0x1158] ;  /* 0x0011580001047983 */ /* 0x001f280000100800 */
[----:B---3--:R0:W-:Y:S02]  /*43300*/  STL [R1+0x898], R13 ;  /* 0x0008980d01007387 */ /* 0x0081e40000100800 */
[----:B0-----:R-:W-:-:S02]  /*43310*/  @!P4 IMAD.MOV.U32 R13, RZ, RZ, R12 ;  /* 0x000000ffff0dc224 */ /* 0x001fc400078e000c */
[----:B------:R-:W-:-:S05]  /*43320*/  @!P4 IMAD.MOV.U32 R12, RZ, RZ, R7 ;  /* 0x000000ffff0cc224 */ /* 0x000fca00078e0007 */
[----:B------:R-:W3:Y:S04]  /*43330*/  @!P4 LDG.E.U16 R6, desc[UR20][R12.64] ;  /* 0x000000140c06c981 */ /* 0x000ee8000c1e1500 */
[----:B------:R-:W3:Y:S01]  /*43340*/  LDL.LU.64 R12, [R1+0x1d70] ;  /* 0x001d7000010c7983 */ /* 0x000ee20000300a00 */
[----:B------:R-:W-:Y:S02]  /*43350*/  PRMT R9, RZ, 0x7610, R9 ;  /* 0x00007610ff097816 */ /* 0x000fe40000000009 */
[----:B------:R-:W-:Y:S01]  /*43360*/  PRMT R8, RZ, 0x7610, R8 ;  /* 0x00007610ff087816 */ /* 0x000fe20000000008 */
[----:B------:R-:W3:Y:S04]  /*43370*/  LDL R7, [R1+0x11d4] ;  /* 0x0011d40001077983 */ /* 0x000ee80000100800 */
[----:B--2---:R-:W2:Y:S01]  /*43380*/  @!P4 LDG.E.U16 R9, desc[UR20][R10.64] ;  /* 0x000000140a09c981 */ /* 0x004ea2000c1e1500 */
[----:B----4-:R-:W-:-:S02]  /*43390*/  @!P4 IMAD.MOV.U32 R17, RZ, RZ, R16 ;  /* 0x000000ffff11c224 */ /* 0x010fc400078e0010 */
[----:B------:R-:W-:Y:S01]  /*433a0*/  @!P4 IMAD.MOV.U32 R16, RZ, RZ, R14 ;  /* 0x000000ffff10c224 */ /* 0x000fe200078e000e */
[----:B------:R-:W4:Y:S04]  /*433b0*/  @!P4 LDG.E.U16 R8, desc[UR20][R4.64] ;  /* 0x000000140408c981 */ /* 0x000f28000c1e1500 */
[----:B---3--:R0:W-:Y:S01]  /*433c0*/  STL [R1+0x894], R6 ;  /* 0x0008940601007387 */ /* 0x0081e20000100800 */
[----:B------:R-:W-:-:S03]  /*433d0*/  PRMT R13, RZ, 0x7610, R13 ;  /* 0x00007610ff0d7816 */ /* 0x000fc6000000000d */
[----:B0-----:R-:W3:Y:S04]  /*433e0*/  LDL R6, [R1+0x11d8] ;  /* 0x0011d80001067983 */ /* 0x001ee80000100800 */
[----:B------:R-:W3:Y:S04]  /*433f0*/  LDL.LU R10, [R1+0x1d68] ;  /* 0x001d6800010a7983 */ /* 0x000ee80000300800 */
[----:B------:R0:W3:Y:S04]  /*43400*/  @!P4 LDG.E.U16 R13, desc[UR20][R16.64] ;  /* 0x00000014100dc981 */ /* 0x0000e8000c1e1500 */
[----:B------:R-:W3:Y:S04]  /*43410*/  LDL R15, [R1+0x1214] ;  /* 0x00121400010f7983 */ /* 0x000ee80000100800 */
[----:B------:R-:W3:Y:S01]  /*43420*/  LDL R11, [R1+0x1218] ;  /* 0x00121800010b7983 */ /* 0x000ee20000100800 */
[----:B------:R-:W-:Y:S01]  /*43430*/  PRMT R81, RZ, 0x7610, R81 ;  /* 0x00007610ff517816 */ /* 0x000fe20000000051 */
[----:B0-----:R-:W-:-:S02]  /*43440*/  @!P4 IMAD.MOV.U32 R17, RZ, RZ, R7 ;  /* 0x000000ffff11c224 */ /* 0x001fc400078e0007 */
[----:B------:R-:W3:Y:S04]  /*43450*/  LDL.LU.64 R4, [R1+0x1d60] ;  /* 0x001d600001047983 */ /* 0x000ee80000300a00 */
[----:B--2---:R0:W-:Y:S04]  /*43460*/  STL [R1+0x890], R9 ;  /* 0x0008900901007387 */ /* 0x0041e80000100800 */
[----:B0-----:R-:W2:Y:S04]  /*43470*/  LDL R9, [R1+0x124c] ;  /* 0x00124c0001097983 */ /* 0x001ea80000100800 */
[----:B----4-:R0:W-:Y:S04]  /*43480*/  STL [R1+0x88c], R8 ;  /* 0x00088c0801007387 */ /* 0x0101e80000100800 */
[----:B------:R-:W4:Y:S04]  /*43490*/  LDL R14, [R1+0x1284] ;  /* 0x00128400010e7983 */ /* 0x000f280000100800 */
[----:B0-----:R-:W2:Y:S01]  /*434a0*/  LDL R8, [R1+0x1250] ;  /* 0x0012500001087983 */ /* 0x001ea20000100800 */
[----:B---3--:R-:W-:Y:S01]  /*434b0*/  @!P4 IMAD.MOV.U32 R16, RZ, RZ, R6 ;  /* 0x000000ffff10c224 */ /* 0x008fe200078e0006 */
[----:B------:R-:W-:-:S04]  /*434c0*/  PRMT R10, RZ, 0x7610, R10 ;  /* 0x00007610ff0a7816 */ /* 0x000fc8000000000a */
[----:B------:R0:W3:Y:S04]  /*434d0*/  @!P4 LDG.E.U16 R81, desc[UR20][R16.64] ;  /* 0x000000141051c981 */ /* 0x0000e8000c1e1500 */
[----:B------:R1:W-:Y:S01]  /*434e0*/  STL [R1+0x888], R13 ;  /* 0x0008880d01007387 */ /* 0x0003e20000100800 */
[----:B------:R-:W-:-:S03]  /*434f0*/  PRMT R12, RZ, 0x7610, R12 ;  /* 0x00007610ff0c7816 */ /* 0x000fc6000000000c */
[----:B------:R-:W3:Y:S01]  /*43500*/  LDL R7, [R1+0xadc] ;  /* 0x000adc0001077983 */ /* 0x000ee20000100800 */
[----:B0-----:R-:W-:Y:S01]  /*43510*/  @!P4 MOV R17, R15 ;  /* 0x0000000f0011c202 */ /* 0x001fe20000000f00 */
[----:B------:R-:W-:Y:S02]  /*43520*/  @!P4 IMAD.MOV.U32 R16, RZ, RZ, R11 ;  /* 0x000000ffff10c224 */ /* 0x000fe400078e000b */
[----:B------:R-:W3:Y:S04]  /*43530*/  LDL R6, [R1+0xae0] ;  /* 0x000ae00001067983 */ /* 0x000ee80000100800 */
[----:B-1----:R-:W3:Y:S04]  /*43540*/  LDL R13, [R1+0x1288] ;  /* 0x00128800010d7983 */ /* 0x002ee80000100800 */
[----:B------:R-:W3:Y:S01]  /*43550*/  @!P4 LDG.E.U16 R10, desc[UR20][R16.64] ;  /* 0x00000014100ac981 */ /* 0x000ee2000c1e1500 */
[----:B------:R-:W-:Y:S01]  /*43560*/  PRMT R5, RZ, 0x7610, R5 ;  /* 0x00007610ff057816 */ /* 0x000fe20000000005 */
[----:B----4-:R-:W-:-:S05]  /*43570*/  @!P4 IMAD.MOV.U32 R15, RZ, RZ, R14 ;  /* 0x000000ffff0fc224 */ /* 0x010fca00078e000e */
[----:B--2---:R-:W2:Y:S04]  /*43580*/  @!P4 LDG.E.U16 R5, desc[UR20][R8.64] ;  /* 0x000000140805c981 */ /* 0x004ea8000c1e1500 */
[----:B---3--:R-:W-:Y:S04]  /*43590*/  STL [R1+0x1cb0], R81 ;  /* 0x001cb05101007387 */ /* 0x008fe80000100800 */
[----:B------:R-:W3:Y:S04]  /*435a0*/  LDL.LU.64 R16, [R1+0x1d58] ;  /* 0x001d580001107983 */ /* 0x000ee80000300a00 */
[----:B------:R-:W4:Y:S01]  /*435b0*/  LDL R11, [R1+0xb1c] ;  /* 0x000b1c00010b7983 */ /* 0x000f220000100800 */
[----:B------:R-:W-:-:S03]  /*435c0*/  @!P4 IMAD.MOV.U32 R14, RZ, RZ, R13 ;  /* 0x000000ffff0ec224 */ /* 0x000fc600078e000d */
[----:B------:R0:W-:Y:S04]  /*435d0*/  STL [R1+0x880], R10 ;  /* 0x0008800a01007387 */ /* 0x0001e80000100800 */
[----:B------:R-:W4:Y:S04]  /*435e0*/  @!P4 LDG.E.U16 R12, desc[UR20][R14.64] ;  /* 0x000000140e0cc981 */ /* 0x000f28000c1e1500 */
[----:B0-----:R-:W4:Y:S04]  /*435f0*/  LDL R10, [R1+0xb20] ;  /* 0x000b2000010a7983 */ /* 0x001f280000100800 */
[----:B------:R-:W4:Y:S04]  /*43600*/  LDL.LU R9, [R1+0x1d50] ;  /* 0x001d500001097983 */ /* 0x000f280000300800 */
[----:B------:R-:W4:Y:S01]  /*43610*/  LDL R8, [R1+0xb5c] ;  /* 0x000b5c0001087983 */ /* 0x000f220000100800 */
[----:B------:R-:W-:-:S03]  /*43620*/  @!P4 IMAD.MOV.U32 R13, RZ, RZ, R7 ;  /* 0x000000ffff0dc224 */ /* 0x000fc600078e0007 */
[----:B--2---:R0:W-:Y:S04]  /*43630*/  STL [R1+0x87c], R5 ;  /* 0x00087c0501007387 */ /* 0x0041e80000100800 */
[----:B0-----:R-:W2:Y:S04]  /*43640*/  LDL R5, [R1+0xb60] ;  /* 0x000b600001057983 */ /* 0x001ea80000100800 */
[----:B------:R-:W2:Y:S01]  /*43650*/  LDL.LU.64 R14, [R1+0x1d48] ;  /* 0x001d4800010e7983 */ /* 0x000ea20000300a00 */
[----:B---3--:R-:W-:-:S03]  /*43660*/  PRMT R17, RZ, 0x7610, R17 ;  /* 0x00007610ff117816 */ /* 0x008fc60000000011 */
[----:B----4-:R0:W-:Y:S04]  /*43670*/  STL [R1+0x878], R12 ;  /* 0x0008780c01007387 */ /* 0x0101e80000100800 */
[----:B------:R-:W3:Y:S01]  /*43680*/  LDL R7, [R1+0xb9c] ;  /* 0x000b9c0001077983 */ /* 0x000ee20000100800 */
[----:B0-----:R-:W-:Y:S01]  /*43690*/  @!P4 IMAD.MOV.U32 R12, RZ, RZ, R6 ;  /* 0x000000ffff0cc224 */ /* 0x001fe200078e0006 */
[----:B------:R-:W-:Y:S02]  /*436a0*/  PRMT R9, RZ, 0x7610, R9 ;  /* 0x00007610ff097816 */ /* 0x000fe40000000009 */
[----:B------:R-:W3:Y:S04]  /*436b0*/  LDL R6, [R1+0xba0] ;  /* 0x000ba00001067983 */ /* 0x000ee80000100800 */
[----:B------:R-:W4:Y:S04]  /*436c0*/  @!P4 LDG.E.U16 R17, desc[UR20][R12.64] ;  /* 0x000000140c11c981 */ /* 0x000f28000c1e1500 */
[----:B------:R-:W2:Y:S01]  /*436d0*/  @!P4 LDG.E.U16 R9, desc[UR20][R10.64] ;  /* 0x000000140a09c981 */ /* 0x000ea2000c1e1500 */
[----:B------:R-:W-:-:S03]  /*436e0*/  PRMT R4, RZ, 0x7610, R4 ;  /* 0x00007610ff047816 */ /* 0x000fc60000000004 */
[----:B------:R-:W2:Y:S04]  /*436f0*/  LDL.LU.64 R12, [R1+0x1d40] ;  /* 0x001d4000010c7983 */ /* 0x000ea80000300a00 */
[----:B------:R-:W2:Y:S01]  /*43700*/  LDL R18, [R1+0xbdc] ;  /* 0x000bdc0001127983 */ /* 0x000ea20000100800 */
[----:B------:R-:W-:-:S06]  /*43710*/  PRMT R19, RZ, 0x7610, R19 ;  /* 0x00007610ff137816 */ /* 0x000fcc0000000013 */
[----:B---3--:R-:W3:Y:S04]  /*43720*/  @!P4 LDG.E.U16 R19, desc[UR20][R6.64] ;  /* 0x000000140613c981 */ /* 0x008ee8000c1e1500 */
[----:B----4-:R0:W-:Y:S04]  /*43730*/  STL [R1+0x874], R17 ;  /* 0x0008741101007387 */ /* 0x0101e80000100800 */
[----:B------:R-:W4:Y:S04]  /*43740*/  LDL R11, [R1+0xc1c] ;  /* 0x000c1c00010b7983 */ /* 0x000f280000100800 */
[----:B------:R-:W4:Y:S04]  /*43750*/  LDL R10, [R1+0xc20] ;  /* 0x000c2000010a7983 */ /* 0x000f280000100800 */
[----:B0-----:R-:W3:Y:S04]  /*43760*/  LDL R17, [R1+0xbe0] ;  /* 0x000be00001117983 */ /* 0x001ee80000100800 */
[----:B--2---:R0:W-:Y:S02]  /*43770*/  STL [R1+0x870], R9 ;  /* 0x0008700901007387 */ /* 0x0041e40000100800 */
[----:B0-----:R-:W-:-:S02]  /*43780*/  @!P4 IMAD.MOV.U32 R9, RZ, RZ, R8 ;  /* 0x000000ffff09c224 */ /* 0x001fc400078e0008 */
[----:B------:R-:W-:Y:S02]  /*43790*/  @!P4 IMAD.MOV.U32 R8, RZ, RZ, R5 ;  /* 0x000000ffff08c224 */ /* 0x000fe400078e0005 */
[----:B------:R-:W2:Y:S04]  /*437a0*/  LDL R5, [R1+0xc9c] ;  /* 0x000c9c0001057983 */ /* 0x000ea80000100800 */
[----:B------:R-:W2:Y:S01]  /*437b0*/  @!P4 LDG.E.U16 R4, desc[UR20][R8.64] ;  /* 0x000000140804c981 */ /* 0x000ea2000c1e1500 */
[----:B------:R-:W-:Y:S02]  /*437c0*/  PRMT R16, RZ, 0x7610, R16 ;  /* 0x00007610ff107816 */ /* 0x000fe40000000010 */
[----:B------:R-:W-:Y:S01]  /*437d0*/  PRMT R13, RZ, 0x7610, R13 ;  /* 0x00007610ff0d7816 */ /* 0x000fe2000000000d */
[----:B------:R-:W3:Y:S04]  /*437e0*/  LDL R9, [R1+0xc5c] ;  /* 0x000c5c0001097983 */ /* 0x000ee80000100800 */
[----:B------:R-:W3:Y:S04]  /*437f0*/  LDL R8, [R1+0xc60] ;  /* 0x000c600001087983 */ /* 0x000ee80000100800 */
[----:B----4-:R-:W4:Y:S04]  /*43800*/  @!P4 LDG.E.U16 R13, desc[UR20][R10.64] ;  /* 0x000000140a0dc981 */ /* 0x010f28000c1e1500 */
[----:B--2---:R0:W-:Y:S04]  /*43810*/  STL [R1+0x86c], R4 ;  /* 0x00086c0401007387 */ /* 0x0041e80000100800 */
[----:B0-----:R-:W2:Y:S04]  /*43820*/  LDL R4, [R1+0xca0] ;  /* 0x000ca00001047983 */ /* 0x001ea80000100800 */
[----:B------:R-:W2:Y:S04]  /*43830*/  LDL.LU.64 R6, [R1+0x1d38] ;  /* 0x001d380001067983 */ /* 0x000ea80000300a00 */
[----:B---3--:R0:W-:Y:S02]  /*43840*/  STL [R1+0x868], R19 ;  /* 0x0008681301007387 */ /* 0x0081e40000100800 */
[----:B0-----:R-:W-:-:S02]  /*43850*/  @!P4 IMAD.MOV.U32 R19, RZ, RZ, R18 ;  /* 0x000000ffff13c224 */ /* 0x001fc400078e0012 */
[----:B------:R-:W-:Y:S02]  /*43860*/  @!P4 IMAD.MOV.U32 R18, RZ, RZ, R17 ;  /* 0x000000ffff12c224 */ /* 0x000fe400078e0011 */
[----:B------:R-:W3:Y:S04]  /*43870*/  LDL R17, [R1+0xce0] ;  /* 0x000ce00001117983 */ /* 0x000ee80000100800 */
[----:B------:R-:W3:Y:S04]  /*43880*/  @!P4 LDG.E.U16 R16, desc[UR20][R18.64] ;  /* 0x000000141210c981 */ /* 0x000ee8000c1e1500 */
[----:B------:R-:W4:Y:S04]  /*43890*/  LDL R18, [R1+0xcdc] ;  /* 0x000cdc0001127983 */ /* 0x000f280000100800 */
[----:B------:R-:W4:Y:S01]  /*438a0*/  LDL.LU.64 R10, [R1+0x1d30] ;  /* 0x001d3000010a7983 */ /* 0x000f220000300a00 */
[----:B--2---:R-:W-:-:S02]  /*438b0*/  PRMT R7, RZ, 0x7610, R7 ;  /* 0x00007610ff077816 */ /* 0x004fc40000000007 */
[----:B------:R-:W-:-:S04]  /*438c0*/  PRMT R6, RZ, 0x7610, R6 ;  /* 0x00007610ff067816 */ /* 0x000fc80000000006 */
[----:B------:R-:W2:Y:S04]  /*438d0*/  @!P4 LDG.E.U16 R7, desc[UR20][R8.64] ;  /* 0x000000140807c981 */ /* 0x000ea8000c1e1500 */
[----:B------:R0:W2:Y:S04]  /*438e0*/  @!P4 LDG.E.U16 R6, desc[UR20][R4.64] ;  /* 0x000000140406c981 */ /* 0x0000a8000c1e1500 */
[----:B---3--:R1:W-:Y:S04]  /*438f0*/  STL [R1+0x864], R16 ;  /* 0x0008641001007387 */ /* 0x0083e80000100800 */
[----:B-1----:R-:W3:Y:S04]  /*43900*/  LDL R16, [R1+0xd1c] ;  /* 0x000d1c0001107983 */ /* 0x002ee80000100800 */
[----:B----4-:R1:W-:Y:S04]  /*43910*/  STL [R1+0x860], R13 ;  /* 0x0008600d01007387 */ /* 0x0103e80000100800 */
[----:B------:R-:W4:Y:S04]  /*43920*/  LDL R9, [R1+0xd5c] ;  /* 0x000d5c0001097983 */ /* 0x000f280000100800 */
[----:B------:R-:W4:Y:S04]  /*43930*/  LDL R8, [R1+0xd60] ;  /* 0x000d600001087983 */ /* 0x000f280000100800 */
[----:B-1----:R-:W2:Y:S04]  /*43940*/  LDL R13, [R1+0xd20] ;  /* 0x000d2000010d7983 */ /* 0x002ea80000100800 */
[----:B------:R-:W0:Y:S01]  /*43950*/  LDL.LU.64 R4, [R1+0x1d28] ;  /* 0x001d280001047983 */ /* 0x000e220000300a00 */
[----:B------:R-:W-:Y:S01]  /*43960*/  PRMT R10, RZ, 0x7610, R10 ;  /* 0x00007610ff0a7816 */ /* 0x000fe2000000000a */
[----:B------:R-:W-:-:S02]  /*43970*/  @!P4 IMAD.MOV.U32 R19, RZ, RZ, R18 ;  /* 0x000000ffff13c224 */ /* 0x000fc400078e0012 */
[----:B------:R-:W-:-:S05]  /*43980*/  @!P4 IMAD.MOV.U32 R18, RZ, RZ, R17 ;  /* 0x000000ffff12c224 */ /* 0x000fca00078e0011 */
[----:B------:R-:W4:Y:S01]  /*43990*/  @!P4 LDG.E.U16 R10, desc[UR20][R18.64] ;  /* 0x00000014120ac981 */ /* 0x000f22000c1e1500 */
[----:B---3--:R-:W-:Y:S02]  /*439a0*/  @!P4 IMAD.MOV.U32 R17, RZ, RZ, R16 ;  /* 0x000000ffff11c224 */ /* 0x008fe400078e0010 */
[----:B--2---:R-:W-:Y:S01]  /*439b0*/  @!P4 IMAD.MOV.U32 R16, RZ, RZ, R13 ;  /* 0x000000ffff10c224 */ /* 0x004fe200078e000d */
[----:B0-----:R-:W-:-:S06]  /*439c0*/  PRMT R5, RZ, 0x7610, R5 ;  /* 0x00007610ff057816 */ /* 0x001fcc0000000005 */
[----:B------:R-:W2:Y:S01]  /*439d0*/  @!P4 LDG.E.U16 R5, desc[UR20][R16.64] ;  /* 0x000000141005c981 */ /* 0x000ea2000c1e1500 */
[----:B------:R-:W-:-:S03]  /*439e0*/  PRMT R12, RZ, 0x7610, R12 ;  /* 0x00007610ff0c7816 */ /* 0x000fc6000000000c */
[----:B------:R0:W-:Y:S04]  /*439f0*/  STL [R1+0x85c], R7 ;  /* 0x00085c0701007387 */ /* 0x0001e80000100800 */
[----:B----4-:R1:W3:Y:S04]  /*43a00*/  @!P4 LDG.E.U16 R12, desc[UR20][R8.64] ;  /* 0x00000014080cc981 */ /* 0x0102e8000c1e1500 */
[----:B0-----:R-:W4:Y:S04]  /*43a10*/  LDL R7, [R1+0xd9c] ;  /* 0x000d9c0001077983 */ /* 0x001f280000100800 */
[----:B------:R0:W-:Y:S04]  /*43a20*/  STL [R1+0x858], R6 ;  /* 0x0008580601007387 */ /* 0x0001e80000100800 */
[----:B------:R-:W3:Y:S04]  /*43a30*/  LDL R18, [R1+0xddc] ;  /* 0x000ddc0001127983 */ /* 0x000ee80000100800 */
[----:B0-----:R-:W4:Y:S04]  /*43a40*/  LDL R6, [R1+0xda0] ;  /* 0x000da00001067983 */ /* 0x001f280000100800 */
[----:B------:R0:W-:Y:S04]  /*43a50*/  STL [R1+0x854], R10 ;  /* 0x0008540a01007387 */ /* 0x0001e80000100800 */
[----:B------:R-:W4:Y:S04]  /*43a60*/  LDL R17, [R1+0xe1c] ;  /* 0x000e1c0001117983 */ /* 0x000f280000100800 */
[----:B------:R-:W4:Y:S04]  /*43a70*/  LDL R16, [R1+0xe20] ;  /* 0x000e200001107983 */ /* 0x000f280000100800 */
[----:B0-----:R-:W4:Y:S04]  /*43a80*/  LDL R10, [R1+0xde0] ;  /* 0x000de000010a7983 */ /* 0x001f280000100800 */
[----:B------:R-:W4:Y:S04]  /*43a90*/  LDL R13, [R1+0xe5c] ;  /* 0x000e5c00010d7983 */ /* 0x000f280000100800 */
[----:B--2---:R0:W-:Y:S04]  /*43aa0*/  STL [R1+0x850], R5 ;  /* 0x0008500501007387 */ /* 0x0041e80000100800 */
[----:B0-----:R-:W2:Y:S04]  /*43ab0*/  LDL R5, [R1+0xe60] ;  /* 0x000e600001057983 */ /* 0x001ea80000100800 */
[----:B------:R-:W1:Y:S01]  /*43ac0*/  LDL.LU.64 R8, [R1+0x1d20] ;  /* 0x001d200001087983 */ /* 0x000e620000300a00 */
[----:B------:R-:W-:-:S02]  /*43ad0*/  PRMT R11, RZ, 0x7610, R11 ;  /* 0x00007610ff0b7816 */ /* 0x000fc4000000000b */
[----:B------:R-:W-:Y:S01]  /*43ae0*/  PRMT R15, RZ, 0x7610, R15 ;  /* 0x00007610ff0f7816 */ /* 0x000fe2000000000f */
[----:B---3--:R-:W-:-:S03]  /*43af0*/  @!P4 IMAD.MOV.U32 R19, RZ, RZ, R18 ;  /* 0x000000ffff13c224 */ /* 0x008fc600078e0012 */
[----:B----4-:R-:W3:Y:S01]  /*43b00*/  @!P4 LDG.E.U16 R11, desc[UR20][R6.64] ;  /* 0x00000014060bc981 */ /* 0x010ee2000c1e1500 */
[----:B------:R-:W-:-:S03]  /*43b10*/  PRMT R4, RZ, 0x7610, R4 ;  /* 0x00007610ff047816 */ /* 0x000fc60000000004 */
[----:B------:R-:W4:Y:S04]  /*43b20*/  LDL.LU.64 R6, [R1+0x1d18] ;  /* 0x001d180001067983 */ /* 0x000f280000300a00 */
[----:B------:R-:W4:Y:S01]  /*43b30*/  @!P4 LDG.E.U16 R15, desc[UR20][R16.64] ;  /* 0x00000014100fc981 */ /* 0x000f22000c1e1500 */
[----:B------:R-:W-:Y:S01]  /*43b40*/  @!P4 IMAD.MOV.U32 R18, RZ, RZ, R10 ;  /* 0x000000ffff12c224 */ /* 0x000fe200078e000a */
[----:B-1----:R-:W-:-:S06]  /*43b50*/  PRMT R8, RZ, 0x7610, R8 ;  /* 0x00007610ff087816 */ /* 0x002fcc0000000008 */
[----:B------:R2:W4:Y:S04]  /*43b60*/  @!P4 LDG.E.U16 R8, desc[UR20][R18.64] ;  /* 0x000000141208c981 */ /* 0x000528000c1e1500 */
[----:B------:R0:W-:Y:S04]  /*43b70*/  STL [R1+0x84c], R12 ;  /* 0x00084c0c01007387 */ /* 0x0001e80000100800 */
[----:B0-----:R-:W4:Y:S04]  /*43b80*/  LDL R12, [R1+0xe9c] ;  /* 0x000e9c00010c7983 */ /* 0x001f280000100800 */
[----:B---3--:R0:W-:Y:S01]  /*43b90*/  STL [R1+0x848], R11 ;  /* 0x0008480b01007387 */ /* 0x0081e20000100800 */
[----:B--2---:R-:W-:-:S03]  /*43ba0*/  @!P4 IMAD.MOV.U32 R18, RZ, RZ, R5 ;  /* 0x000000ffff12c224 */ /* 0x004fc600078e0005 */
[----:B------:R-:W2:Y:S01]  /*43bb0*/  LDL R10, [R1+0xedc] ;  /* 0x000edc00010a7983 */ /* 0x000ea20000100800 */
[----:B------:R-:W-:-:S03]  /*43bc0*/  @!P4 IMAD.MOV.U32 R19, RZ, RZ, R13 ;  /* 0x000000ffff13c224 */ /* 0x000fc600078e000d */
[----:B0-----:R-:W3:Y:S04]  /*43bd0*/  LDL R11, [R1+0xea0] ;  /* 0x000ea000010b7983 */ /* 0x001ee80000100800 */
[----:B------:R-:W2:Y:S04]  /*43be0*/  @!P4 LDG.E.U16 R4, desc[UR20][R18.64] ;  /* 0x000000141204c981 */ /* 0x000ea8000c1e1500 */
[----:B----4-:R0:W-:Y:S04]  /*43bf0*/  STL [R1+0x844], R8 ;  /* 0x0008440801007387 */ /* 0x0101e80000100800 */
[----:B------:R-:W4:Y:S04]  /*43c00*/  LDL R16, [R1+0xf1c] ;  /* 0x000f1c0001107983 */ /* 0x000f280000100800 */
[----:B0-----:R-:W4:Y:S04]  /*43c10*/  LDL R8, [R1+0xee0] ;  /* 0x000ee00001087983 */ /* 0x001f280000100800 */
[----:B------:R0:W-:Y:S04]  /*43c20*/  STL [R1+0x840], R15 ;  /* 0x0008400f01007387 */ /* 0x0001e80000100800 */
[----:B0-----:R-:W4:Y:S01]  /*43c30*/  LDL R15, [R1+0xf20] ;  /* 0x000f2000010f7983 */ /* 0x001f220000100800 */
[----:B------:R-:W-:Y:S01]  /*43c40*/  PRMT R7, RZ, 0x7610, R7 ;  /* 0x00007610ff077816 */ /* 0x000fe20000000007 */
[----:B------:R-:W-:Y:S01]  /*43c50*/  @!P4 IMAD.MOV.U32 R13, RZ, RZ, R12 ;  /* 0x000000ffff0dc224 */ /* 0x000fe200078e000c */
[----:B------:R-:W-:Y:S01]  /*43c60*/  PRMT R2, RZ, 0x7610, R2 ;  /* 0x00007610ff027816 */ /* 0x000fe20000000002 */
[----:B---3--:R-:W-:Y:S01]  /*43c70*/  @!P4 IMAD.MOV.U32 R12, RZ, RZ, R11 ;  /* 0x000000ffff0cc224 */ /* 0x008fe200078e000b */
[----:B------:R-:W-:Y:S01]  /*43c80*/  PRMT R14, RZ, 0x7610, R14 ;  /* 0x00007610ff0e7816 */ /* 0x000fe2000000000e */
[----:B--2---:R-:W-:Y:S01]  /*43c90*/  @!P4 IMAD.MOV.U32 R11, RZ, RZ, R10 ;  /* 0x000000ffff0bc224 */ /* 0x004fe200078e000a */
[----:B------:R-:W2:Y:S04]  /*43ca0*/  LDL.LU.64 R18, [R1+0x1d10] ;  /* 0x001d100001127983 */ /* 0x000ea80000300a00 */
[----:B------:R-:W3:Y:S04]  /*43cb0*/  @!P4 LDG.E.U16 R7, desc[UR20][R12.64] ;  /* 0x000000140c07c981 */ /* 0x000ee8000c1e1500 */
[----:B------:R-:W2:Y:S04]  /*43cc0*/  LDL R5, [R1+0xf5c] ;  /* 0x000f5c0001057983 */ /* 0x000ea80000100800 */
[----:B------:R0:W-:Y:S04]  /*43cd0*/  STL [R1+0x83c], R4 ;  /* 0x00083c0401007387 */ /* 0x0001e80000100800 */
[----:B0-----:R-:W2:Y:S04]  /*43ce0*/  LDL R4, [R1+0xf60] ;  /* 0x000f600001047983 */ /* 0x001ea80000100800 */
[----:B------:R-:W2:Y:S04]  /*43cf0*/  LDL.LU R13, [R1+0x1d08] ;  /* 0x001d0800010d7983 */ /* 0x000ea80000300800 */
[----:B------:R-:W2:Y:S01]  /*43d00*/  LDL R12, [R1+0xf9c] ;  /* 0x000f9c00010c7983 */ /* 0x000ea20000100800 */
[----:B----4-:R-:W-:-:S02]  /*43d10*/  @!P4 IMAD.MOV.U32 R17, RZ, RZ, R16 ;  /* 0x000000ffff11c224 */ /* 0x010fc400078e0010 */
[----:B------:R-:W-:-:S05]  /*43d20*/  @!P4 IMAD.MOV.U32 R10, RZ, RZ, R8 ;  /* 0x000000ffff0ac224 */ /* 0x000fca00078e0008 */
[----:B------:R-:W4:Y:S01]  /*43d30*/  @!P4 LDG.E.U16 R2, desc[UR20][R10.64] ;  /* 0x000000140a02c981 */ /* 0x000f22000c1e1500 */
[----:B------:R-:W-:-:S05]  /*43d40*/  @!P4 IMAD.MOV.U32 R16, RZ, RZ, R15 ;  /* 0x000000ffff10c224 */ /* 0x000fca00078e000f */
[----:B------:R-:W4:Y:S04]  /*43d50*/  @!P4 LDG.E.U16 R14, desc[UR20][R16.64] ;  /* 0x00000014100ec981 */ /* 0x000f28000c1e1500 */
[----:B---3--:R0:W-:Y:S04]  /*43d60*/  STL [R1+0x838], R7 ;  /* 0x0008380701007387 */ /* 0x0081e80000100800 */
[----:B------:R-:W3:Y:S04]  /*43d70*/  LDL R11, [R1+0xfdc] ;  /* 0x000fdc00010b7983 */ /* 0x000ee80000100800 */
[----:B------:R-:W3:Y:S04]  /*43d80*/  LDL R10, [R1+0xfe0] ;  /* 0x000fe000010a7983 */ /* 0x000ee80000100800 */
[----:B0-----:R-:W3:Y:S04]  /*43d90*/  LDL R7, [R1+0xfa0] ;  /* 0x000fa00001077983 */ /* 0x001ee80000100800 */
[----:B------:R-:W3:Y:S01]  /*43da0*/  LDL R8, [R1+0x101c] ;  /* 0x00101c0001087983 */ /* 0x000ee20000100800 */
[----:B--2---:R-:W-:Y:S01]  /*43db0*/  @!P4 IMAD.MOV.U32 R15, RZ, RZ, R5 ;  /* 0x000000ffff0fc224 */ /* 0x004fe200078e0005 */
[----:B------:R-:W-:-:S02]  /*43dc0*/  PRMT R13, RZ, 0x7610, R13 ;  /* 0x00007610ff0d7816 */ /* 0x000fc4000000000d */
[----:B----4-:R0:W-:Y:S04]  /*43dd0*/  STL [R1+0x834], R2 ;  /* 0x0008340201007387 */ /* 0x0101e80000100800 */
[----:B0-----:R-:W2:Y:S04]  /*43de0*/  LDL R2, [R1+0x1020] ;  /* 0x0010200001027983 */ /* 0x001ea80000100800 */
[----:B------:R-:W4:Y:S04]  /*43df0*/  LDL.LU.64 R16, [R1+0x1d00] ;  /* 0x001d000001107983 */ /* 0x000f280000300a00 */
[----:B------:R0:W-:Y:S01]  /*43e00*/  STL [R1+0x830], R14 ;  /* 0x0008300e01007387 */ /* 0x0001e20000100800 */
[----:B------:R-:W-:-:S03]  /*43e10*/  PRMT R6, RZ, 0x7610, R6 ;  /* 0x00007610ff067816 */ /* 0x000fc60000000006 */
[----:B------:R-:W2:Y:S01]  /*43e20*/  LDL R5, [R1+0x105c] ;  /* 0x00105c0001057983 */ /* 0x000ea20000100800 */
[----:B0-----:R-:W-:-:S03]  /*43e30*/  @!P4 IMAD.MOV.U32 R14, RZ, RZ, R4 ;  /* 0x000000ffff0ec224 */ /* 0x001fc600078e0004 */
[----:B------:R-:W2:Y:S04]  /*43e40*/  LDL R4, [R1+0x1060] ;  /* 0x0010600001047983 */ /* 0x000ea80000100800 */
[----:B------:R-:W2:Y:S01]  /*43e50*/  @!P4 LDG.E.U16 R13, desc[UR20][R14.64] ;  /* 0x000000140e0dc981 */ /* 0x000ea2000c1e1500 */
[----:B------:R-:W-:-:S06]  /*43e60*/  PRMT R9, RZ, 0x7610, R9 ;  /* 0x00007610ff097816 */ /* 0x000fcc0000000009 */
[----:B---3--:R-:W3:Y:S04]  /*43e70*/  @!P4 LDG.E.U16 R9, desc[UR20][R10.64] ;  /* 0x000000140a09c981 */ /* 0x008ee8000c1e1500 */
[----:B------:R-:W3:Y:S04]  /*43e80*/  LDL.LU.64 R14, [R1+0x1cf8] ;  /* 0x001cf800010e7983 */ /* 0x000ee80000300a00 */
[----:B--2---:R0:W-:Y:S02]  /*43e90*/  STL [R1+0x82c], R13 ;  /* 0x00082c0d01007387 */ /* 0x0041e40000100800 */
[----:B0-----:R-:W-:-:S02]  /*43ea0*/  @!P4 IMAD.MOV.U32 R13, RZ, RZ, R12 ;  /* 0x000000ffff0dc224 */ /* 0x001fc400078e000c */
[----:B------:R-:W-:-:S05]  /*43eb0*/  @!P4 IMAD.MOV.U32 R12, RZ, RZ, R7 ;  /* 0x000000ffff0cc224 */ /* 0x000fca00078e0007 */
[----:B------:R-:W2:Y:S01]  /*43ec0*/  @!P4 LDG.E.U16 R6, desc[UR20][R12.64] ;  /* 0x000000140c06c981 */ /* 0x000ea2000c1e1500 */
[----:B------:R-:W-:-:S03]  /*43ed0*/  PRMT R3, RZ, 0x7610, R3 ;  /* 0x00007610ff037816 */ /* 0x000fc60000000003 */
[----:B------:R-:W3:Y:S04]  /*43ee0*/  LDL.LU.64 R12, [R1+0x1cf0] ;  /* 0x001cf000010c7983 */ /* 0x000ee80000300a00 */
[----:B------:R-:W3:Y:S04]  /*43ef0*/  LDL R7, [R1+0x109c] ;  /* 0x00109c0001077983 */ /* 0x000ee80000100800 */
[----:B--2---:R0:W-:Y:S04]  /*43f00*/  STL [R1+0x828], R6 ;  /* 0x0008280601007387 */ /* 0x0041e80000100800 */
[----:B0-----:R-:W2:Y:S04]  /*43f10*/  LDL R6, [R1+0x10a0] ;  /* 0x0010a00001067983 */ /* 0x001ea80000100800 */
[----:B------:R-:W4:Y:S04]  /*43f20*/  LDL.LU.64 R10, [R1+0x1ce8] ;  /* 0x001ce800010a7983 */ /* 0x000f280000300a00 */
[----:B---3--:R0:W-:Y:S02]  /*43f30*/  STL [R1+0x824], R9 ;  /* 0x0008240901007387 */ /* 0x0081e40000100800 */
[----:B0-----:R-:W-:-:S02]  /*43f40*/  @!P4 IMAD.MOV.U32 R9, RZ, RZ, R8 ;  /* 0x000000ffff09c224 */ /* 0x001fc400078e0008 */
[----:B------:R-:W-:Y:S02]  /*43f50*/  @!P4 IMAD.MOV.U32 R8, RZ, RZ, R2 ;  /* 0x000000ffff08c224 */ /* 0x000fe400078e0002 */
[----:B------:R-:W3:Y:S04]  /*43f60*/  LDL R2, [R1+0x10e0] ;  /* 0x0010e00001027983 */ /* 0x000ee80000100800 */
[----:B------:R-:W3:Y:S04]  /*43f70*/  @!P4 LDG.E.U16 R3, desc[UR20][R8.64] ;  /* 0x000000140803c981 */ /* 0x000ee8000c1e1500 */
[----:B------:R-:W4:Y:S01]  /*43f80*/  LDL.LU.64 R8, [R1+0x1ce0] ;  /* 0x001ce00001087983 */ /* 0x000f220000300a00 */
[----:B------:R-:W-:-:S02]  /*43f90*/  PRMT R89, RZ, 0x7610, R89 ;  /* 0x00007610ff597816 */ /* 0x000fc40000000059 */
[----:B------:R-:W-:-:S04]  /*43fa0*/  PRMT R88, RZ, 0x7610, R88 ;  /* 0x00007610ff587816 */ /* 0x000fc80000000058 */
[----:B------:R-:W4:Y:S01]  /*43fb0*/  @!P4 LDG.E.U16 R89, desc[UR20][R4.64] ;  /* 0x000000140459c981 */ /* 0x000f22000c1e1500 */
[----:B------:R-:W-:-:S03]  /*43fc0*/  PRMT R87, RZ, 0x7610, R87 ;  /* 0x00007610ff577816 */ /* 0x000fc60000000057 */
[----:B--2---:R-:W2:Y:S04]  /*43fd0*/  @!P4 LDG.E.U16 R88, desc[UR20][R6.64] ;  /* 0x000000140658c981 */ /* 0x004ea8000c1e1500 */
[----:B---3--:R0:W-:Y:S04]  /*43fe0*/  STL [R1+0x1c50], R3 ;  /* 0x001c500301007387 */ /* 0x0081e80000100800 */
[----:B------:R-:W3:Y:S04]  /*43ff0*/  LDL R5, [R1+0x111c] ;  /* 0x00111c0001057983 */ /* 0x000ee80000100800 */
[----:B------:R-:W3:Y:S04]  /*44000*/  LDL R4, [R1+0x1120] ;  /* 0x0011200001047983 */ /* 0x000ee80000100800 */
[----:B0-----:R-:W2:Y:S04]  /*44010*/  LDL R3, [R1+0x10dc] ;  /* 0x0010dc0001037983 */ /* 0x001ea80000100800 */
[----:B----4-:R0:W-:Y:S01]  /*44020*/  STL [R1+0x1c54], R89 ;  /* 0x001c545901007387 */ /* 0x0101e20000100800 */
[----:B------:R-:W-:-:S03]  /*44030*/  PRMT R86, RZ, 0x7610, R86 ;  /* 0x00007610ff567816 */ /* 0x000fc60000000056 */
[----:B0-----:R-:W4:Y:S04]  /*44040*/  LDL R89, [R1+0x1160] ;  /* 0x0011600001597983 */ /* 0x001f280000100800 */
[----:B------:R-:W4:Y:S04]  /*44050*/  LDL.LU.64 R6, [R1+0x1cd8] ;  /* 0x001cd80001067983 */ /* 0x000f280000300a00 */
[----:B------:R-:W4:Y:S04]  /*44060*/  LDL R81, [R1+0x11a0] ;  /* 0x0011a00001517983 */ /* 0x000f280000100800 */
[----:B--2---:R-:W2:Y:S04]  /*44070*/  @!P4 LDG.E.U16 R87, desc[UR20][R2.64] ;  /* 0x000000140257c981 */ /* 0x004ea8000c1e1500 */
[----:B------:R0:W-:Y:S04]  /*44080*/  STL [R1+0x1c58], R88 ;  /* 0x001c585801007387 */ /* 0x0001e80000100800 */
[----:B---3--:R-:W3:Y:S04]  /*44090*/  @!P4 LDG.E.U16 R86, desc[UR20][R4.64] ;  /* 0x000000140456c981 */ /* 0x008ee8000c1e1500 */
[----:B------:R-:W3:Y:S04]  /*440a0*/  LDL R3, [R1+0x11dc] ;  /* 0x0011dc0001037983 */ /* 0x000ee80000100800 */
[----:B0-----:R-:W4:Y:S04]  /*440b0*/  LDL R88, [R1+0x115c] ;  /* 0x00115c0001587983 */ /* 0x001f280000100800 */
[----:B------:R-:W3:Y:S04]  /*440c0*/  LDL R2, [R1+0x11e0] ;  /* 0x0011e00001027983 */ /* 0x000ee80000100800 */
[----:B--2---:R0:W-:Y:S04]  /*440d0*/  STL [R1+0x1c5c], R87 ;  /* 0x001c5c5701007387 */ /* 0x0041e80000100800 */
[----:B0-----:R-:W2:Y:S01]  /*440e0*/  LDL R87, [R1+0x119c] ;  /* 0x00119c0001577983 */ /* 0x001ea20000100800 */
[----:B------:R-:W-:-:S02]  /*440f0*/  PRMT R85, RZ, 0x7610, R85 ;  /* 0x00007610ff557816 */ /* 0x000fc40000000055 */
[----:B------:R-:W-:Y:S01]  /*44100*/  PRMT R84, RZ, 0x7610, R84 ;  /* 0x00007610ff547816 */ /* 0x000fe20000000054 */
[----:B------:R-:W2:Y:S01]  /*44110*/  LDL.LU.64 R4, [R1+0x1cd0] ;  /* 0x001cd00001047983 */ /* 0x000ea20000300a00 */
[----:B----4-:R-:W-:-:S04]  /*44120*/  @!P4 LOP3.LUT R89, R89, R88, RZ, 0x3c, !PT ;  /* 0x000000585959c212 */ /* 0x010fc800078e3cff */
[C---:B------:R-:W-:Y:S01]  /*44130*/  @!P4 LOP3.LUT R88, R89.reuse, R88, RZ, 0x3c, !PT ;  /* 0x000000585958c212 */ /* 0x040fe200078e3cff */
[----:B---3--:R0:W-:Y:S03]  /*44140*/  STL [R1+0x1c60], R86 ;  /* 0x001c605601007387 */ /* 0x0081e60000100800 */
[----:B------:R-:W-:-:S05]  /*44150*/  @!P4 LOP3.LUT R89, R89, R88, RZ, 0x3c, !PT ;  /* 0x000000585959c212 */ /* 0x000fca00078e3cff */
[----:B------:R-:W3:Y:S01]  /*44160*/  @!P4 LDG.E.U16 R85, desc[UR20][R88.64] ;  /* 0x000000145855c981 */ /* 0x000ee2000c1e1500 */
[----:B0-----:R-:W-:Y:S01]  /*44170*/  @!P4 IMAD.MOV.U32 R86, RZ, RZ, R81 ;  /* 0x000000ffff56c224 */ /* 0x001fe200078e0051 */
[----:B------:R-:W-:-:S06]  /*44180*/  PRMT R49, RZ, 0x7610, R49 ;  /* 0x00007610ff317816 */ /* 0x000fcc0000000031 */
[----:B------:R-:W4:Y:S04]  /*44190*/  @!P4 LDG.E.U16 R49, desc[UR20][R2.64] ;  /* 0x000000140231c981 */ /* 0x000f28000c1e1500 */
[----:B------:R-:W4:Y:S04]  /*441a0*/  LDL R89, [R1+0x121c] ;  /* 0x00121c0001597983 */ /* 0x000f280000100800 */
[----:B------:R-:W4:Y:S04]  /*441b0*/  LDL R88, [R1+0x1220] ;  /* 0x0012200001587983 */ /* 0x000f280000100800 */
[----:B--2---:R-:W2:Y:S01]  /*441c0*/  @!P4 LDG.E.U16 R84, desc[UR20][R86.64] ;  /* 0x000000145654c981 */ /* 0x004ea2000c1e1500 */
[----:B------:R-:W-:-:S03]  /*441d0*/  PRMT R83, RZ, 0x7610, R83 ;  /* 0x00007610ff537816 */ /* 0x000fc60000000053 */
[----:B---3--:R0:W-:Y:S04]  /*441e0*/  STL [R1+0x1c64], R85 ;  /* 0x001c645501007387 */ /* 0x0081e80000100800 */
[----:B------:R-:W3:Y:S04]  /*441f0*/  LDL R87, [R1+0x1254] ;  /* 0x0012540001577983 */ /* 0x000ee80000100800 */
[----:B------:R-:W3:Y:S04]  /*44200*/  LDL R81, [R1+0x1258] ;  /* 0x0012580001517983 */ /* 0x000ee80000100800 */
[----:B----4-:R3:W4:Y:S04]  /*44210*/  @!P4 LDG.E.U16 R83, desc[UR20][R88.64] ;  /* 0x000000145853c981 */ /* 0x010728000c1e1500 */
[----:B--2---:R1:W-:Y:S04]  /*44220*/  STL [R1+0x1c68], R84 ;  /* 0x001c685401007387 */ /* 0x0043e80000100800 */
[----:B------:R-:W2:Y:S04]  /*44230*/  LDL R86, [R1+0x128c] ;  /* 0x00128c0001567983 */ /* 0x000ea80000100800 */
[----:B0-----:R-:W2:Y:S04]  /*44240*/  LDL R85, [R1+0x1290] ;  /* 0x0012900001557983 */ /* 0x001ea80000100800 */
[----:B------:R-:W2:Y:S04]  /*44250*/  LDL R3, [R1+0xae4] ;  /* 0x000ae40001037983 */ /* 0x000ea80000100800 */
[----:B------:R-:W2:Y:S04]  /*44260*/  LDL R2, [R1+0xae8] ;  /* 0x000ae80001027983 */ /* 0x000ea80000100800 */
[----:B------:R0:W-:Y:S04]  /*44270*/  STL [R1+0x1c6c], R49 ;  /* 0x001c6c3101007387 */ /* 0x0001e80000100800 */
[----:B-1----:R-:W2:Y:S04]  /*44280*/  LDL R84, [R1+0xb24] ;  /* 0x000b240001547983 */ /* 0x002ea80000100800 */
[----:B0-----:R-:W2:Y:S01]  /*44290*/  LDL R49, [R1+0xb28] ;  /* 0x000b280001317983 */ /* 0x001ea20000100800 */
[----:B------:R-:W-:Y:S01]  /*442a0*/  PRMT R82, RZ, 0x7610, R82 ;  /* 0x00007610ff527816 */ /* 0x000fe20000000052 */
[----:B---3--:R-:W-:Y:S01]  /*442b0*/  @!P4 IMAD.MOV.U32 R89, RZ, RZ, R87 ;  /* 0x000000ffff59c224 */ /* 0x008fe200078e0057 */
[----:B------:R-:W-:Y:S01]  /*442c0*/  PRMT R80, RZ, 0x7610, R80 ;  /* 0x00007610ff507816 */ /* 0x000fe20000000050 */
[----:B------:R-:W-:Y:S01]  /*442d0*/  @!P4 IMAD.MOV.U32 R88, RZ, RZ, R81 ;  /* 0x000000ffff58c224 */ /* 0x000fe200078e0051 */
[----:B------:R-:W-:Y:S01]  /*442e0*/  PRMT R79, RZ, 0x7610, R79 ;  /* 0x00007610ff4f7816 */ /* 0x000fe2000000004f */
[----:B----4-:R0:W-:Y:S04]  /*442f0*/  STL [R1+0x1c70], R83 ;  /* 0x001c705301007387 */ /* 0x0101e80000100800 */
[----:B------:R-:W3:Y:S01]  /*44300*/  @!P4 LDG.E.U16 R82, desc[UR20][R88.64] ;  /* 0x000000145852c981 */ /* 0x000ee2000c1e1500 */
[----:B------:R-:W-:-:S03]  /*44310*/  PRMT R78, RZ, 0x7610, R78 ;  /* 0x00007610ff4e7816 */ /* 0x000fc6000000004e */
[----:B------:R-:W4:Y:S04]  /*44320*/  LDL R81, [R1+0xb68] ;  /* 0x000b680001517983 */ /* 0x000f280000100800 */
[----:B0-----:R-:W4:Y:S01]  /*44330*/  LDL R83, [R1+0xb64] ;  /* 0x000b640001537983 */ /* 0x001f220000100800 */
[----:B--2---:R-:W-:Y:S02]  /*44340*/  @!P4 IMAD.MOV.U32 R87, RZ, RZ, R86 ;  /* 0x000000ffff57c224 */ /* 0x004fe400078e0056 */
[----:B------:R-:W-:-:S05]  /*44350*/  @!P4 IMAD.MOV.U32 R86, RZ, RZ, R85 ;  /* 0x000000ffff56c224 */ /* 0x000fca00078e0055 */
[----:B------:R-:W2:Y:S04]  /*44360*/  @!P4 LDG.E.U16 R80, desc[UR20][R86.64] ;  /* 0x000000145650c981 */ /* 0x000ea8000c1e1500 */
[----:B------:R-:W4:Y:S01]  /*44370*/  @!P4 LDG.E.U16 R79, desc[UR20][R2.64] ;  /* 0x00000014024fc981 */ /* 0x000f22000c1e1500 */
[----:B------:R-:W-:Y:S02]  /*44380*/  @!P4 IMAD.MOV.U32 R85, RZ, RZ, R84 ;  /* 0x000000ffff55c224 */ /* 0x000fe400078e0054 */
[----:B------:R-:W-:-:S05]  /*44390*/  @!P4 IMAD.MOV.U32 R84, RZ, RZ, R49 ;  /* 0x000000ffff54c224 */ /* 0x000fca00078e0031 */
[----:B------:R-:W4:Y:S01]  /*443a0*/  @!P4 LDG.E.U16 R78, desc[UR20][R84.64] ;  /* 0x00000014544ec981 */ /* 0x000f22000c1e1500 */
[----:B------:R-:W-:-:S03]  /*443b0*/  PRMT R77, RZ, 0x7610, R77 ;  /* 0x00007610ff4d7816 */ /* 0x000fc6000000004d */
[----:B---3--:R-:W-:Y:S04]  /*443c0*/  STL [R1+0x1c74], R82 ;  /* 0x001c745201007387 */ /* 0x008fe80000100800 */
[----:B--2---:R4:W-:Y:S04]  /*443d0*/  STL [R1+0x1c78], R80 ;  /* 0x001c785001007387 */ /* 0x0049e80000100800 */
[----:B------:R-:W2:Y:S04]  /*443e0*/  LDL R3, [R1+0xba4] ;  /* 0x000ba40001037983 */ /* 0x000ea80000100800 */
[----:B------:R-:W2:Y:S01]  /*443f0*/  LDL R2, [R1+0xba8] ;  /* 0x000ba80001027983 */ /* 0x000ea20000100800 */
[----:B----4-:R-:W-:-:S03]  /*44400*/  @!P4 IMAD.MOV.U32 R80, RZ, RZ, R81 ;  /* 0x000000ffff50c224 */ /* 0x010fc600078e0051 */
[----:B------:R0:W-:Y:S01]  /*44410*/  STL [R1+0x1c7c], R79 ;  /* 0x001c7c4f01007387 */ /* 0x0001e20000100800 */
[----:B------:R-:W-:-:S03]  /*44420*/  @!P4 IMAD.MOV.U32 R81, RZ, RZ, R83 ;  /* 0x000000ffff51c224 */ /* 0x000fc600078e0053 */
[----:B------:R-:W3:Y:S04]  /*44430*/  LDL R82, [R1+0xbe4] ;  /* 0x000be40001527983 */ /* 0x000ee80000100800 */
[----:B------:R-:W4:Y:S04]  /*44440*/  LDL R49, [R1+0xbe8] ;  /* 0x000be80001317983 */ /* 0x000f280000100800 */
[----:B------:R1:W-:Y:S04]  /*44450*/  STL [R1+0x1c80], R78 ;  /* 0x001c804e01007387 */ /* 0x0003e80000100800 */
[----:B------:R-:W4:Y:S01]  /*44460*/  @!P4 LDG.E.U16 R77, desc[UR20][R80.64] ;  /* 0x00000014504dc981 */ /* 0x000f22000c1e1500 */
[----:B------:R-:W-:-:S02]  /*44470*/  PRMT R76, RZ, 0x7610, R76 ;  /* 0x00007610ff4c7816 */ /* 0x000fc4000000004c */
[----:B------:R-:W-:Y:S01]  /*44480*/  PRMT R75, RZ, 0x7610, R75 ;  /* 0x00007610ff4b7816 */ /* 0x000fe2000000004b */
[----:B0-----:R-:W4:Y:S01]  /*44490*/  LDL R79, [R1+0xc64] ;  /* 0x000c6400014f7983 */ /* 0x001f220000100800 */
[----:B------:R-:W-:-:S03]  /*444a0*/  PRMT R74, RZ, 0x7610, R74 ;  /* 0x00007610ff4a7816 */ /* 0x000fc6000000004a */
[----:B-1----:R-:W4:Y:S04]  /*444b0*/  LDL R78, [R1+0xc68] ;  /* 0x000c6800014e7983 */ /* 0x002f280000100800 */
[----:B------:R-:W4:Y:S04]  /*444c0*/  LDL R81, [R1+0xc24] ;  /* 0x000c240001517983 */ /* 0x000f280000100800 */
[----:B------:R-:W4:Y:S04]  /*444d0*/  LDL R80, [R1+0xc28] ;  /* 0x000c280001507983 */ /* 0x000f280000100800 */
[----:B--2---:R-:W2:Y:S01]  /*444e0*/  @!P4 LDG.E.U16 R76, desc[UR20][R2.64] ;  /* 0x00000014024cc981 */ /* 0x004ea2000c1e1500 */
[----:B---3--:R-:W-:-:S02]  /*444f0*/  @!P4 IMAD.MOV.U32 R83, RZ, RZ, R82 ;  /* 0x000000ffff53c224 */ /* 0x008fc400078e0052 */
[----:B----4-:R-:W-:-:S05]  /*44500*/  @!P4 IMAD.MOV.U32 R82, RZ, RZ, R49 ;  /* 0x000000ffff52c224 */ /* 0x010fca00078e0031 */
[----:B------:R-:W3:Y:S04]  /*44510*/  @!P4 LDG.E.U16 R75, desc[UR20][R82.64] ;  /* 0x00000014524bc981 */ /* 0x000ee8000c1e1500 */
[----:B------:R-:W-:Y:S04]  /*44520*/  STL [R1+0x1c84], R77 ;  /* 0x001c844d01007387 */ /* 0x000fe80000100800 */
[----:B------:R-:W4:Y:S04]  /*44530*/  LDL R3, [R1+0xca4] ;  /* 0x000ca40001037983 */ /* 0x000f280000100800 */
[----:B------:R-:W4:Y:S04]  /*44540*/  LDL R2, [R1+0xca8] ;  /* 0x000ca80001027983 */ /* 0x000f280000100800 */
[----:B------:R0:W4:Y:S01]  /*44550*/  @!P4 LDG.E.U16 R74, desc[UR20][R80.64] ;  /* 0x00000014504ac981 */ /* 0x000122000c1e1500 */
[----:B------:R-:W-:-:S02]  /*44560*/  PRMT R73, RZ, 0x7610, R73 ;  /* 0x00007610ff497816 */ /* 0x000fc40000000049 */
[----:B------:R-:W-:Y:S01]  /*44570*/  PRMT R72, RZ, 0x7610, R72 ;  /* 0x00007610ff487816 */ /* 0x000fe20000000048 */
[----:B0-----:R-:W-:Y:S02]  /*44580*/  @!P4 IMAD.MOV.U32 R80, RZ, RZ, R78 ;  /* 0x000000ffff50c224 */ /* 0x001fe400078e004e */
[----:B------:R-:W-:-:S05]  /*44590*/  @!P4 IMAD.MOV.U32 R81, RZ, RZ, R79 ;  /* 0x000000ffff51c224 */ /* 0x000fca00078e004f */
[----:B------:R-:W4:Y:S04]  /*445a0*/  @!P4 LDG.E.U16 R73, desc[UR20][R80.64] ;  /* 0x000000145049c981 */ /* 0x000f28000c1e1500 */
[----:B--2---:R0:W-:Y:S04]  /*445b0*/  STL [R1+0x1c88], R76 ;  /* 0x001c884c01007387 */ /* 0x0041e80000100800 */
[----:B------:R-:W2:Y:S04]  /*445c0*/  LDL R49, [R1+0xce8] ;  /* 0x000ce80001317983 */ /* 0x000ea80000100800 */
[----:B0-----:R-:W2:Y:S04]  /*445d0*/  LDL R76, [R1+0xce4] ;  /* 0x000ce400014c7983 */ /* 0x001ea80000100800 */
[----:B---3--:R4:W-:Y:S02]  /*445e0*/  STL [R1+0x1c8c], R75 ;  /* 0x001c8c4b01007387 */ /* 0x0089e40000100800 */
[----:B----4-:R-:W-:-:S02]  /*445f0*/  @!P4 IMAD.MOV.U32 R75, RZ, RZ, R3 ;  /* 0x000000ffff4bc224 */ /* 0x010fc400078e0003 */
[----:B------:R0:W-:Y:S04]  /*44600*/  STL [R1+0x1c90], R74 ;  /* 0x001c904a01007387 */ /* 0x0001e80000100800 */
[----:B------:R-:W3:Y:S04]  /*44610*/  LDL R78, [R1+0xd24] ;  /* 0x000d2400014e7983 */ /* 0x000ee80000100800 */
[----:B------:R-:W4:Y:S01]  /*44620*/  LDL R77, [R1+0xd28] ;  /* 0x000d2800014d7983 */ /* 0x000f220000100800 */
[----:B0-----:R-:W-:-:S05]  /*44630*/  @!P4 IMAD.MOV.U32 R74, RZ, RZ, R2 ;  /* 0x000000ffff4ac224 */ /* 0x001fca00078e0002 */
[----:B------:R-:W4:Y:S01]  /*44640*/  @!P4 LDG.E.U16 R72, desc[UR20][R74.64] ;  /* 0x000000144a48c981 */ /* 0x000f22000c1e1500 */
[----:B------:R-:W-:Y:S02]  /*44650*/  PRMT R71, RZ, 0x7610, R71 ;  /* 0x00007610ff477816 */ /* 0x000fe40000000047 */
[----:B------:R-:W-:Y:S01]  /*44660*/  PRMT R70, RZ, 0x7610, R70 ;  /* 0x00007610ff467816 */ /* 0x000fe20000000046 */
[----:B------:R0:W-:Y:S04]  /*44670*/  STL [R1+0x1c94], R73 ;  /* 0x001c944901007387 */ /* 0x0001e80000100800 */
[----:B------:R-:W4:Y:S04]  /*44680*/  LDL R3, [R1+0xd64] ;  /* 0x000d640001037983 */ /* 0x000f280000100800 */
[----:B------:R-:W4:Y:S01]  /*44690*/  LDL R2, [R1+0xd68] ;  /* 0x000d680001027983 */ /* 0x000f220000100800 */
[----:B--2---:R-:W-:-:S02]  /*446a0*/  @!P4 IMAD.MOV.U32 R80, RZ, RZ, R49 ;  /* 0x000000ffff50c224 */ /* 0x004fc400078e0031 */
[----:B------:R-:W-:-:S05]  /*446b0*/  @!P4 IMAD.MOV.U32 R81, RZ, RZ, R76 ;  /* 0x000000ffff51c224 */ /* 0x000fca00078e004c */
[----:B------:R-:W2:Y:S01]  /*446c0*/  @!P4 LDG.E.U16 R71, desc[UR20][R80.64] ;  /* 0x000000145047c981 */ /* 0x000ea2000c1e1500 */
[----:B---3--:R-:W-:Y:S01]  /*446d0*/  @!P4 MOV R79, R78 ;  /* 0x0000004e004fc202 */ /* 0x008fe20000000f00 */
[----:B----4-:R-:W-:-:S05]  /*446e0*/  @!P4 IMAD.MOV.U32 R78, RZ, RZ, R77 ;  /* 0x000000ffff4ec224 */ /* 0x010fca00078e004d */
[----:B------:R1:W3:Y:S04]  /*446f0*/  @!P4 LDG.E.U16 R70, desc[UR20][R78.64] ;  /* 0x000000144e46c981 */ /* 0x0002e8000c1e1500 */
[----:B------:R4:W-:Y:S04]  /*44700*/  STL [R1+0x1c98], R72 ;  /* 0x001c984801007387 */ /* 0x0009e80000100800 */
[----:B------:R-:W3:Y:S04]  /*44710*/  LDL R76, [R1+0xda4] ;  /* 0x000da400014c7983 */ /* 0x000ee80000100800 */
[----:B------:R-:W3:Y:S04]  /*44720*/  LDL R75, [R1+0xda8] ;  /* 0x000da800014b7983 */ /* 0x000ee80000100800 */
[----:B------:R-:W3:Y:S04]  /*44730*/  LDL R74, [R1+0xde4] ;  /* 0x000de400014a7983 */ /* 0x000ee80000100800 */
[----:B------:R-:W3:Y:S01]  /*44740*/  LDL R49, [R1+0xde8] ;  /* 0x000de80001317983 */ /* 0x000ee20000100800 */
[----:B------:R-:W-:Y:S01]  /*44750*/  PRMT R69, RZ, 0x7610, R69 ;  /* 0x00007610ff457816 */ /* 0x000fe20000000045 */
[----:B-1----:R-:W-:Y:S01]  /*44760*/  @!P4 IMAD.MOV.U32 R78, RZ, RZ, R2 ;  /* 0x000000ffff4ec224 */ /* 0x002fe200078e0002 */
[----:B------:R-:W-:Y:S01]  /*44770*/  PRMT R68, RZ, 0x7610, R68 ;  /* 0x00007610ff447816 */ /* 0x000fe20000000044 */
[----:B------:R-:W-:Y:S01]  /*44780*/  @!P4 IMAD.MOV.U32 R79, RZ, RZ, R3 ;  /* 0x000000ffff4fc224 */ /* 0x000fe200078e0003 */
[----:B------:R-:W-:-:S04]  /*44790*/  PRMT R67, RZ, 0x7610, R67 ;  /* 0x00007610ff437816 */ /* 0x000fc80000000043 */
[----:B------:R-:W3:Y:S04]  /*447a0*/  @!P4 LDG.E.U16 R69, desc[UR20][R78.64] ;  /* 0x000000144e45c981 */ /* 0x000ee8000c1e1500 */
[----:B--2---:R1:W-:Y:S04]  /*447b0*/  STL [R1+0x1c9c], R71 ;  /* 0x001c9c4701007387 */ /* 0x0043e80000100800 */
[----:B0-----:R-:W2:Y:S04]  /*447c0*/  LDL R73, [R1+0xe24] ;  /* 0x000e240001497983 */ /* 0x001ea80000100800 */
[----:B----4-:R-:W2:Y:S04]  /*447d0*/  LDL R72, [R1+0xe28] ;  /* 0x000e280001487983 */ /* 0x010ea80000100800 */
[----:B---3--:R0:W-:Y:S04]  /*447e0*/  STL [R1+0x1ca0], R70 ;  /* 0x001ca04601007387 */ /* 0x0081e80000100800 */
[----:B------:R-:W3:Y:S01]  /*447f0*/  LDL R3, [R1+0xe64] ;  /* 0x000e640001037983 */ /* 0x000ee20000100800 */
[----:B-1----:R-:W-:-:S03]  /*44800*/  @!P4 IMAD.MOV.U32 R71, RZ, RZ, R76 ;  /* 0x000000ffff47c224 */ /* 0x002fc600078e004c */
[----:B------:R-:W4:Y:S01]  /*44810*/  LDL R2, [R1+0xe68] ;  /* 0x000e680001027983 */ /* 0x000f220000100800 */
[----:B0-----:R-:W-:Y:S02]  /*44820*/  @!P4 IMAD.MOV.U32 R70, RZ, RZ, R75 ;  /* 0x000000ffff46c224 */ /* 0x001fe400078e004b */
[----:B------:R-:W-:-:S03]  /*44830*/  @!P4 IMAD.MOV.U32 R75, RZ, RZ, R74 ;  /* 0x000000ffff4bc224 */ /* 0x000fc600078e004a */
[----:B------:R-:W3:Y:S01]  /*44840*/  @!P4 LDG.E.U16 R68, desc[UR20][R70.64] ;  /* 0x000000144644c981 */ /* 0x000ee2000c1e1500 */
[----:B------:R-:W-:-:S05]  /*44850*/  @!P4 IMAD.MOV.U32 R74, RZ, RZ, R49 ;  /* 0x000000ffff4ac224 */ /* 0x000fca00078e0031 */
[----:B------:R-:W4:Y:S01]  /*44860*/  @!P4 LDG.E.U16 R67, desc[UR20][R74.64] ;  /* 0x000000144a43c981 */ /* 0x000f22000c1e1500 */
[----:B------:R-:W-:-:S03]  /*44870*/  PRMT R66, RZ, 0x7610, R66 ;  /* 0x00007610ff427816 */ /* 0x000fc60000000042 */
[----:B------:R0:W-:Y:S04]  /*44880*/  STL [R1+0x1ca4], R69 ;  /* 0x001ca44501007387 */ /* 0x0001e80000100800 */
[----:B--2---:R1:W2:Y:S04]  /*44890*/  @!P4 LDG.E.U16 R66, desc[UR20][R72.64] ;  /* 0x000000144842c981 */ /* 0x0042a8000c1e1500 */
[----:B---3--:R3:W-:Y:S04]  /*448a0*/  STL [R1+0x1ca8], R68 ;  /* 0x001ca84401007387 */ /* 0x0087e80000100800 */
[----:B------:R-:W3:Y:S04]  /*448b0*/  LDL R71, [R1+0xea4] ;  /* 0x000ea40001477983 */ /* 0x000ee80000100800 */
[----:B------:R-:W3:Y:S04]  /*448c0*/  LDL R49, [R1+0xea8] ;  /* 0x000ea80001317983 */ /* 0x000ee80000100800 */
[----:B----4-:R4:W-:Y:S04]  /*448d0*/  STL [R1+0x1cac], R67 ;  /* 0x001cac4301007387 */ /* 0x0109e80000100800 */
[----:B------:R-:W3:Y:S04]  /*448e0*/  LDL R70, [R1+0xee4] ;  /* 0x000ee40001467983 */ /* 0x000ee80000100800 */
[----:B0-----:R-:W3:Y:S01]  /*448f0*/  LDL R69, [R1+0xee8] ;  /* 0x000ee80001457983 */ /* 0x001ee20000100800 */
[----:B------:R-:W-:Y:S01]  /*44900*/  PRMT R65, RZ, 0x7610, R65 ;  /* 0x00007610ff417816 */ /* 0x000fe20000000041 */
[----:B-1----:R-:W-:-:S02]  /*44910*/  @!P4 IMAD.MOV.U32 R72, RZ, RZ, R2 ;  /* 0x000000ffff48c224 */ /* 0x002fc400078e0002 */
[----:B------:R-:W-:Y:S01]  /*44920*/  @!P4 IMAD.MOV.U32 R73, RZ, RZ, R3 ;  /* 0x000000ffff49c224 */ /* 0x000fe200078e0003 */
[----:B------:R-:W-:-:S04]  /*44930*/  PRMT R64, RZ, 0x7610, R64 ;  /* 0x00007610ff407816 */ /* 0x000fc80000000040 */
[----:B------:R0:W3:Y:S01]  /*44940*/  @!P4 LDG.E.U16 R65, desc[UR20][R72.64] ;  /* 0x000000144841c981 */ /* 0x0000e2000c1e1500 */
[----:B------:R-:W-:-:S03]  /*44950*/  PRMT R63, RZ, 0x7610, R63 ;  /* 0x00007610ff3f7816 */ /* 0x000fc6000000003f */
[----:B--2---:R1:W-:Y:S04]  /*44960*/  STL [R1+0x1cb4], R66 ;  /* 0x001cb44201007387 */ /* 0x0043e80000100800 */
[----:B---3--:R-:W2:Y:S04]  /*44970*/  LDL R68, [R1+0xf24] ;  /* 0x000f240001447983 */ /* 0x008ea80000100800 */
[----:B----4-:R-:W3:Y:S04]  /*44980*/  LDL R67, [R1+0xf28] ;  /* 0x000f280001437983 */ /* 0x010ee80000100800 */
[----:B------:R-:W4:Y:S04]  /*44990*/  LDL R3, [R1+0xf64] ;  /* 0x000f640001037983 */ /* 0x000f280000100800 */
[----:B------:R-:W4:Y:S01]  /*449a0*/  LDL R2, [R1+0xf68] ;  /* 0x000f680001027983 */ /* 0x000f220000100800 */
[----:B0-----:R-:W-:-:S02]  /*449b0*/  @!P4 IMAD.MOV.U32 R73, RZ, RZ, R71 ;  /* 0x000000ffff49c224 */ /* 0x001fc400078e0047 */
[----:B------:R-:W-:-:S05]  /*449c0*/  @!P4 IMAD.MOV.U32 R72, RZ, RZ, R49 ;  /* 0x000000ffff48c224 */ /* 0x000fca00078e0031 */
[----:B------:R-:W4:Y:S01]  /*449d0*/  @!P4 LDG.E.U16 R64, desc[UR20][R72.64] ;  /* 0x000000144840c981 */ /* 0x000f22000c1e1500 */
[----:B------:R-:W-:Y:S02]  /*449e0*/  @!P4 IMAD.MOV.U32 R71, RZ, RZ, R70 ;  /* 0x000000ffff47c224 */ /* 0x000fe400078e0046 */
[----:B------:R-:W-:-:S05]  /*449f0*/  @!P4 IMAD.MOV.U32 R70, RZ, RZ, R69 ;  /* 0x000000ffff46c224 */ /* 0x000fca00078e0045 */
[----:B------:R4:W4:Y:S04]  /*44a00*/  @!P4 LDG.E.U16 R63, desc[UR20][R70.64] ;  /* 0x00000014463fc981 */ /* 0x000928000c1e1500 */
[----:B------:R0:W-:Y:S04]  /*44a10*/  STL [R1+0x1cb8], R65 ;  /* 0x001cb84101007387 */ /* 0x0001e80000100800 */
[----:B-1----:R-:W4:Y:S04]  /*44a20*/  LDL R66, [R1+0xfa4] ;  /* 0x000fa40001427983 */ /* 0x002f280000100800 */
[----:B------:R-:W4:Y:S01]  /*44a30*/  LDL R49, [R1+0xfa8] ;  /* 0x000fa80001317983 */ /* 0x000f220000100800 */
[----:B------:R-:W-:Y:S01]  /*44a40*/  PRMT R62, RZ, 0x7610, R62 ;  /* 0x00007610ff3e7816 */ /* 0x000fe2000000003e */
[----:B--2---:R-:W-:-:S02]  /*44a50*/  @!P4 IMAD.MOV.U32 R69, RZ, RZ, R68 ;  /* 0x000000ffff45c224 */ /* 0x004fc400078e0044 */
[----:B---3--:R-:W-:Y:S02]  /*44a60*/  @!P4 IMAD.MOV.U32 R68, RZ, RZ, R67 ;  /* 0x000000ffff44c224 */ /* 0x008fe400078e0043 */
[----:B----4-:R-:W-:-:S03]  /*44a70*/  @!P4 IMAD.MOV.U32 R71, RZ, RZ, R3 ;  /* 0x000000ffff47c224 */ /* 0x010fc600078e0003 */
[----:B------:R-:W2:Y:S01]  /*44a80*/  @!P4 LDG.E.U16 R62, desc[UR20][R68.64] ;  /* 0x00000014443ec981 */ /* 0x000ea2000c1e1500 */
[----:B------:R-:W-:-:S03]  /*44a90*/  @!P4 IMAD.MOV.U32 R70, RZ, RZ, R2 ;  /* 0x000000ffff46c224 */ /* 0x000fc600078e0002 */
[----:B------:R1:W-:Y:S04]  /*44aa0*/  STL [R1+0x1cbc], R64 ;  /* 0x001cbc4001007387 */ /* 0x0003e80000100800 */
[----:B0-----:R-:W3:Y:S04]  /*44ab0*/  LDL R65, [R1+0xfe4] ;  /* 0x000fe40001417983 */ /* 0x001ee80000100800 */
[----:B-1----:R-:W4:Y:S04]  /*44ac0*/  LDL R64, [R1+0xfe8] ;  /* 0x000fe80001407983 */ /* 0x002f280000100800 */
[----:B------:R0:W-:Y:S04]  /*44ad0*/  STL [R1+0x1cc0], R63 ;  /* 0x001cc03f01007387 */ /* 0x0001e80000100800 */
[----:B------:R-:W2:Y:S04]  /*44ae0*/  LDL R69, [R1+0x1024] ;  /* 0x0010240001457983 */ /* 0x000ea80000100800 */
[----:B------:R-:W2:Y:S04]  /*44af0*/  LDL R68, [R1+0x1028] ;  /* 0x0010280001447983 */ /* 0x000ea80000100800 */
[----:B------:R-:W2:Y:S04]  /*44b00*/  LDL R3, [R1+0x1064] ;  /* 0x0010640001037983 */ /* 0x000ea80000100800 */
[----:B------:R-:W2:Y:S01]  /*44b10*/  LDL R2, [R1+0x1068] ;  /* 0x0010680001027983 */ /* 0x000ea20000100800 */
[----:B------:R-:W-:Y:S01]  /*44b20*/  @!P4 IMAD.MOV.U32 R67, RZ, RZ, R66 ;  /* 0x000000ffff43c224 */ /* 0x000fe200078e0042 */
[----:B------:R-:W-:Y:S01]  /*44b30*/  PRMT R61, RZ, 0x7610, R61 ;  /* 0x00007610ff3d7816 */ /* 0x000fe2000000003d */
[----:B------:R-:W-:Y:S01]  /*44b40*/  @!P4 IMAD.MOV.U32 R66, RZ, RZ, R49 ;  /* 0x000000ffff42c224 */ /* 0x000fe200078e0031 */
[----:B------:R-:W-:Y:S01]  /*44b50*/  PRMT R60, RZ, 0x7610, R60 ;  /* 0x00007610ff3c7816 */ /* 0x000fe2000000003c */
[----:B0-----:R-:W2:Y:S04]  /*44b60*/  LDL R63, [R1+0x10a4] ;  /* 0x0010a400013f7983 */ /* 0x001ea80000100800 */
[----:B------:R-:W2:Y:S01]  /*44b70*/  LDL R49, [R1+0x10a8] ;  /* 0x0010a80001317983 */ /* 0x000ea20000100800 */
[----:B------:R-:W-:-:S03]  /*44b80*/  PRMT R58, RZ, 0x7610, R58 ;  /* 0x00007610ff3a7816 */ /* 0x000fc6000000003a */
[----:B------:R3:W2:Y:S04]  /*44b90*/  @!P4 LDG.E.U16 R61, desc[UR20][R70.64] ;  /* 0x00000014463dc981 */ /* 0x0006a8000c1e1500 */
[----:B------:R-:W2:Y:S04]  /*44ba0*/  @!P4 LDG.E.U16 R60, desc[UR20][R66.64] ;  /* 0x00000014423cc981 */ /* 0x000ea8000c1e1500 */
[----:B------:R-:W2:Y:S04]  /*44bb0*/  LDL R67, [R1+0x10e4] ;  /* 0x0010e40001437983 */ /* 0x000ea80000100800 */
[----:B------:R-:W2:Y:S01]  /*44bc0*/  LDL R66, [R1+0x10e8] ;  /* 0x0010e80001427983 */ /* 0x000ea20000100800 */
[----:B---3--:R-:W-:-:S03]  /*44bd0*/  @!P4 IMAD.MOV.U32 R71, RZ, RZ, R65 ;  /* 0x000000ffff47c224 */ /* 0x008fc600078e0041 */
[----:B------:R-:W3:Y:S01]  /*44be0*/  LDL R65, [R1+0x1124] ;  /* 0x0011240001417983 */ /* 0x000ee20000100800 */
[----:B----4-:R-:W-:-:S03]  /*44bf0*/  @!P4 IMAD.MOV.U32 R70, RZ, RZ, R64 ;  /* 0x000000ffff46c224 */ /* 0x010fc600078e0040 */
[----:B------:R-:W4:Y:S04]  /*44c00*/  LDL R64, [R1+0x1128] ;  /* 0x0011280001407983 */ /* 0x000f280000100800 */
[----:B--2---:R0:W2:Y:S02]  /*44c10*/  @!P4 LDG.E.U16 R58, desc[UR20][R68.64] ;  /* 0x00000014443ac981 */ /* 0x0040a4000c1e1500 */
[----:B0-----:R-:W-:Y:S02]  /*44c20*/  @!P4 IMAD.MOV.U32 R69, RZ, RZ, R3 ;  /* 0x000000ffff45c224 */ /* 0x001fe400078e0003 */
[----:B------:R-:W2:Y:S01]  /*44c30*/  LDL R3, [R1+0x1164] ;  /* 0x0011640001037983 */ /* 0x000ea20000100800 */
[----:B------:R-:W-:-:S03]  /*44c40*/  @!P4 IMAD.MOV.U32 R68, RZ, RZ, R2 ;  /* 0x000000ffff44c224 */ /* 0x000fc600078e0002 */
[----:B------:R-:W2:Y:S01]  /*44c50*/  LDL R2, [R1+0x1168] ;  /* 0x0011680001027983 */ /* 0x000ea20000100800 */
[----:B------:R-:W-:Y:S02]  /*44c60*/  PRMT R57, RZ, 0x7610, R57 ;  /* 0x00007610ff397816 */ /* 0x000fe40000000039 */
[----:B------:R-:W-:Y:S02]  /*44c70*/  PRMT R56, RZ, 0x7610, R56 ;  /* 0x00007610ff387816 */ /* 0x000fe40000000038 */
[----:B------:R-:W-:Y:S02]  /*44c80*/  PRMT R55, RZ, 0x7610, R55 ;  /* 0x00007610ff377816 */ /* 0x000fe40000000037 */
[----:B------:R0:W2:Y:S01]  /*44c90*/  @!P4 LDG.E.U16 R57, desc[UR20][R68.64] ;  /* 0x000000144439c981 */ /* 0x0000a2000c1e1500 */
[----:B------:R-:W-:Y:S01]  /*44ca0*/  PRMT R54, RZ, 0x7610, R54 ;  /* 0x00007610ff367816 */ /* 0x000fe20000000036 */
[----:B0-----:R-:W-:Y:S02]  /*44cb0*/  @!P4 IMAD.MOV.U32 R68, RZ, RZ, R49 ;  /* 0x000000ffff44c224 */ /* 0x001fe400078e0031 */
[----:B------:R-:W-:Y:S01]  /*44cc0*/  @!P4 IMAD.MOV.U32 R69, RZ, RZ, R63 ;  /* 0x000000ffff45c224 */ /* 0x000fe200078e003f */
[----:B------:R-:W2:Y:S04]  /*44cd0*/  LDL R49, [R1+0x11a8] ;  /* 0x0011a80001317983 */ /* 0x000ea80000100800 */
[----:B------:R-:W2:Y:S04]  /*44ce0*/  LDL R63, [R1+0x11a4] ;  /* 0x0011a400013f7983 */ /* 0x000ea80000100800 */
[----:B------:R-:W2:Y:S04]  /*44cf0*/  @!P4 LDG.E.U16 R56, desc[UR20][R68.64] ;  /* 0x000000144438c981 */ /* 0x000ea8000c1e1500 */
[----:B------:R3:W2:Y:S04]  /*44d00*/  @!P4 LDG.E.U16 R55, desc[UR20][R66.64] ;  /* 0x000000144237c981 */ /* 0x0006a8000c1e1500 */
[----:B------:R-:W2:Y:S04]  /*44d10*/  LDL R69, [R1+0x11e4] ;  /* 0x0011e40001457983 */ /* 0x000ea80000100800 */
[----:B------:R-:W2:Y:S01]  /*44d20*/  LDL R68, [R1+0x11e8] ;  /* 0x0011e80001447983 */ /* 0x000ea20000100800 */
[----:B---3--:R-:W-:-:S03]  /*44d30*/  @!P4 IMAD.MOV.U32 R67, RZ, RZ, R65 ;  /* 0x000000ffff43c224 */ /* 0x008fc600078e0041 */
[----:B------:R-:W3:Y:S01]  /*44d40*/  LDL R65, [R1+0x1224] ;  /* 0x0012240001417983 */ /* 0x000ee20000100800 */
[----:B----4-:R-:W-:-:S03]  /*44d50*/  @!P4 IMAD.MOV.U32 R66, RZ, RZ, R64 ;  /* 0x000000ffff42c224 */ /* 0x010fc600078e0040 */
[----:B------:R-:W4:Y:S04]  /*44d60*/  LDL R64, [R1+0x1228] ;  /* 0x0012280001407983 */ /* 0x000f280000100800 */
[----:B------:R2:W4:Y:S02]  /*44d70*/  @!P4 LDG.E.U16 R54, desc[UR20][R66.64] ;  /* 0x000000144236c981 */ /* 0x000524000c1e1500 */
[----:B--2---:R-:W-:Y:S02]  /*44d80*/  @!P4 IMAD.MOV.U32 R67, RZ, RZ, R3 ;  /* 0x000000ffff43c224 */ /* 0x004fe400078e0003 */
[----:B------:R-:W2:Y:S01]  /*44d90*/  LDL R3, [R1+0x125c] ;  /* 0x00125c0001037983 */ /* 0x000ea20000100800 */
[----:B------:R-:W-:-:S03]  /*44da0*/  @!P4 IMAD.MOV.U32 R66, RZ, RZ, R2 ;  /* 0x000000ffff42c224 */ /* 0x000fc600078e0002 */
[----:B------:R-:W2:Y:S01]  /*44db0*/  LDL R2, [R1+0x1260] ;  /* 0x0012600001027983 */ /* 0x000ea20000100800 */
[----:B------:R-:W-:Y:S02]  /*44dc0*/  PRMT R59, RZ, 0x7610, R59 ;  /* 0x00007610ff3b7816 */ /* 0x000fe4000000003b */
[----:B------:R-:W-:Y:S02]  /*44dd0*/  PRMT R53, RZ, 0x7610, R53 ;  /* 0x00007610ff357816 */ /* 0x000fe40000000035 */
[----:B------:R-:W-:Y:S02]  /*44de0*/  PRMT R17, RZ, 0x7610, R17 ;  /* 0x00007610ff117816 */ /* 0x000fe40000000011 */
[----:B------:R0:W2:Y:S04]  /*44df0*/  @!P4 LDG.E.U16 R59, desc[UR20][R70.64] ;  /* 0x00000014463bc981 */ /* 0x0000a8000c1e1500 */
[----:B------:R-:W2:Y:S01]  /*44e00*/  @!P4 LDG.E.U16 R53, desc[UR20][R66.64] ;  /* 0x000000144235c981 */ /* 0x000ea2000c1e1500 */
[----:B------:R-:W-:Y:S01]  /*44e10*/  PRMT R51, RZ, 0x7610, R51 ;  /* 0x00007610ff337816 */ /* 0x000fe20000000033 */
[----:B0-----:R-:W-:-:S02]  /*44e20*/  @!P4 IMAD.MOV.U32 R70, RZ, RZ, R49 ;  /* 0x000000ffff46c224 */ /* 0x001fc400078e0031 */
[----:B------:R-:W2:Y:S01]  /*44e30*/  LDL R49, [R1+0xaf0] ;  /* 0x000af00001317983 */ /* 0x000ea20000100800 */
[----:B------:R-:W-:-:S03]  /*44e40*/  @!P4 IMAD.MOV.U32 R71, RZ, RZ, R63 ;  /* 0x000000ffff47c224 */ /* 0x000fc600078e003f */
[----:B------:R-:W2:Y:S04]  /*44e50*/  LDL R67, [R1+0x1294] ;  /* 0x0012940001437983 */ /* 0x000ea80000100800 */
[----:B------:R-:W2:Y:S04]  /*44e60*/  LDL R66, [R1+0x1298] ;  /* 0x0012980001427983 */ /* 0x000ea80000100800 */
[----:B------:R-:W2:Y:S04]  /*44e70*/  LDL R63, [R1+0xaec] ;  /* 0x000aec00013f7983 */ /* 0x000ea80000100800 */
[----:B------:R3:W2:Y:S02]  /*44e80*/  @!P4 LDG.E.U16 R17, desc[UR20][R68.64] ;  /* 0x000000144411c981 */ /* 0x0006a4000c1e1500 */
[----:B---3--:R-:W-:-:S02]  /*44e90*/  @!P4 IMAD.MOV.U32 R69, RZ, RZ, R65 ;  /* 0x000000ffff45c224 */ /* 0x008fc400078e0041 */
        /* <DEDUP_REMOVED lines=11> */
[----:B------:R-:W2:Y:S01]  /*44f50*/  @!P4 LDG.E.U16 R50, desc[UR20][R68.64] ;  /* 0x000000144432c981 */ /* 0x000ea2000c1e1500 */
[----:B------:R-:W-:Y:S02]  /*44f60*/  PRMT R52, RZ, 0x7610, R52 ;  /* 0x00007610ff347816 */ /* 0x000fe40000000034 */
[----:B------:R-:W-:-:S04]  /*44f70*/  PRMT R46, RZ, 0x7610, R46 ;  /* 0x00007610ff2e7816 */ /* 0x000fc8000000002e */
[----:B------:R-:W2:Y:S04]  /*44f80*/  @!P4 LDG.E.U16 R52, desc[UR20][R70.64] ;  /* 0x000000144634c981 */ /* 0x000ea8000c1e1500 */
[----:B------:R-:W2:Y:S04]  /*44f90*/  LDL R69, [R1+0xbac] ;  /* 0x000bac0001457983 */ /* 0x000ea80000100800 */
[----:B------:R-:W2:Y:S04]  /*44fa0*/  LDL R68, [R1+0xbb0] ;  /* 0x000bb00001447983 */ /* 0x000ea80000100800 */
[----:B------:R0:W2:Y:S02]  /*44fb0*/  @!P4 LDG.E.U16 R48, desc[UR20][R66.64] ;  /* 0x000000144230c981 */ /* 0x0000a4000c1e1500 */
[----:B0-----:R-:W-:-:S02]  /*44fc0*/  @!P4 IMAD.MOV.U32 R66, RZ, RZ, R49 ;  /* 0x000000ffff42c224 */ /* 0x001fc400078e0031 */
[----:B------:R-:W-:Y:S01]  /*44fd0*/  @!P4 IMAD.MOV.U32 R67, RZ, RZ, R63 ;  /* 0x000000ffff43c224 */ /* 0x000fe200078e003f */
[----:B------:R-:W2:Y:S04]  /*44fe0*/  LDL R49, [R1+0xbf0] ;  /* 0x000bf00001317983 */ /* 0x000ea80000100800 */
[----:B------:R-:W2:Y:S04]  /*44ff0*/  LDL R63, [R1+0xbec] ;  /* 0x000bec00013f7983 */ /* 0x000ea80000100800 */
[----:B------:R3:W2:Y:S02]  /*45000*/  @!P4 LDG.E.U16 R47, desc[UR20][R66.64] ;  /* 0x00000014422fc981 */ /* 0x0006a4000c1e1500 */
[----:B---3--:R-:W-:-:S02]  /*45010*/  @!P4 IMAD.MOV.U32 R67, RZ, RZ, R65 ;  /* 0x000000ffff43c224 */ /* 0x008fc400078e0041 */
[----:B------:R-:W3:Y:S01]  /*45020*/  LDL R65, [R1+0xc2c] ;  /* 0x000c2c0001417983 */ /* 0x000ee20000100800 */
[----:B----4-:R-:W-:-:S03]  /*45030*/  @!P4 IMAD.MOV.U32 R66, RZ, RZ, R64 ;  /* 0x000000ffff42c224 */ /* 0x010fc600078e0040 */
[----:B------:R-:W4:Y:S04]  /*45040*/  LDL R64, [R1+0xc30] ;  /* 0x000c300001407983 */ /* 0x000f280000100800 */
[----:B------:R-:W4:Y:S04]  /*45050*/  @!P4 LDG.E.U16 R46, desc[UR20][R66.64] ;  /* 0x00000014422ec981 */ /* 0x000f28000c1e1500 */
[----:B------:R-:W4:Y:S04]  /*45060*/  LDL R67, [R1+0xc6c] ;  /* 0x000c6c0001437983 */ /* 0x000f280000100800 */
[----:B------:R-:W4:Y:S01]  /*45070*/  LDL R66, [R1+0xc70] ;  /* 0x000c700001427983 */ /* 0x000f220000100800 */
[----:B--2---:R-:W-:-:S03]  /*45080*/  @!P4 IMAD.MOV.U32 R71, RZ, RZ, R3 ;  /* 0x000000ffff47c224 */ /* 0x004fc600078e0003 */
[----:B------:R-:W2:Y:S01]  /*45090*/  LDL R3, [R1+0xcac] ;  /* 0x000cac0001037983 */ /* 0x000ea20000100800 */
[----:B------:R-:W-:-:S03]  /*450a0*/  @!P4 IMAD.MOV.U32 R70, RZ, RZ, R2 ;  /* 0x000000ffff46c224 */ /* 0x000fc600078e0002 */
[----:B------:R-:W2:Y:S01]  /*450b0*/  LDL R2, [R1+0xcb0] ;  /* 0x000cb00001027983 */ /* 0x000ea20000100800 */
[----:B------:R-:W-:Y:S02]  /*450c0*/  PRMT R44, RZ, 0x7610, R44 ;  /* 0x00007610ff2c7816 */ /* 0x000fe4000000002c */
[----:B------:R-:W-:Y:S02]  /*450d0*/  PRMT R43, RZ, 0x7610, R43 ;  /* 0x00007610ff2b7816 */ /* 0x000fe4000000002b */
[----:B------:R-:W-:Y:S02]  /*450e0*/  PRMT R42, RZ, 0x7610, R42 ;  /* 0x00007610ff2a7816 */ /* 0x000fe4000000002a */
[----:B------:R-:W-:Y:S01]  /*450f0*/  PRMT R41, RZ, 0x7610, R41 ;  /* 0x00007610ff297816 */ /* 0x000fe20000000029 */
[----:B------:R0:W2:Y:S02]  /*45100*/  @!P4 LDG.E.U16 R44, desc[UR20][R68.64] ;  /* 0x00000014442cc981 */ /* 0x0000a4000c1e1500 */
[----:B0-----:R-:W-:-:S02]  /*45110*/  @!P4 IMAD.MOV.U32 R68, RZ, RZ, R49 ;  /* 0x000000ffff44c224 */ /* 0x001fc400078e0031 */
[----:B------:R-:W2:Y:S01]  /*45120*/  LDL R49, [R1+0xcf0] ;  /* 0x000cf00001317983 */ /* 0x000ea20000100800 */
[----:B------:R-:W-:-:S03]  /*45130*/  @!P4 IMAD.MOV.U32 R69, RZ, RZ, R63 ;  /* 0x000000ffff45c224 */ /* 0x000fc600078e003f */
[----:B------:R-:W2:Y:S04]  /*45140*/  LDL R63, [R1+0xcec] ;  /* 0x000cec00013f7983 */ /* 0x000ea80000100800 */
[----:B------:R3:W2:Y:S02]  /*45150*/  @!P4 LDG.E.U16 R43, desc[UR20][R68.64] ;  /* 0x00000014442bc981 */ /* 0x0006a4000c1e1500 */
[----:B---3--:R-:W-:Y:S02]  /*45160*/  @!P4 IMAD.MOV.U32 R69, RZ, RZ, R65 ;  /* 0x000000ffff45c224 */ /* 0x008fe400078e0041 */
[----:B------:R-:W3:Y:S01]  /*45170*/  LDL R65, [R1+0xd2c] ;  /* 0x000d2c0001417983 */ /* 0x000ee20000100800 */
[----:B----4-:R-:W-:-:S03]  /*45180*/  @!P4 IMAD.MOV.U32 R68, RZ, RZ, R64 ;  /* 0x000000ffff44c224 */ /* 0x010fc600078e0040 */
[----:B------:R-:W4:Y:S04]  /*45190*/  LDL R64, [R1+0xd30] ;  /* 0x000d300001407983 */ /* 0x000f280000100800 */
[----:B------:R-:W4:Y:S04]  /*451a0*/  @!P4 LDG.E.U16 R42, desc[UR20][R68.64] ;  /* 0x00000014442ac981 */ /* 0x000f28000c1e1500 */
[----:B------:R-:W4:Y:S04]  /*451b0*/  LDL R69, [R1+0xd6c] ;  /* 0x000d6c0001457983 */ /* 0x000f280000100800 */
[----:B------:R2:W4:Y:S04]  /*451c0*/  @!P4 LDG.E.U16 R41, desc[UR20][R66.64] ;  /* 0x000000144229c981 */ /* 0x000528000c1e1500 */
[----:B------:R-:W4:Y:S01]  /*451d0*/  LDL R68, [R1+0xd70] ;  /* 0x000d700001447983 */ /* 0x000f220000100800 */
[----:B--2---:R-:W-:-:S03]  /*451e0*/  @!P4 IMAD.MOV.U32 R67, RZ, RZ, R3 ;  /* 0x000000ffff43c224 */ /* 0x004fc600078e0003 */
[----:B------:R-:W2:Y:S01]  /*451f0*/  LDL R3, [R1+0xdac] ;  /* 0x000dac0001037983 */ /* 0x000ea20000100800 */
[----:B------:R-:W-:-:S03]  /*45200*/  @!P4 MOV R66, R2 ;  /* 0x000000020042c202 */ /* 0x000fc60000000f00 */
[----:B------:R-:W2:Y:S01]  /*45210*/  LDL R2, [R1+0xdb0] ;  /* 0x000db00001027983 */ /* 0x000ea20000100800 */
[----:B------:R-:W-:Y:S02]  /*45220*/  PRMT R40, RZ, 0x7610, R40 ;  /* 0x00007610ff287816 */ /* 0x000fe40000000028 */
[----:B------:R-:W-:Y:S02]  /*45230*/  PRMT R45, RZ, 0x7610, R45 ;  /* 0x00007610ff2d7816 */ /* 0x000fe4000000002d */
[----:B------:R-:W-:Y:S02]  /*45240*/  PRMT R39, RZ, 0x7610, R39 ;  /* 0x00007610ff277816 */ /* 0x000fe40000000027 */
[----:B------:R0:W2:Y:S01]  /*45250*/  @!P4 LDG.E.U16 R40, desc[UR20][R66.64] ;  /* 0x000000144228c981 */ /* 0x0000a2000c1e1500 */
[----:B------:R-:W-:-:S03]  /*45260*/  PRMT R37, RZ, 0x7610, R37 ;  /* 0x00007610ff257816 */ /* 0x000fc60000000025 */
[----:B------:R3:W2:Y:S01]  /*45270*/  @!P4 LDG.E.U16 R45, desc[UR20][R70.64] ;  /* 0x00000014462dc981 */ /* 0x0006a2000c1e1500 */
[----:B0-----:R-:W-:-:S03]  /*45280*/  @!P4 IMAD.MOV.U32 R66, RZ, RZ, R49 ;  /* 0x000000ffff42c224 */ /* 0x001fc600078e0031 */
[----:B------:R-:W2:Y:S01]  /*45290*/  LDL R49, [R1+0xdf0] ;  /* 0x000df00001317983 */ /* 0x000ea20000100800 */
[----:B------:R-:W-:-:S03]  /*452a0*/  @!P4 IMAD.MOV.U32 R67, RZ, RZ, R63 ;  /* 0x000000ffff43c224 */ /* 0x000fc600078e003f */
[----:B------:R-:W2:Y:S04]  /*452b0*/  LDL R63, [R1+0xdec] ;  /* 0x000dec00013f7983 */ /* 0x000ea80000100800 */
[----:B------:R-:W2:Y:S04]  /*452c0*/  @!P4 LDG.E.U16 R39, desc[UR20][R66.64] ;  /* 0x000000144227c981 */ /* 0x000ea8000c1e1500 */
        /* <DEDUP_REMOVED lines=17> */
[----:B------:R-:W2:Y:S01]  /*453e0*/  LDL R49, [R1+0xef0] ;  /* 0x000ef00001317983 */ /* 0x000ea20000100800 */
[----:B------:R-:W-:-:S03]  /*453f0*/  @!P4 IMAD.MOV.U32 R69, RZ, RZ, R63 ;  /* 0x000000ffff45c224 */ /* 0x000fc600078e003f */
[----:B------:R-:W2:Y:S04]  /*45400*/  LDL R63, [R1+0xeec] ;  /* 0x000eec00013f7983 */ /* 0x000ea80000100800 */
[----:B------:R-:W2:Y:S04]  /*45410*/  @!P4 LDG.E.U16 R35, desc[UR20][R68.64] ;  /* 0x000000144423c981 */ /* 0x000ea8000c1e1500 */
[----:B------:R-:W2:Y:S04]  /*45420*/  LDL R69, [R1+0xf2c] ;  /* 0x000f2c0001457983 */ /* 0x000ea80000100800 */
[----:B------:R3:W2:Y:S04]  /*45430*/  @!P4 LDG.E.U16 R34, desc[UR20][R66.64] ;  /* 0x000000144222c981 */ /* 0x0006a8000c1e1500 */
        /* <DEDUP_REMOVED lines=15> */
[----:B------:R-:W-:-:S03]  /*45530*/  PRMT R29, RZ, 0x7610, R29 ;  /* 0x00007610ff1d7816 */ /* 0x000fc6000000001d */
[----:B------:R-:W2:Y:S04]  /*45540*/  LDL R67, [R1+0xfec] ;  /* 0x000fec0001437983 */ /* 0x000ea80000100800 */
[----:B------:R-:W2:Y:S01]  /*45550*/  LDL R66, [R1+0xff0] ;  /* 0x000ff00001427983 */ /* 0x000ea20000100800 */
[----:B0-----:R-:W-:-:S03]  /*45560*/  @!P4 IMAD.MOV.U32 R70, RZ, RZ, R49 ;  /* 0x000000ffff46c224 */ /* 0x001fc600078e0031 */
        /* <DEDUP_REMOVED lines=59> */
[----:B------:R-:W-:-:S03]  /*45920*/  @!P4 IMAD.MOV.U32 R66, RZ, RZ, R2 ;  /* 0x000000ffff42c224 */ /* 0x000fc600078e0002 */
[----:B------:R-:W2:Y:S01]  /*45930*/  LDL R2, [R1+0xaf8] ;  /* 0x000af80001027983 */ /* 0x000ea20000100800 */
[----:B------:R-:W-:Y:S02]  /*45940*/  PRMT R9, RZ, 0x7610, R9 ;  /* 0x00007610ff097816 */ /* 0x000fe40000000009 */
[----:B------:R-:W-:-:S04]  /*45950*/  PRMT R19, RZ, 0x7610, R19 ;  /* 0x00007610ff137816 */ /* 0x000fc80000000013 */
[----:B------:R0:W2:Y:S01]  /*45960*/  @!P4 LDG.E.U16 R9, desc[UR20][R66.64] ;  /* 0x000000144209c981 */ /* 0x0000a2000c1e1500 */
[----:B------:R-:W-:Y:S02]  /*45970*/  PRMT R24, RZ, 0x7610, R24 ;  /* 0x00007610ff187816 */ /* 0x000fe40000000018 */
[----:B------:R-:W-:-:S04]  /*45980*/  PRMT R16, RZ, 0x7610, R16 ;  /* 0x00007610ff107816 */ /* 0x000fc80000000010 */
        /* <DEDUP_REMOVED lines=11> */
[----:B------:R-:W3:Y:S04]  /*45a40*/  LDL R64, [R1+0xbb8] ;  /* 0x000bb80001407983 */ /* 0x000ee80000100800 */
[----:B------:R2:W4:Y:S02]  /*45a50*/  @!P4 LDG.E.U16 R16, desc[UR20][R68.64] ;  /* 0x000000144410c981 */ /* 0x000524000c1e1500 */
[----:B--2---:R-:W-:Y:S02]  /*45a60*/  @!P4 IMAD.MOV.U32 R69, RZ, RZ, R3 ;  /* 0x000000ffff45c224 */ /* 0x004fe400078e0003 */
[----:B------:R-:W2:Y:S01]  /*45a70*/  LDL R3, [R1+0xbf4] ;  /* 0x000bf40001037983 */ /* 0x000ea20000100800 */
[----:B------:R-:W-:-:S03]  /*45a80*/  @!P4 IMAD.MOV.U32 R68, RZ, RZ, R2 ;  /* 0x000000ffff44c224 */ /* 0x000fc600078e0002 */
[----:B------:R-:W4:Y:S01]  /*45a90*/  LDL R2, [R1+0xbf8] ;  /* 0x000bf80001027983 */ /* 0x000f220000100800 */
[----:B------:R-:W-:Y:S02]  /*45aa0*/  PRMT R15, RZ, 0x7610, R15 ;  /* 0x00007610ff0f7816 */ /* 0x000fe4000000000f */
[----:B------:R-:W-:Y:S02]  /*45ab0*/  PRMT R18, RZ, 0x7610, R18 ;  /* 0x00007610ff127816 */ /* 0x000fe40000000012 */
[----:B------:R-:W-:Y:S02]  /*45ac0*/  PRMT R14, RZ, 0x7610, R14 ;  /* 0x00007610ff0e7816 */ /* 0x000fe4000000000e */
[----:B------:R0:W4:Y:S01]  /*45ad0*/  @!P4 LDG.E.U16 R15, desc[UR20][R68.64] ;  /* 0x00000014440fc981 */ /* 0x000122000c1e1500 */
[----:B------:R-:W-:-:S03]  /*45ae0*/  PRMT R11, RZ, 0x7610, R11 ;  /* 0x00007610ff0b7816 */ /* 0x000fc6000000000b */
[----:B------:R-:W4:Y:S01]  /*45af0*/  @!P4 LDG.E.U16 R18, desc[UR20][R70.64] ;  /* 0x000000144612c981 */ /* 0x000f22000c1e1500 */
[----:B------:R-:W-:-:S03]  /*45b00*/  PRMT R8, RZ, 0x7610, R8 ;  /* 0x00007610ff087816 */ /* 0x000fc60000000008 */
[----:B------:R-:W4:Y:S01]  /*45b10*/  LDL R70, [R1+0xc74] ;  /* 0x000c740001467983 */ /* 0x000f220000100800 */
[----:B0-----:R-:W-:-:S03]  /*45b20*/  @!P4 IMAD.MOV.U32 R68, RZ, RZ, R49 ;  /* 0x000000ffff44c224 */ /* 0x001fc600078e0031 */
[----:B------:R-:W4:Y:S01]  /*45b30*/  LDL R49, [R1+0xc38] ;  /* 0x000c380001317983 */ /* 0x000f220000100800 */
[----:B------:R-:W-:-:S03]  /*45b40*/  @!P4 IMAD.MOV.U32 R69, RZ, RZ, R63 ;  /* 0x000000ffff45c224 */ /* 0x000fc600078e003f */
[----:B------:R-:W4:Y:S04]  /*45b50*/  LDL R63, [R1+0xc34] ;  /* 0x000c3400013f7983 */ /* 0x000f280000100800 */
[----:B------:R-:W4:Y:S04]  /*45b60*/  @!P4 LDG.E.U16 R14, desc[UR20][R68.64] ;  /* 0x00000014440ec981 */ /* 0x000f28000c1e1500 */
[----:B------:R-:W4:Y:S04]  /*45b70*/  LDL R69, [R1+0xc78] ;  /* 0x000c780001457983 */ /* 0x000f280000100800 */
[----:B------:R-:W4:Y:S04]  /*45b80*/  @!P4 LDG.E.U16 R11, desc[UR20][R66.64] ;  /* 0x00000014420bc981 */ /* 0x000f28000c1e1500 */
[----:B------:R-:W4:Y:S04]  /*45b90*/  LDL R68, [R1+0xcb4] ;  /* 0x000cb40001447983 */ /* 0x000f280000100800 */
[----:B------:R-:W4:Y:S01]  /*45ba0*/  LDL R66, [R1+0xcb8] ;  /* 0x000cb80001427983 */ /* 0x000f220000100800 */
[----:B------:R-:W-:-:S02]  /*45bb0*/  PRMT R0, RZ, 0x7610, R0 ;  /* 0x00007610ff007816 */ /* 0x000fc40000000000 */
[----:B------:R-:W-:Y:S01]  /*45bc0*/  PRMT R7, RZ, 0x7610, R7 ;  /* 0x00007610ff077816 */ /* 0x000fe20000000007 */
[----:B------:R-:W4:Y:S04]  /*45bd0*/  LDL R67, [R1+0x1554] ;  /* 0x0015540001437983 */ /* 0x000f280000100800 */
[----:B---3--:R2:W3:Y:S02]  /*45be0*/  @!P4 LDG.E.U16 R8, desc[UR20][R64.64] ;  /* 0x000000144008c981 */ /* 0x0084e4000c1e1500 */
[----:B--2---:R-:W-:Y:S02]  /*45bf0*/  @!P4 IMAD.MOV.U32 R65, RZ, RZ, R3 ;  /* 0x000000ffff41c224 */ /* 0x004fe400078e0003 */
[----:B------:R-:W2:Y:S01]  /*45c00*/  LDL R3, [R1+0xcf4] ;  /* 0x000cf40001037983 */ /* 0x000ea20000100800 */
[----:B----4-:R-:W-:-:S03]  /*45c10*/  @!P4 IMAD.MOV.U32 R64, RZ, RZ, R2 ;  /* 0x000000ffff40c224 */ /* 0x010fc600078e0002 */
[----:B------:R-:W4:Y:S04]  /*45c20*/  LDL R2, [R1+0xcf8] ;  /* 0x000cf80001027983 */ /* 0x000f280000100800 */
[----:B------:R-:W3:Y:S04]  /*45c30*/  @!P4 LDG.E.U16 R0, desc[UR20][R64.64] ;  /* 0x000000144000c981 */ /* 0x000ee8000c1e1500 */
[----:B------:R-:W3:Y:S04]  /*45c40*/  LDL R65, [R1+0xd34] ;  /* 0x000d340001417983 */ /* 0x000ee80000100800 */
[----:B------:R-:W3:Y:S01]  /*45c50*/  LDL R64, [R1+0xd38] ;  /* 0x000d380001407983 */ /* 0x000ee20000100800 */
[----:B------:R-:W-:-:S02]  /*45c60*/  @!P4 IMAD.MOV.U32 R71, RZ, RZ, R70 ;  /* 0x000000ffff47c224 */ /* 0x000fc400078e0046 */
[----:B------:R-:W-:Y:S02]  /*45c70*/  @!P4 IMAD.MOV.U32 R72, RZ, RZ, R49 ;  /* 0x000000ffff48c224 */ /* 0x000fe400078e0031 */
[----:B------:R-:W3:Y:S01]  /*45c80*/  LDL R49, [R1+0xd78] ;  /* 0x000d780001317983 */ /* 0x000ee20000100800 */
[----:B------:R-:W-:-:S03]  /*45c90*/  @!P4 IMAD.MOV.U32 R73, RZ, RZ, R63 ;  /* 0x000000ffff49c224 */ /* 0x000fc600078e003f */
[----:B------:R-:W3:Y:S01]  /*45ca0*/  LDL R63, [R1+0xd74] ;  /* 0x000d7400013f7983 */ /* 0x000ee20000100800 */
[----:B------:R-:W-:Y:S01]  /*45cb0*/  @!P4 IMAD.MOV.U32 R70, RZ, RZ, R69 ;  /* 0x000000ffff46c224 */ /* 0x000fe200078e0045 */
[----:B------:R-:W-:Y:S01]  /*45cc0*/  @!P4 MOV R69, R68 ;  /* 0x000000440045c202 */ /* 0x000fe20000000f00 */
[----:B------:R-:W-:-:S05]  /*45cd0*/  @!P4 IMAD.MOV.U32 R68, RZ, RZ, R66 ;  /* 0x000000ffff44c224 */ /* 0x000fca00078e0042 */
[----:B------:R2:W3:Y:S02]  /*45ce0*/  @!P4 LDG.E.U16 R7, desc[UR20][R68.64] ;  /* 0x000000144407c981 */ /* 0x0004e4000c1e1500 */
[----:B--2---:R-:W-:Y:S02]  /*45cf0*/  @!P4 IMAD.MOV.U32 R69, RZ, RZ, R3 ;  /* 0x000000ffff45c224 */ /* 0x004fe400078e0003 */
[----:B------:R-:W2:Y:S01]  /*45d00*/  LDL R3, [R1+0xdb4] ;  /* 0x000db40001037983 */ /* 0x000ea20000100800 */
[----:B----4-:R-:W-:-:S03]  /*45d10*/  @!P4 IMAD.MOV.U32 R68, RZ, RZ, R2 ;  /* 0x000000ffff44c224 */ /* 0x010fc600078e0002 */
[----:B------:R-:W4:Y:S01]  /*45d20*/  LDL R2, [R1+0xdb8] ;  /* 0x000db80001027983 */ /* 0x000f220000100800 */
[----:B------:R-:W-:Y:S02]  /*45d30*/  PRMT R12, RZ, 0x7610, R12 ;  /* 0x00007610ff0c7816 */ /* 0x000fe4000000000c */
[----:B------:R-:W-:Y:S02]  /*45d40*/  PRMT R6, RZ, 0x7610, R6 ;  /* 0x00007610ff067816 */ /* 0x000fe40000000006 */
[----:B------:R-:W-:Y:S02]  /*45d50*/  PRMT R90, RZ, 0x7610, R90 ;  /* 0x00007610ff5a7816 */ /* 0x000fe4000000005a */
[----:B------:R-:W4:Y:S04]  /*45d60*/  @!P4 LDG.E.U16 R12, desc[UR20][R70.64] ;  /* 0x00000014460cc981 */ /* 0x000f28000c1e1500 */
[----:B------:R-:W4:Y:S01]  /*45d70*/  @!P4 LDG.E.U16 R6, desc[UR20][R68.64] ;  /* 0x000000144406c981 */ /* 0x000f22000c1e1500 */
[----:B------:R-:W-:-:S02]  /*45d80*/  PRMT R13, RZ, 0x7610, R13 ;  /* 0x00007610ff0d7816 */ /* 0x000fc4000000000d */
[----:B------:R-:W-:Y:S01]  /*45d90*/  PRMT R93, RZ, 0x7610, R93 ;  /* 0x00007610ff5d7816 */ /* 0x000fe2000000005d */
[----:B---3--:R0:W3:Y:S04]  /*45da0*/  @!P4 LDG.E.U16 R90, desc[UR20][R64.64] ;  /* 0x00000014405ac981 */ /* 0x0080e8000c1e1500 */
[----:B------:R-:W3:Y:S04]  /*45db0*/  LDL R70, [R1+0xdf4] ;  /* 0x000df40001467983 */ /* 0x000ee80000100800 */
[----:B------:R-:W3:Y:S04]  /*45dc0*/  LDL R69, [R1+0xdf8] ;  /* 0x000df80001457983 */ /* 0x000ee80000100800 */
[----:B------:R-:W3:Y:S04]  /*45dd0*/  LDL.LU R76, [R1+0xa90] ;  /* 0x000a9000014c7983 */ /* 0x000ee80000300800 */
[----:B------:R-:W3:Y:S04]  /*45de0*/  LDL.LU R77, [R1+0xa8c] ;  /* 0x000a8c00014d7983 */ /* 0x000ee80000300800 */
[----:B------:R-:W3:Y:S01]  /*45df0*/  LDL.LU R78, [R1+0xa80] ;  /* 0x000a8000014e7983 */ /* 0x000ee20000300800 */
[----:B0-----:R-:W-:-:S03]  /*45e00*/  @!P4 IMAD.MOV.U32 R64, RZ, RZ, R49 ;  /* 0x000000ffff40c224 */ /* 0x001fc600078e0031 */
[----:B------:R-:W3:Y:S04]  /*45e10*/  LDL.LU R79, [R1+0xa7c] ;  /* 0x000a7c00014f7983 */ /* 0x000ee80000300800 */
[----:B------:R-:W3:Y:S01]  /*45e20*/  LDL.LU R80, [R1+0xa70] ;  /* 0x000a700001507983 */ /* 0x000ee20000300800 */
[----:B------:R-:W-:-:S03]  /*45e30*/  @!P4 IMAD.MOV.U32 R65, RZ, RZ, R63 ;  /* 0x000000ffff41c224 */ /* 0x000fc600078e003f */
[----:B------:R-:W3:Y:S04]  /*45e40*/  LDL.LU R82, [R1+0xa6c] ;  /* 0x000a6c0001527983 */ /* 0x000ee80000300800 */
[----:B------:R-:W3:Y:S04]  /*45e50*/  LDL.LU R83, [R1+0xa60] ;  /* 0x000a600001537983 */ /* 0x000ee80000300800 */
[----:B------:R-:W3:Y:S04]  /*45e60*/  LDL.LU R49, [R1+0xa5c] ;  /* 0x000a5c0001317983 */ /* 0x000ee80000300800 */
[----:B------:R2:W3:Y:S04]  /*45e70*/  @!P4 LDG.E.U16 R13, desc[UR20][R72.64] ;  /* 0x00000014480dc981 */ /* 0x0004e8000c1e1500 */
[----:B------:R-:W3:Y:S04]  /*45e80*/  LDL.LU R84, [R1+0xa4c] ;  /* 0x000a4c0001547983 */ /* 0x000ee80000300800 */
[----:B------:R-:W3:Y:S04]  /*45e90*/  LDL R68, [R1+0xe34] ;  /* 0x000e340001447983 */ /* 0x000ee80000100800 */
[----:B------:R-:W3:Y:S04]  /*45ea0*/  @!P4 LDG.E.U16 R93, desc[UR20][R64.64] ;  /* 0x00000014405dc981 */ /* 0x000ee8000c1e1500 */
[----:B------:R-:W3:Y:S04]  /*45eb0*/  LDL R66, [R1+0xe74] ;  /* 0x000e740001427983 */ /* 0x000ee80000100800 */
[----:B------:R-:W3:Y:S04]  /*45ec0*/  LDL R63, [R1+0xeb8] ;  /* 0x000eb800013f7983 */ /* 0x000ee80000100800 */
[----:B------:R-:W3:Y:S04]  /*45ed0*/  LDL R65, [R1+0xe78] ;  /* 0x000e780001417983 */ /* 0x000ee80000100800 */
[----:B------:R-:W3:Y:S01]  /*45ee0*/  LDL R64, [R1+0xeb4] ;  /* 0x000eb40001407983 */ /* 0x000ee20000100800 */
[----:B--2---:R-:W-:-:S03]  /*45ef0*/  @!P4 IMAD.MOV.U32 R73, RZ, RZ, R3 ;  /* 0x000000ffff49c224 */ /* 0x004fc600078e0003 */
[----:B------:R-:W2:Y:S04]  /*45f00*/  LDL R3, [R1+0xe38] ;  /* 0x000e380001037983 */ /* 0x000ea80000100800 */
[----:B------:R-:W2:Y:S01]  /*45f10*/  LDL.LU R85, [R1+0xa48] ;  /* 0x000a480001557983 */ /* 0x000ea20000300800 */
[----:B----4-:R-:W-:-:S03]  /*45f20*/  @!P4 IMAD.MOV.U32 R72, RZ, RZ, R2 ;  /* 0x000000ffff48c224 */ /* 0x010fc600078e0002 */
[----:B------:R-:W4:Y:S04]  /*45f30*/  LDL.LU R86, [R1+0xa3c] ;  /* 0x000a3c0001567983 */ /* 0x000f280000300800 */
[----:B------:R-:W4:Y:S04]  /*45f40*/  LDL.LU R88, [R1+0xa38] ;  /* 0x000a380001587983 */ /* 0x000f280000300800 */
[----:B------:R-:W4:Y:S04]  /*45f50*/  LDL.LU R81, [R1+0xa2c] ;  /* 0x000a2c0001517983 */ /* 0x000f280000300800 */
[----:B------:R-:W4:Y:S01]  /*45f60*/  LDL.LU R2, [R1+0xa28] ;  /* 0x000a280001027983 */ /* 0x000f220000300800 */
[----:B---3--:R-:W-:Y:S01]  /*45f70*/  @!P4 IMAD.MOV.U32 R71, RZ, RZ, R70 ;  /* 0x000000ffff47c224 */ /* 0x008fe200078e0046 */
[----:B------:R-:W-:-:S02]  /*45f80*/  PRMT R10, RZ, 0x7610, R10 ;  /* 0x00007610ff0a7816 */ /* 0x000fc4000000000a */
[----:B------:R-:W3:Y:S01]  /*45f90*/  LDL.LU R87, [R1+0xa1c] ;  /* 0x000a1c0001577983 */ /* 0x000ee20000300800 */
[----:B------:R-:W-:-:S03]  /*45fa0*/  @!P4 IMAD.MOV.U32 R70, RZ, RZ, R69 ;  /* 0x000000ffff46c224 */ /* 0x000fc600078e0045 */
[----:B------:R-:W3:Y:S04]  /*45fb0*/  LDL.LU R89, [R1+0xa18] ;  /* 0x000a180001597983 */ /* 0x000ee80000300800 */
        /* <DEDUP_REMOVED lines=8> */
[----:B------:R-:W-:-:S03]  /*46040*/  @!P4 IMAD.MOV.U32 R69, RZ, RZ, R68 ;  /* 0x000000ffff45c224 */ /* 0x000fc600078e0044 */
[----:B------:R-:W-:Y:S01]  /*46050*/  STS.U16 [R67+UR4+0x22300], R84 ;  /* 0x0223005443007988 */ /* 0x000fe20008000404 */
[----:B--2---:R-:W-:-:S03]  /*46060*/  @!P4 IMAD.MOV.U32 R68, RZ, RZ, R3 ;  /* 0x000000ffff44c224 */ /* 0x004fc600078e0003 */
[----:B------:R-:W2:Y:S04]  /*46070*/  LDL.LU R3, [R1+0xa0c] ;  /* 0x000a0c0001037983 */ /* 0x000ea80000300800 */
[----:B------:R0:W2:Y:S04]  /*46080*/  @!P4 LDG.E.U16 R10, desc[UR20][R68.64] ;  /* 0x00000014440ac981 */ /* 0x0000a8000c1e1500 */
[----:B------:R-:W-:Y:S04]  /*46090*/  STS.U16 [R67+UR4+0x2a300], R85 ;  /* 0x02a3005543007988 */ /* 0x000fe80008000404 */
[----:B----4-:R-:W-:Y:S01]  /*460a0*/  STS.U16 [R67+UR4+0x22700], R86 ;  /* 0x0227005643007988 */ /* 0x010fe20008000404 */
[----:B0-----:R-:W-:-:S02]  /*460b0*/  @!P4 IMAD.MOV.U32 R68, RZ, RZ, R65 ;  /* 0x000000ffff44c224 */ /* 0x001fc400078e0041 */
[----:B------:R-:W-:Y:S01]  /*460c0*/  @!P4 IMAD.MOV.U32 R65, RZ, RZ, R64 ;  /* 0x000000ffff41c224 */ /* 0x000fe200078e0040 */
[----:B------:R-:W-:Y:S01]  /*460d0*/  STS.U16 [R67+UR4+0x2a700], R88 ;  /* 0x02a7005843007988 */ /* 0x000fe20008000404 */
[----:B------:R-:W-:-:S03]  /*460e0*/  @!P4 IMAD.MOV.U32 R64, RZ, RZ, R63 ;  /* 0x000000ffff40c224 */ /* 0x000fc600078e003f */
[----:B------:R-:W-:Y:S04]  /*460f0*/  STS.U16 [R67+UR4+0x22b00], R81 ;  /* 0x022b005143007988 */ /* 0x000fe80008000404 */
[----:B------:R-:W4:Y:S04]  /*46100*/  LDL R63, [R1+0x1550] ;  /* 0x00155000013f7983 */ /* 0x000f280000100800 */
[----:B------:R0:W-:Y:S04]  /*46110*/  STS.U16 [R67+UR4+0x2ab00], R2 ;  /* 0x02ab000243007988 */ /* 0x0001e80008000404 */
[----:B0-----:R-:W4:Y:S01]  /*46120*/  LDL.LU R2, [R1+0xa08] ;  /* 0x000a080001027983 */ /* 0x001f220000300800 */
[----:B------:R-:W-:Y:S01]  /*46130*/  PRMT R91, RZ, 0x7610, R91 ;  /* 0x00007610ff5b7816 */ /* 0x000fe2000000005b */
[----:B------:R-:W-:Y:S01]  /*46140*/  @!P4 IMAD.MOV.U32 R69, RZ, RZ, R66 ;  /* 0x000000ffff45c224 */ /* 0x000fe200078e0042 */
[----:B------:R-:W-:-:S02]  /*46150*/  PRMT R92, RZ, 0x7610, R92 ;  /* 0x00007610ff5c7816 */ /* 0x000fc4000000005c */
[----:B------:R-:W-:Y:S02]  /*46160*/  PRMT R4, RZ, 0x7610, R4 ;  /* 0x00007610ff047816 */ /* 0x000fe40000000004 */
[----:B------:R-:W4:Y:S01]  /*46170*/  @!P4 LDG.E.U16 R91, desc[UR20][R64.64] ;  /* 0x00000014405bc981 */ /* 0x000f22000c1e1500 */
[----:B------:R-:W-:-:S03]  /*46180*/  PRMT R5, RZ, 0x7610, R5 ;  /* 0x00007610ff057816 */ /* 0x000fc60000000005 */
[----:B------:R-:W4:Y:S04]  /*46190*/  @!P4 LDG.E.U16 R92, desc[UR20][R68.64] ;  /* 0x00000014445cc981 */ /* 0x000f28000c1e1500 */
[----:B------:R-:W4:Y:S04]  /*461a0*/  @!P4 LDG.E.U16 R4, desc[UR20][R70.64] ;  /* 0x000000144604c981 */ /* 0x000f28000c1e1500 */
        /* <DEDUP_REMOVED lines=24> */
[----:B---3--:R0:W-:Y:S04]  /*46330*/  STS.U16 [R67+UR4+0x22f00], R87 ;  /* 0x022f005743007988 */ /* 0x0081e80008000404 */
[----:B------:R-:W3:Y:S04]  /*46340*/  LDL.LU R86, [R1+0xa34] ;  /* 0x000a340001567983 */ /* 0x000ee80000300800 */
[----:B------:R1:W-:Y:S04]  /*46350*/  STS.U16 [R67+UR4+0x2af00], R89 ;  /* 0x02af005943007988 */ /* 0x0003e80008000404 */
[----:B0-----:R-:W3:Y:S04]  /*46360*/  LDL.LU R87, [R1+0xa30] ;  /* 0x000a300001577983 */ /* 0x001ee80000300800 */
[----:B-1----:R-:W3:Y:S04]  /*46370*/  LDL.LU R89, [R1+0xa24] ;  /* 0x000a240001597983 */ /* 0x002ee80000300800 */
[----:B--2---:R0:W-:Y:S04]  /*46380*/  STS.U16 [R67+UR4+0x23300], R3 ;  /* 0x0233000343007988 */ /* 0x0041e80008000404 */
[----:B0-----:R-:W2:Y:S04]  /*46390*/  LDL.LU R3, [R1+0xa20] ;  /* 0x000a200001037983 */ /* 0x001ea80000300800 */
[----:B----4-:R0:W-:Y:S04]  /*463a0*/  STS.U16 [R67+UR4+0x2b300], R2 ;  /* 0x02b3000243007988 */ /* 0x0101e80008000404 */
[----:B0-----:R-:W4:Y:S04]  /*463b0*/  LDL.LU R2, [R1+0x1ccc] ;  /* 0x001ccc0001027983 */ /* 0x001f280000300800 */
[----:B------:R-:W-:Y:S04]  /*463c0*/  STS.U16 [R67+UR4+0x23700], R64 ;  /* 0x0237004043007988 */ /* 0x000fe80008000404 */
[----:B------:R0:W-:Y:S04]  /*463d0*/  STS.U16 [R67+UR4+0x2b700], R88 ;  /* 0x02b7005843007988 */ /* 0x0001e80008000404 */
[----:B------:R1:W-:Y:S04]  /*463e0*/  STS.U16 [R67+UR4+0x23b00], R81 ;  /* 0x023b005143007988 */ /* 0x0003e80008000404 */
[----:B------:R-:W-:Y:S04]  /*463f0*/  STS.U16 [R67+UR4+0x2bb00], R65 ;  /* 0x02bb004143007988 */ /* 0x000fe80008000404 */
[----:B0-----:R-:W2:Y:S04]  /*46400*/  LDL.LU R88, [R1+0xa14] ;  /* 0x000a140001587983 */ /* 0x001ea80000300800 */
[----:B------:R-:W-:Y:S04]  /*46410*/  STS.U16 [R67+UR4+0x23f00], R66 ;  /* 0x023f004243007988 */ /* 0x000fe80008000404 */
[----:B-1----:R-:W2:Y:S04]  /*46420*/  LDL.LU R81, [R1+0xa10] ;  /* 0x000a100001517983 */ /* 0x002ea80000300800 */
[----:B----4-:R0:W-:Y:S04]  /*46430*/  STS.U16 [R67+UR4+0x2bf00], R2 ;  /* 0x02bf000243007988 */ /* 0x0101e80008000404 */
[----:B0-----:R-:W4:Y:S04]  /*46440*/  LDL.LU R2, [R1+0x1cc8] ;  /* 0x001cc80001027983 */ /* 0x001f280000300800 */
        /* <DEDUP_REMOVED lines=18> */
[----:B---3--:R-:W-:Y:S04]  /*46570*/  STS.U16 [R63+UR4+0x22780], R86 ;  /* 0x022780563f007988 */ /* 0x008fe80008000404 */
[----:B------:R-:W-:Y:S04]  /*46580*/  STS.U16 [R63+UR4+0x2a780], R87 ;  /* 0x02a780573f007988 */ /* 0x000fe80008000404 */
[----:B------:R-:W3:Y:S04]  /*46590*/  LDL.LU R64, [R1+0xa00] ;  /* 0x000a000001407983 */ /* 0x000ee80000300800 */
[----:B------:R0:W-:Y:S04]  /*465a0*/  STS.U16 [R63+UR4+0x22b80], R89 ;  /* 0x022b80593f007988 */ /* 0x0001e80008000404 */
[----:B------:R-:W3:Y:S04]  /*465b0*/  LDL.LU R65, [R1+0x9f4] ;  /* 0x0009f40001417983 */ /* 0x000ee80000300800 */
[----:B--2---:R1:W-:Y:S04]  /*465c0*/  STS.U16 [R63+UR4+0x2ab80], R3 ;  /* 0x02ab80033f007988 */ /* 0x0043e80008000404 */
[----:B0-----:R-:W2:Y:S04]  /*465d0*/  LDL.LU R89, [R1+0x9f0] ;  /* 0x0009f00001597983 */ /* 0x001ea80000300800 */
[----:B-1----:R-:W2:Y:S04]  /*465e0*/  LDL.LU R3, [R1+0x9e4] ;  /* 0x0009e40001037983 */ /* 0x002ea80000300800 */
        /* <DEDUP_REMOVED lines=25> */
[----:B-1----:R-:W2:Y:S04]  /*46780*/  LDL.LU R81, [R1+0x8a4] ;  /* 0x0008a40001517983 */ /* 0x002ea80000300800 */
[----:B----4-:R0:W-:Y:S04]  /*46790*/  STS.U16 [R63+UR4+0x23380], R2 ;  /* 0x023380023f007988 */ /* 0x0101e80008000404 */
[----:B0-----:R-:W4:Y:S04]  /*467a0*/  LDL.LU R2, [R1+0x1cc4] ;  /* 0x001cc40001027983 */ /* 0x001f280000300800 */
[----:B---3--:R-:W-:Y:S04]  /*467b0*/  STS.U16 [R63+UR4+0x2b380], R64 ;  /* 0x02b380403f007988 */ /* 0x008fe80008000404 */
[----:B------:R-:W-:Y:S04]  /*467c0*/  STS.U16 [R63+UR4+0x23780], R65 ;  /* 0x023780413f007988 */ /* 0x000fe80008000404 */
[----:B--2---:R0:W-:Y:S04]  /*467d0*/  STS.U16 [R63+UR4+0x2b780], R89 ;  /* 0x02b780593f007988 */ /* 0x0041e80008000404 */
[----:B------:R1:W-:Y:S04]  /*467e0*/  STS.U16 [R63+UR4+0x23b80], R3 ;  /* 0x023b80033f007988 */ /* 0x0003e80008000404 */
[----:B------:R-:W-:Y:S04]  /*467f0*/  STS.U16 [R63+UR4+0x2bb80], R66 ;  /* 0x02bb80423f007988 */ /* 0x000fe80008000404 */
[----:B0-----:R-:W2:Y:S04]  /*46800*/  LDL.LU R89, [R1+0x8a0] ;  /* 0x0008a00001597983 */ /* 0x001ea80000300800 */
[----:B------:R-:W-:Y:S04]  /*46810*/  STS.U16 [R63+UR4+0x23f80], R67 ;  /* 0x023f80433f007988 */ /* 0x000fe80008000404 */
[----:B-1----:R-:W3:Y:S04]  /*46820*/  LDL.LU R3, [R1+0x89c] ;  /* 0x00089c0001037983 */ /* 0x002ee80000300800 */
[----:B------:R0:W-:Y:S04]  /*46830*/  STS.U16 [R63+UR4+0x2bf80], R68 ;  /* 0x02bf80443f007988 */ /* 0x0001e80008000404 */
[----:B0-----:R-:W2:Y:S04]  /*46840*/  LDL.LU R63, [R1+0x898] ;  /* 0x00089800013f7983 */ /* 0x001ea80000300800 */
[----:B------:R-:W2:Y:S04]  /*46850*/  LDL.LU R64, [R1+0x894] ;  /* 0x0008940001407983 */ /* 0x000ea80000300800 */
[----:B------:R-:W2:Y:S04]  /*46860*/  LDL.LU R65, [R1+0x890] ;  /* 0x0008900001417983 */ /* 0x000ea80000300800 */
[----:B------:R-:W2:Y:S04]  /*46870*/  LDL.LU R66, [R1+0x88c] ;  /* 0x00088c0001427983 */ /* 0x000ea80000300800 */
[----:B----4-:R0:W-:Y:S04]  /*46880*/  STS.U16 [R2+UR4+0x35000], R81 ;  /* 0x0350005102007988 */ /* 0x0101e80008000404 */
[----:B0-----:R-:W4:Y:S04]  /*46890*/  LDL.LU R81, [R1+0x888] ;  /* 0x0008880001517983 */ /* 0x001f280000300800 */
[----:B------:R-:W4:Y:S04]  /*468a0*/  LDL.LU R67, [R1+0x880] ;  /* 0x0008800001437983 */ /* 0x000f280000300800 */
[----:B------:R0:W-:Y:S04]  /*468b0*/  STS.U16 [R2+UR4+0x30000], R69 ;  /* 0x0300004502007988 */ /* 0x0001e80008000404 */
[----:B------:R-:W4:Y:S04]  /*468c0*/  LDL.LU R68, [R1+0x87c] ;  /* 0x00087c0001447983 */ /* 0x000f280000300800 */
        /* <DEDUP_REMOVED lines=38> */
[----:B--2---:R0:W-:Y:S04]  /*46b30*/  STS.U16 [R2+UR4+0x35400], R89 ;  /* 0x0354005902007988 */ /* 0x0041e80008000404 */
[----:B-1----:R-:W2:Y:S04]  /*46b40*/  LDL.LU R88, [R1+0x82c] ;  /* 0x00082c0001587983 */ /* 0x002ea80000300800 */
[----:B---3--:R1:W-:Y:S04]  /*46b50*/  STS.U16 [R2+UR4+0x35800], R3 ;  /* 0x0358000302007988 */ /* 0x0083e80008000404 */
[----:B0-----:R-:W3:Y:S04]  /*46b60*/  LDL.LU R89, [R1+0x828] ;  /* 0x0008280001597983 */ /* 0x001ee80000300800 */
        /* <DEDUP_REMOVED lines=8> */
[----:B-1----:R-:W2:Y:S04]  /*46bf0*/  LDL.LU R66, [R1+0x1cb4] ;  /* 0x001cb40001427983 */ /* 0x002ea80000300800 */
[----:B----4-:R0:W-:Y:S04]  /*46c00*/  STS.U16 [R2+UR4+0x36c00], R81 ;  /* 0x036c005102007988 */ /* 0x0101e80008000404 */
[----:B0-----:R-:W4:Y:S04]  /*46c10*/  LDL.LU R81, [R1+0x1cb0] ;  /* 0x001cb00001517983 */ /* 0x001f280000300800 */
[----:B------:R0:W-:Y:S04]  /*46c20*/  STS.U16 [R2+UR4+0x37400], R67 ;  /* 0x0374004302007988 */ /* 0x0001e80008000404 */
[----:B------:R1:W-:Y:S04]  /*46c30*/  STS.U16 [R2+UR4+0x37800], R68 ;  /* 0x0378004402007988 */ /* 0x0003e80008000404 */
[----:B------:R1:W-:Y:S04]  /*46c40*/  STS.U16 [R2+UR4+0x37c00], R69 ;  /* 0x037c004502007988 */ /* 0x0003e80008000404 */
[----:B0-----:R-:W2:Y:S04]  /*46c50*/  LDL.LU R67, [R1+0x1cac] ;  /* 0x001cac0001437983 */ /* 0x001ea80000300800 */
[----:B-1----:R-:W2:Y:S04]  /*46c60*/  LDL.LU R68, [R1+0x1ca8] ;  /* 0x001ca80001447983 */ /* 0x002ea80000300800 */
[----:B------:R-:W2:Y:S04]  /*46c70*/  LDL.LU R69, [R1+0x1ca4] ;  /* 0x001ca40001457983 */ /* 0x000ea80000300800 */
[----:B----4-:R0:W-:Y:S02]  /*46c80*/  STS.U16 [R2+UR4+0x37000], R81 ;  /* 0x0370005102007988 */ /* 0x0101e40008000404 */
[----:B0-----:R-:W-:-:S05]  /*46c90*/  LOP3.LUT R81, R2, 0x10, RZ, 0x3c, !PT ;  /* 0x0000001002517812 */ /* 0x001fca00078e3cff */
        /* <DEDUP_REMOVED lines=37> */
[----:B---3--:R1:W-:Y:S04]  /*46ef0*/  STS.U16 [R81+UR4+0x34c80], R89 ;  /* 0x034c805951007988 */ /* 0x0083e80008000404 */
[----:B------:R3:W-:Y:S04]  /*46f00*/  STS.U16 [R81+UR4+0x35080], R3 ;  /* 0x0350800351007988 */ /* 0x0007e80008000404 */
[----:B0-----:R-:W2:Y:S04]  /*46f10*/  LDL.LU R88, [R1+0x1c58] ;  /* 0x001c580001587983 */ /* 0x001ea80000300800 */
[----:B-1----:R-:W2:Y:S04]  /*46f20*/  LDL.LU R89, [R1+0x1c54] ;  /* 0x001c540001597983 */ /* 0x002ea80000300800 */
[----:B---3--:R-:W3:Y:S04]  /*46f30*/  LDL.LU R3, [R1+0x1c50] ;  /* 0x001c500001037983 */ /* 0x008ee80000300800 */
[----:B---3--:R0:W-:Y:S04]  /*46f40*/  STS.U16 [R81+UR4+0x35480], R3 ;  /* 0x0354800351007988 */ /* 0x0081e80008000404 */
[----:B--2---:R1:W-:Y:S04]  /*46f50*/  STS.U16 [R81+UR4+0x35880], R89 ;  /* 0x0358805951007988 */ /* 0x0043e80008000404 */
[----:B------:R2:W-:Y:S04]  /*46f60*/  STS.U16 [R81+UR4+0x35c80], R88 ;  /* 0x035c805851007988 */ /* 0x0005e80008000404 */
[----:B------:R-:W-:Y:S04]  /*46f70*/  STS.U16 [R81+UR4+0x36080], R87 ;  /* 0x0360805751007988 */ /* 0x000fe80008000404 */
[----:B------:R-:W-:Y:S04]  /*46f80*/  STS.U16 [R81+UR4+0x36480], R86 ;  /* 0x0364805651007988 */ /* 0x000fe80008000404 */
[----:B------:R-:W-:Y:S04]  /*46f90*/  STS.U16 [R81+UR4+0x36880], R85 ;  /* 0x0368805551007988 */ /* 0x000fe80008000404 */
[----:B------:R-:W-:Y:S04]  /*46fa0*/  STS.U16 [R81+UR4+0x36c80], R84 ;  /* 0x036c805451007988 */ /* 0x000fe80008000404 */
[----:B0-----:R-:W3:Y:S04]  /*46fb0*/  LDL.LU R3, [R1+0x1c4c] ;  /* 0x001c4c0001037983 */ /* 0x001ee80000300800 */
[----:B------:R0:W-:Y:S04]  /*46fc0*/  STS.U16 [R81+UR4+0x37080], R49 ;  /* 0x0370803151007988 */ /* 0x0001e80008000404 */
[----:B-1----:R-:W3:Y:S04]  /*46fd0*/  LDL.LU R89, [R1+0x1c48] ;  /* 0x001c480001597983 */ /* 0x002ee80000300800 */
[----:B--2---:R-:W2:Y:S01]  /*46fe0*/  LDL.LU R88, [R1+0x1c44] ;  /* 0x001c440001587983 */ /* 0x004ea20000300800 */
[----:B0-----:R-:W-:-:S03]  /*46ff0*/  LOP3.LUT R49, R2, 0x20, RZ, 0x3c, !PT ;  /* 0x0000002002317812 */ /* 0x001fc600078e3cff */
[----:B------:R-:W2:Y:S04]  /*47000*/  LDL.LU R87, [R1+0x1c40] ;  /* 0x001c400001577983 */ /* 0x000ea80000300800 */
[----:B------:R0:W-:Y:S04]  /*47010*/  STS.U16 [R81+UR4+0x37480], R83 ;  /* 0x0374805351007988 */ /* 0x0001e80008000404 */
[----:B------:R-:W2:Y:S04]  /*47020*/  LDL.LU R86, [R1+0x1c3c] ;  /* 0x001c3c0001567983 */ /* 0x000ea80000300800 */
[----:B------:R1:W-:Y:S04]  /*47030*/  STS.U16 [R81+UR4+0x37880], R82 ;  /* 0x0378805251007988 */ /* 0x0003e80008000404 */
[----:B------:R-:W2:Y:S04]  /*47040*/  LDL.LU R85, [R1+0x1c38] ;  /* 0x001c380001557983 */ /* 0x000ea80000300800 */
[----:B------:R0:W-:Y:S04]  /*47050*/  STS.U16 [R81+UR4+0x37c80], R80 ;  /* 0x037c805051007988 */ /* 0x0001e80008000404 */
[----:B------:R-:W2:Y:S04]  /*47060*/  LDL.LU R84, [R1+0x1c34] ;  /* 0x001c340001547983 */ /* 0x000ea80000300800 */
[----:B------:R1:W-:Y:S04]  /*47070*/  STS.U16 [R49+UR4+0x30100], R79 ;  /* 0x0301004f31007988 */ /* 0x0003e80008000404 */
[----:B0-----:R-:W2:Y:S04]  /*47080*/  LDL.LU R83, [R1+0x1c30] ;  /* 0x001c300001537983 */ /* 0x001ea80000300800 */
[----:B------:R0:W-:Y:S04]  /*47090*/  STS.U16 [R49+UR4+0x30500], R78 ;  /* 0x0305004e31007988 */ /* 0x0001e80008000404 */
[----:B-1----:R-:W2:Y:S04]  /*470a0*/  LDL.LU R82, [R1+0x1c2c] ;  /* 0x001c2c0001527983 */ /* 0x002ea80000300800 */
[----:B------:R1:W-:Y:S04]  /*470b0*/  STS.U16 [R49+UR4+0x30900], R77 ;  /* 0x0309004d31007988 */ /* 0x0003e80008000404 */
[----:B------:R-:W2:Y:S04]  /*470c0*/  LDL.LU R81, [R1+0x1c28] ;  /* 0x001c280001517983 */ /* 0x000ea80000300800 */
[----:B------:R0:W-:Y:S04]  /*470d0*/  STS.U16 [R49+UR4+0x30d00], R76 ;  /* 0x030d004c31007988 */ /* 0x0001e80008000404 */
[----:B------:R-:W2:Y:S04]  /*470e0*/  LDL.LU R80, [R1+0x1c24] ;  /* 0x001c240001507983 */ /* 0x000ea80000300800 */
[----:B------:R0:W-:Y:S04]  /*470f0*/  STS.U16 [R49+UR4+0x31100], R75 ;  /* 0x0311004b31007988 */ /* 0x0001e80008000404 */
[----:B------:R-:W2:Y:S04]  /*47100*/  LDL.LU R79, [R1+0x1c20] ;  /* 0x001c2000014f7983 */ /* 0x000ea80000300800 */
[----:B----4-:R4:W-:Y:S04]  /*47110*/  STS.U16 [R49+UR4+0x31500], R74 ;  /* 0x0315004a31007988 */ /* 0x0109e80008000404 */
        /* <DEDUP_REMOVED lines=8> */
[----:B----4-:R-:W4:Y:S04]  /*471a0*/  LDL.LU R74, [R1+0x1c0c] ;  /* 0x001c0c00014a7983 */ /* 0x010f280000300800 */
        /* <DEDUP_REMOVED lines=32> */
[----:B------:R-:W-:Y:S04]  /*473b0*/  STS.U16 [R49+UR4+0x36900], R53 ;  /* 0x0369003531007988 */ /* 0x000fe80008000404 */
[----:B-1----:R-:W2:Y:S04]  /*473c0*/  LDL.LU R57, [R1+0x1bc8] ;  /* 0x001bc80001397983 */ /* 0x002ea80000300800 */
[----:B------:R-:W-:Y:S04]  /*473d0*/  STS.U16 [R49+UR4+0x36d00], R52 ;  /* 0x036d003431007988 */ /* 0x000fe80008000404 */
[----:B------:R-:W2:Y:S04]  /*473e0*/  LDL.LU R56, [R1+0x1bc4] ;  /* 0x001bc40001387983 */ /* 0x000ea80000300800 */
[----:B------:R0:W-:Y:S04]  /*473f0*/  STS.U16 [R49+UR4+0x37100], R17 ;  /* 0x0371001131007988 */ /* 0x0001e80008000404 */
[----:B------:R-:W2:Y:S04]  /*47400*/  LDL.LU R55, [R1+0x1bc0] ;  /* 0x001bc00001377983 */ /* 0x000ea80000300800 */
[----:B------:R-:W2:Y:S01]  /*47410*/  LDL.LU R54, [R1+0x1bbc] ;  /* 0x001bbc0001367983 */ /* 0x000ea20000300800 */
[----:B0-----:R-:W-:-:S03]  /*47420*/  LOP3.LUT R17, R2, 0x30, RZ, 0x3c, !PT ;  /* 0x0000003002117812 */ /* 0x001fc600078e3cff */
        /* <DEDUP_REMOVED lines=8> */
[----:B0-----:R-:W2:Y:S04]  /*474b0*/  LDL.LU R49, [R1+0x1ba8] ;  /* 0x001ba80001317983 */ /* 0x001ea80000300800 */
[----:B------:R0:W-:Y:S04]  /*474c0*/  STS.U16 [R17+UR4+0x30580], R46 ;  /* 0x0305802e11007988 */ /* 0x0001e80008000404 */
[----:B------:R-:W2:Y:S04]  /*474d0*/  LDL.LU R48, [R1+0x1ba4] ;  /* 0x001ba40001307983 */ /* 0x000ea80000300800 */
        /* <DEDUP_REMOVED lines=19> */
[----:B-1----:R-:W3:Y:S04]  /*47610*/  LDL.LU R38, [R1+0x1b7c] ;  /* 0x001b7c0001267983 */ /* 0x002ee80000300800 */
[----:B------:R1:W-:Y:S04]  /*47620*/  STS.U16 [R17+UR4+0x33180], R35 ;  /* 0x0331802311007988 */ /* 0x0003e80008000404 */
[----:B0-----:R-:W3:Y:S04]  /*47630*/  LDL.LU R37, [R1+0x1b78] ;  /* 0x001b780001257983 */ /* 0x001ee80000300800 */
[----:B------:R0:W-:Y:S04]  /*47640*/  STS.U16 [R17+UR4+0x33580], R34 ;  /* 0x0335802211007988 */ /* 0x0001e80008000404 */
[----:B------:R-:W3:Y:S04]  /*47650*/  LDL.LU R36, [R1+0x1b74] ;  /* 0x001b740001247983 */ /* 0x000ee80000300800 */
        /* <DEDUP_REMOVED lines=13> */
[----:B-1----:R-:W4:Y:S04]  /*47730*/  LDL.LU R29, [R1+0x1b58] ;  /* 0x001b5800011d7983 */ /* 0x002f280000300800 */
[----:B------:R1:W-:Y:S04]  /*47740*/  STS.U16 [R17+UR4+0x35580], R26 ;  /* 0x0355801a11007988 */ /* 0x0003e80008000404 */
[----:B0-----:R-:W4:Y:S04]  /*47750*/  LDL.LU R28, [R1+0x1b54] ;  /* 0x001b5400011c7983 */ /* 0x001f280000300800 */
[----:B------:R0:W-:Y:S04]  /*47760*/  STS.U16 [R17+UR4+0x35980], R25 ;  /* 0x0359801911007988 */ /* 0x0001e80008000404 */
[----:B------:R-:W4:Y:S04]  /*47770*/  LDL.LU R27, [R1+0x1b50] ;  /* 0x001b5000011b7983 */ /* 0x000f280000300800 */
        /* <DEDUP_REMOVED lines=12> */
[----:B-1----:R-:W4:Y:S01]  /*47840*/  LDL.LU R20, [R1+0x1b34] ;  /* 0x001b340001147983 */ /* 0x002f220000300800 */
[----:B0-----:R-:W-:-:S03]  /*47850*/  LOP3.LUT R9, R2, 0x40, RZ, 0x3c, !PT ;  /* 0x0000004002097812 */ /* 0x001fc600078e3cff */
[----:B------:R0:W-:Y:S04]  /*47860*/  STS.U16 [R17+UR4+0x37580], R19 ;  /* 0x0375801311007988 */ /* 0x0001e80008000404 */
[----:B------:R1:W-:Y:S04]  /*47870*/  STS.U16 [R17+UR4+0x37980], R18 ;  /* 0x0379801211007988 */ /* 0x0003e80008000404 */
[----:B------:R1:W-:Y:S04]  /*47880*/  STS.U16 [R17+UR4+0x37d80], R16 ;  /* 0x037d801011007988 */ /* 0x0003e80008000404 */
[----:B0-----:R-:W4:Y:S04]  /*47890*/  LDL.LU R19, [R1+0x1b30] ;  /* 0x001b300001137983 */ /* 0x001f280000300800 */
[----:B-1----:R-:W4:Y:S04]  /*478a0*/  LDL.LU R18, [R1+0x1b2c] ;  /* 0x001b2c0001127983 */ /* 0x002f280000300800 */
[----:B------:R-:W4:Y:S04]  /*478b0*/  LDL.LU R17, [R1+0x1b28] ;  /* 0x001b280001117983 */ /* 0x000f280000300800 */
        /* <DEDUP_REMOVED lines=11> */
[----:B------:R0:W-:Y:S04]  /*47970*/  STS.U16 [R9+UR4+0x31a00], R12 ;  /* 0x031a000c09007988 */ /* 0x0001e80008000404 */
[----:B-1----:R-:W4:Y:S04]  /*47980*/  LDL.LU R0, [R1+0x1b10] ;  /* 0x001b100001007983 */ /* 0x002f280000300800 */
[----:B------:R1:W-:Y:S04]  /*47990*/  STS.U16 [R9+UR4+0x31e00], R7 ;  /* 0x031e000709007988 */ /* 0x0003e80008000404 */
[----:B------:R-:W4:Y:S04]  /*479a0*/  LDL R13, [R1+0xafc] ;  /* 0x000afc00010d7983 */ /* 0x000f280000100800 */
[----:B0-----:R-:W4:Y:S04]  /*479b0*/  LDL R12, [R1+0xb00] ;  /* 0x000b0000010c7983 */ /* 0x001f280000100800 */
[----:B------:R0:W-:Y:S04]  /*479c0*/  STS.U16 [R9+UR4+0x32200], R6 ;  /* 0x0322000609007988 */ /* 0x0001e80008000404 */
[----:B-1----:R-:W4:Y:S04]  /*479d0*/  LDL R7, [R1+0xb04] ;  /* 0x000b040001077983 */ /* 0x002f280000100800 */
[----:B------:R1:W-:Y:S04]  /*479e0*/  STS.U16 [R9+UR4+0x32600], R90 ;  /* 0x0326005a09007988 */ /* 0x0003e80008000404 */
[----:B0-----:R-:W4:Y:S04]  /*479f0*/  LDL R6, [R1+0xb08] ;  /* 0x000b080001067983 */ /* 0x001f280000100800 */
[----:B------:R0:W-:Y:S04]  /*47a00*/  STS.U16 [R9+UR4+0x32a00], R93 ;  /* 0x032a005d09007988 */ /* 0x0001e80008000404 */
[----:B-1----:R-:W4:Y:S04]  /*47a10*/  LDL.LU R90, [R1+0x1b0c] ;  /* 0x001b0c00015a7983 */ /* 0x002f280000300800 */
[----:B------:R1:W-:Y:S04]  /*47a20*/  STS.U16 [R9+UR4+0x32e00], R5 ;  /* 0x032e000509007988 */ /* 0x0003e80008000404 */
[----:B0-----:R-:W4:Y:S04]  /*47a30*/  LDL.LU R93, [R1+0x1b08] ;  /* 0x001b0800015d7983 */ /* 0x001f280000300800 */
[----:B------:R0:W-:Y:S04]  /*47a40*/  STS.U16 [R9+UR4+0x33200], R4 ;  /* 0x0332000409007988 */ /* 0x0001e80008000404 */
[----:B-1----:R-:W4:Y:S04]  /*47a50*/  LDL R5, [R1+0xb0c] ;  /* 0x000b0c0001057983 */ /* 0x002f280000100800 */
[----:B0-----:R-:W4:Y:S04]  /*47a60*/  LDL R4, [R1+0xb10] ;  /* 0x000b100001047983 */ /* 0x001f280000100800 */
[----:B------:R0:W-:Y:S04]  /*47a70*/  STS.U16 [R9+UR4+0x33600], R10 ;  /* 0x0336000a09007988 */ /* 0x0001e80008000404 */
[----:B------:R-:W-:Y:S04]  /*47a80*/  STS.U16 [R9+UR4+0x33a00], R92 ;  /* 0x033a005c09007988 */ /* 0x000fe80008000404 */
[----:B------:R1:W-:Y:S04]  /*47a90*/  STS.U16 [R9+UR4+0x33e00], R91 ;  /* 0x033e005b09007988 */ /* 0x0003e80008000404 */
[----:B0-----:R-:W4:Y:S04]  /*47aa0*/  LDL R10, [R1+0xb3c] ;  /* 0x000b3c00010a7983 */ /* 0x001f280000100800 */
[----:B-1----:R-:W4:Y:S01]  /*47ab0*/  LDL R9, [R1+0xb40] ;  /* 0x000b400001097983 */ /* 0x002f220000100800 */
[----:B--2---:R-:W-:-:S02]  /*47ac0*/  PRMT R62, RZ, 0x7610, R62 ;  /* 0x00007610ff3e7816 */ /* 0x004fc4000000003e */
[----:B---3--:R-:W-:Y:S02]  /*47ad0*/  PRMT R30, RZ, 0x7610, R30 ;  /* 0x00007610ff1e7816 */ /* 0x008fe4000000001e */
[----:B----4-:R-:W-:-:S06]  /*47ae0*/  PRMT R11, RZ, 0x7610, R11 ;  /* 0x00007610ff0b7816 */ /* 0x010fcc000000000b */
[----:B------:R0:W2:Y:S02]  /*47af0*/  @!P4 LDG.E.U16 R11, desc[UR20][R12.64] ;  /* 0x000000140c0bc981 */ /* 0x0000a4000c1e1500 */
[----:B0-----:R-:W-:Y:S02]  /*47b00*/  @!P4 IMAD.MOV.U32 R13, RZ, RZ, R7 ;  /* 0x000000ffff0dc224 */ /* 0x001fe400078e0007 */
[----:B------:R-:W3:Y:S01]  /*47b10*/  LDL R7, [R1+0xb44] ;  /* 0x000b440001077983 */ /* 0x000ee20000100800 */
[----:B------:R-:W-:-:S03]  /*47b20*/  @!P4 IMAD.MOV.U32 R12, RZ, RZ, R6 ;  /* 0x000000ffff0cc224 */ /* 0x000fc600078e0006 */
[----:B------:R-:W3:Y:S04]  /*47b30*/  LDL R6, [R1+0xb48] ;  /* 0x000b480001067983 */ /* 0x000ee80000100800 */
[----:B------:R0:W4:Y:S02]  /*47b40*/  @!P4 LDG.E.U16 R62, desc[UR20][R12.64] ;  /* 0x000000140c3ec981 */ /* 0x000124000c1e1500 */
[----:B0-----:R-:W-:Y:S02]  /*47b50*/  @!P4 IMAD.MOV.U32 R13, RZ, RZ, R5 ;  /* 0x000000ffff0dc224 */ /* 0x001fe400078e0005 */
[----:B------:R-:W-:-:S05]  /*47b60*/  @!P4 IMAD.MOV.U32 R12, RZ, RZ, R4 ;  /* 0x000000ffff0cc224 */ /* 0x000fca00078e0004 */
[----:B------:R0:W2:Y:S01]  /*47b70*/  @!P4 LDG.E.U16 R30, desc[UR20][R12.64] ;  /* 0x000000140c1ec981 */ /* 0x0000a2000c1e1500 */
[----:B------:R-:W-:Y:S01]  /*47b80*/  PRMT R8, RZ, 0x7610, R8 ;  /* 0x00007610ff087816 */ /* 0x000fe20000000008 */
[----:B0-----:R-:W-:Y:S02]  /*47b90*/  @!P4 IMAD.MOV.U32 R13, RZ, RZ, R10 ;  /* 0x000000ffff0dc224 */ /* 0x001fe400078e000a */
[----:B------:R-:W-:-:S05]  /*47ba0*/  @!P4 IMAD.MOV.U32 R12, RZ, RZ, R9 ;  /* 0x000000ffff0cc224 */ /* 0x000fca00078e0009 */
[----:B------:R-:W2:Y:S01]  /*47bb0*/  @!P4 LDG.E.U16 R8, desc[UR20][R12.64] ;  /* 0x000000140c08c981 */ /* 0x000ea2000c1e1500 */
[----:B------:R-:W-:-:S06]  /*47bc0*/  PRMT R63, RZ, 0x7610, R63 ;  /* 0x00007610ff3f7816 */ /* 0x000fcc000000003f */
[----:B---3--:R-:W3:Y:S04]  /*47bd0*/  @!P4 LDG.E.U16 R63, desc[UR20][R6.64] ;  /* 0x00000014063fc981 */ /* 0x008ee8000c1e1500 */
[----:B----4-:R-:W-:Y:S04]  /*47be0*/  STL [R1+0x1a64], R62 ;  /* 0x001a643e01007387 */ /* 0x010fe80000100800 */
[----:B------:R-:W4:Y:S04]  /*47bf0*/  LDL R5, [R1+0xb4c] ;  /* 0x000b4c0001057983 */ /* 0x000f280000100800 */
[----:B------:R-:W4:Y:S04]  /*47c00*/  LDL R4, [R1+0xb50] ;  /* 0x000b500001047983 */ /* 0x000f280000100800 */
[----:B--2---:R-:W-:Y:S04]  /*47c10*/  STL [R1+0x1a68], R30 ;  /* 0x001a681e01007387 */ /* 0x004fe80000100800 */
[----:B------:R0:W-:Y:S04]  /*47c20*/  STL [R1+0x874], R11 ;  /* 0x0008740b01007387 */ /* 0x0001e80000100800 */
[----:B------:R-:W2:Y:S04]  /*47c30*/  LDL R10, [R1+0xb80] ;  /* 0x000b8000010a7983 */ /* 0x000ea80000100800 */
[----:B------:R-:W2:Y:S04]  /*47c40*/  LDL R9, [R1+0xb84] ;  /* 0x000b840001097983 */ /* 0x000ea80000100800 */
[----:B0-----:R-:W2:Y:S04]  /*47c50*/  LDL R11, [R1+0xb7c] ;  /* 0x000b7c00010b7983 */ /* 0x001ea80000100800 */
[----:B------:R0:W-:Y:S04]  /*47c60*/  STL [R1+0x868], R8 ;  /* 0x0008680801007387 */ /* 0x0001e80000100800 */
[----:B------:R-:W2:Y:S04]  /*47c70*/  LDL R7, [R1+0xb8c] ;  /* 0x000b8c0001077983 */ /* 0x000ea80000100800 */
[----:B------:R-:W2:Y:S04]  /*47c80*/  LDL R6, [R1+0xb90] ;  /* 0x000b900001067983 */ /* 0x000ea80000100800 */
[----:B0-----:R-:W2:Y:S01]  /*47c90*/  LDL R8, [R1+0xb88] ;  /* 0x000b880001087983 */ /* 0x001ea20000100800 */
[----:B------:R-:W-:-:S02]  /*47ca0*/  PRMT R31, RZ, 0x7610, R31 ;  /* 0x00007610ff1f7816 */ /* 0x000fc4000000001f */
[----:B------:R-:W-:Y:S02]  /*47cb0*/  PRMT R60, RZ, 0x7610, R60 ;  /* 0x00007610ff3c7816 */ /* 0x000fe4000000003c */
[----:B------:R-:W-:Y:S01]  /*47cc0*/  PRMT R28, RZ, 0x7610, R28 ;  /* 0x00007610ff1c7816 */ /* 0x000fe2000000001c */
[----:B---3--:R0:W-:Y:S02]  /*47cd0*/  STL [R1+0x1a6c], R63 ;  /* 0x001a6c3f01007387 */ /* 0x0081e40000100800 */
[----:B0-----:R-:W-:Y:S02]  /*47ce0*/  PRMT R63, RZ, 0x7610, R63 ;  /* 0x00007610ff3f7816 */ /* 0x001fe4000000003f */
[----:B----4-:R-:W3:Y:S04]  /*47cf0*/  @!P4 LDG.E.U16 R31, desc[UR20][R4.64] ;  /* 0x00000014041fc981 */ /* 0x010ee8000c1e1500 */
[----:B------:R-:W4:Y:S04]  /*47d00*/  LDL R5, [R1+0xbbc] ;  /* 0x000bbc0001057983 */ /* 0x000f280000100800 */
[----:B------:R-:W4:Y:S04]  /*47d10*/  LDL R4, [R1+0xbc0] ;  /* 0x000bc00001047983 */ /* 0x000f280000100800 */
[----:B--2---:R-:W2:Y:S04]  /*47d20*/  @!P4 LDG.E.U16 R63, desc[UR20][R10.64] ;  /* 0x000000140a3fc981 */ /* 0x004ea8000c1e1500 */
[----:B------:R-:W2:Y:S04]  /*47d30*/  @!P4 LDG.E.U16 R28, desc[UR20][R6.64] ;  /* 0x00000014061cc981 */ /* 0x000ea8000c1e1500 */
[----:B------:R-:W2:Y:S01]  /*47d40*/  @!P4 LDG.E.U16 R60, desc[UR20][R8.64] ;  /* 0x00000014083cc981 */ /* 0x000ea2000c1e1500 */
[----:B------:R-:W-:-:S03]  /*47d50*/  PRMT R30, RZ, 0x7610, R30 ;  /* 0x00007610ff1e7816 */ /* 0x000fc6000000001e */
[----:B---3--:R-:W-:Y:S04]  /*47d60*/  STL [R1+0x1a70], R31 ;  /* 0x001a701f01007387 */ /* 0x008fe80000100800 */
[----:B----4-:R-:W3:Y:S04]  /*47d70*/  @!P4 LDG.E.U16 R30, desc[UR20][R4.64] ;  /* 0x00000014041ec981 */ /* 0x010ee8000c1e1500 */
[----:B--2---:R-:W-:Y:S04]  /*47d80*/  STL [R1+0x1a74], R63 ;  /* 0x001a743f01007387 */ /* 0x004fe80000100800 */
[----:B------:R-:W2:Y:S04]  /*47d90*/  LDL R9, [R1+0xbc4] ;  /* 0x000bc40001097983 */ /* 0x000ea80000100800 */
[----:B------:R-:W2:Y:S04]  /*47da0*/  LDL R8, [R1+0xbc8] ;  /* 0x000bc80001087983 */ /* 0x000ea80000100800 */
[----:B------:R-:W-:Y:S04]  /*47db0*/  STL [R1+0x1a78], R60 ;  /* 0x001a783c01007387 */ /* 0x000fe80000100800 */
[----:B------:R-:W4:Y:S04]  /*47dc0*/  LDL R7, [R1+0xbcc] ;  /* 0x000bcc0001077983 */ /* 0x000f280000100800 */
[----:B------:R-:W4:Y:S04]  /*47dd0*/  LDL R6, [R1+0xbd0] ;  /* 0x000bd00001067983 */ /* 0x000f280000100800 */
[----:B------:R-:W-:Y:S04]  /*47de0*/  STL [R1+0x1a7c], R28 ;  /* 0x001a7c1c01007387 */ /* 0x000fe80000100800 */
[----:B------:R-:W4:Y:S04]  /*47df0*/  LDL R11, [R1+0xbfc] ;  /* 0x000bfc00010b7983 */ /* 0x000f280000100800 */
[----:B------:R-:W4:Y:S01]  /*47e00*/  LDL R10, [R1+0xc00] ;  /* 0x000c0000010a7983 */ /* 0x000f220000100800 */
[----:B------:R-:W-:-:S03]  /*47e10*/  PRMT R61, RZ, 0x7610, R61 ;  /* 0x00007610ff3d7816 */ /* 0x000fc6000000003d */
[----:B------:R-:W4:Y:S04]  /*47e20*/  LDL R5, [R1+0xc04] ;  /* 0x000c040001057983 */ /* 0x000f280000100800 */
[----:B------:R-:W4:Y:S01]  /*47e30*/  LDL R4, [R1+0xc08] ;  /* 0x000c080001047983 */ /* 0x000f220000100800 */
[----:B------:R-:W-:Y:S02]  /*47e40*/  PRMT R29, RZ, 0x7610, R29 ;  /* 0x00007610ff1d7816 */ /* 0x000fe4000000001d */
[----:B------:R-:W-:Y:S01]  /*47e50*/  PRMT R62, RZ, 0x7610, R62 ;  /* 0x00007610ff3e7816 */ /* 0x000fe2000000003e */
[----:B---3--:R-:W-:Y:S04]  /*47e60*/  STL [R1+0x1a80], R30 ;  /* 0x001a801e01007387 */ /* 0x008fe80000100800 */
[----:B--2---:R-:W2:Y:S04]  /*47e70*/  @!P4 LDG.E.U16 R61, desc[UR20][R8.64] ;  /* 0x00000014083dc981 */ /* 0x004ea8000c1e1500 */
[----:B------:R-:W3:Y:S04]  /*47e80*/  LDL R9, [R1+0xc0c] ;  /* 0x000c0c0001097983 */ /* 0x000ee80000100800 */
[----:B------:R-:W3:Y:S04]  /*47e90*/  LDL R8, [R1+0xc10] ;  /* 0x000c100001087983 */ /* 0x000ee80000100800 */
[----:B----4-:R-:W4:Y:S04]  /*47ea0*/  @!P4 LDG.E.U16 R29, desc[UR20][R6.64] ;  /* 0x00000014061dc981 */ /* 0x010f28000c1e1500 */
[----:B------:R-:W4:Y:S01]  /*47eb0*/  @!P4 LDG.E.U16 R62, desc[UR20][R10.64] ;  /* 0x000000140a3ec981 */ /* 0x000f22000c1e1500 */
[----:B------:R-:W-:-:S02]  /*47ec0*/  PRMT R58, RZ, 0x7610, R58 ;  /* 0x00007610ff3a7816 */ /* 0x000fc4000000003a */
[----:B------:R-:W-:-:S04]  /*47ed0*/  PRMT R26, RZ, 0x7610, R26 ;  /* 0x00007610ff1a7816 */ /* 0x000fc8000000001a */
[----:B------:R-:W4:Y:S04]  /*47ee0*/  @!P4 LDG.E.U16 R58, desc[UR20][R4.64] ;  /* 0x00000014043ac981 */ /* 0x000f28000c1e1500 */
[----:B---3--:R-:W3:Y:S04]  /*47ef0*/  @!P4 LDG.E.U16 R26, desc[UR20][R8.64] ;  /* 0x00000014081ac981 */ /* 0x008ee8000c1e1500 */
[----:B--2---:R-:W-:Y:S04]  /*47f00*/  STL [R1+0x1a84], R61 ;  /* 0x001a843d01007387 */ /* 0x004fe80000100800 */
[----:B------:R-:W2:Y:S04]  /*47f10*/  LDL R7, [R1+0xc3c] ;  /* 0x000c3c0001077983 */ /* 0x000ea80000100800 */
[----:B------:R-:W2:Y:S04]  /*47f20*/  LDL R6, [R1+0xc40] ;  /* 0x000c400001067983 */ /* 0x000ea80000100800 */
[----:B----4-:R-:W-:Y:S04]  /*47f30*/  STL [R1+0x1a88], R29 ;  /* 0x001a881d01007387 */ /* 0x010fe80000100800 */
[----:B------:R-:W-:Y:S04]  /*47f40*/  STL [R1+0x1a8c], R62 ;  /* 0x001a8c3e01007387 */ /* 0x000fe80000100800 */
[----:B------:R-:W4:Y:S04]  /*47f50*/  LDL R5, [R1+0xc44] ;  /* 0x000c440001057983 */ /* 0x000f280000100800 */
[----:B------:R-:W4:Y:S04]  /*47f60*/  LDL R4, [R1+0xc48] ;  /* 0x000c480001047983 */ /* 0x000f280000100800 */
[----:B------:R-:W-:Y:S04]  /*47f70*/  STL [R1+0x1a90], R58 ;  /* 0x001a903a01007387 */ /* 0x000fe80000100800 */
[----:B------:R-:W4:Y:S04]  /*47f80*/  LDL R9, [R1+0xc4c] ;  /* 0x000c4c0001097983 */ /* 0x000f280000100800 */
[----:B------:R-:W4:Y:S01]  /*47f90*/  LDL R8, [R1+0xc50] ;  /* 0x000c500001087983 */ /* 0x000f220000100800 */
[----:B------:R-:W-:-:S02]  /*47fa0*/  PRMT R3, RZ, 0x7610, R3 ;  /* 0x00007610ff037816 */ /* 0x000fc40000000003 */
[----:B------:R-:W-:Y:S01]  /*47fb0*/  PRMT R59, RZ, 0x7610, R59 ;  /* 0x00007610ff3b7816 */ /* 0x000fe2000000003b */
[----:B---3--:R-:W-:Y:S04]  /*47fc0*/  STL [R1+0x1a94], R26 ;  /* 0x001a941a01007387 */ /* 0x008fe80000100800 */
[----:B------:R-:W3:Y:S04]  /*47fd0*/  LDL R11, [R1+0xc7c] ;  /* 0x000c7c00010b7983 */ /* 0x000ee80000100800 */
[----:B------:R-:W3:Y:S04]  /*47fe0*/  LDL R10, [R1+0xc80] ;  /* 0x000c8000010a7983 */ /* 0x000ee80000100800 */
[----:B--2---:R-:W2:Y:S01]  /*47ff0*/  @!P4 LDG.E.U16 R3, desc[UR20][R6.64] ;  /* 0x000000140603c981 */ /* 0x004ea2000c1e1500 */
[----:B------:R-:W-:-:S02]  /*48000*/  PRMT R27, RZ, 0x7610, R27 ;  /* 0x00007610ff1b7816 */ /* 0x000fc4000000001b */
[----:B------:R-:W-:Y:S01]  /*48010*/  PRMT R88, RZ, 0x7610, R88 ;  /* 0x00007610ff587816 */ /* 0x000fe20000000058 */
[----:B------:R-:W2:Y:S04]  /*48020*/  LDL R7, [R1+0xc84] ;  /* 0x000c840001077983 */ /* 0x000ea80000100800 */
[----:B------:R-:W2:Y:S04]  /*48030*/  LDL R6, [R1+0xc88] ;  /* 0x000c880001067983 */ /* 0x000ea80000100800 */
[----:B----4-:R-:W4:Y:S04]  /*48040*/  @!P4 LDG.E.U16 R59, desc[UR20][R4.64] ;  /* 0x00000014043bc981 */ /* 0x010f28000c1e1500 */
[----:B------:R-:W4:Y:S04]  /*48050*/  @!P4 LDG.E.U16 R27, desc[UR20][R8.64] ;  /* 0x00000014081bc981 */ /* 0x000f28000c1e1500 */
[----:B---3--:R-:W3:Y:S04]  /*48060*/  @!P4 LDG.E.U16 R88, desc[UR20][R10.64] ;  /* 0x000000140a58c981 */ /* 0x008ee8000c1e1500 */
[----:B--2---:R-:W-:Y:S04]  /*48070*/  STL [R1+0x1a98], R3 ;  /* 0x001a980301007387 */ /* 0x004fe80000100800 */
[----:B------:R-:W2:Y:S04]  /*48080*/  LDL R5, [R1+0xc8c] ;  /* 0x000c8c0001057983 */ /* 0x000ea80000100800 */
[----:B------:R-:W2:Y:S04]  /*48090*/  LDL R4, [R1+0xc90] ;  /* 0x000c900001047983 */ /* 0x000ea80000100800 */
[----:B----4-:R-:W-:Y:S04]  /*480a0*/  STL [R1+0x1a9c], R59 ;  /* 0x001a9c3b01007387 */ /* 0x010fe80000100800 */
[----:B------:R-:W4:Y:S04]  /*480b0*/  LDL R9, [R1+0xcbc] ;  /* 0x000cbc0001097983 */ /* 0x000f280000100800 */
[----:B------:R-:W4:Y:S01]  /*480c0*/  LDL R8, [R1+0xcc0] ;  /* 0x000cc00001087983 */ /* 0x000f220000100800 */
[----:B------:R-:W-:-:S03]  /*480d0*/  PRMT R56, RZ, 0x7610, R56 ;  /* 0x00007610ff387816 */ /* 0x000fc60000000038 */
[----:B------:R-:W-:Y:S04]  /*480e0*/  STL [R1+0x1aa0], R27 ;  /* 0x001aa01b01007387 */ /* 0x000fe80000100800 */
[----:B------:R-:W4:Y:S01]  /*480f0*/  @!P4 LDG.E.U16 R56, desc[UR20][R6.64] ;  /* 0x000000140638c981 */ /* 0x000f22000c1e1500 */
[----:B------:R-:W-:Y:S02]  /*48100*/  PRMT R24, RZ, 0x7610, R24 ;  /* 0x00007610ff187816 */ /* 0x000fe40000000018 */
[----:B------:R-:W-:Y:S01]  /*48110*/  PRMT R89, RZ, 0x7610, R89 ;  /* 0x00007610ff597816 */ /* 0x000fe20000000059 */
[----:B---3--:R-:W-:Y:S04]  /*48120*/  STL [R1+0x1aa4], R88 ;  /* 0x001aa45801007387 */ /* 0x008fe80000100800 */
[----:B------:R-:W3:Y:S04]  /*48130*/  LDL R7, [R1+0xcc4] ;  /* 0x000cc40001077983 */ /* 0x000ee80000100800 */
[----:B------:R-:W3:Y:S04]  /*48140*/  LDL R6, [R1+0xcc8] ;  /* 0x000cc80001067983 */ /* 0x000ee80000100800 */
[----:B--2---:R-:W2:Y:S04]  /*48150*/  @!P4 LDG.E.U16 R24, desc[UR20][R4.64] ;  /* 0x000000140418c981 */ /* 0x004ea8000c1e1500 */
[----:B----4-:R3:W4:Y:S01]  /*48160*/  @!P4 LDG.E.U16 R89, desc[UR20][R8.64] ;  /* 0x000000140859c981 */ /* 0x010722000c1e1500 */
[----:B------:R-:W-:-:S03]  /*48170*/  PRMT R57, RZ, 0x7610, R57 ;  /* 0x00007610ff397816 */ /* 0x000fc60000000039 */
[----:B------:R-:W-:Y:S04]  /*48180*/  STL [R1+0x1aa8], R56 ;  /* 0x001aa83801007387 */ /* 0x000fe80000100800 */
[----:B------:R-:W4:Y:S04]  /*48190*/  LDL R5, [R1+0xccc] ;  /* 0x000ccc0001057983 */ /* 0x000f280000100800 */
[----:B------:R-:W4:Y:S01]  /*481a0*/  LDL R4, [R1+0xcd0] ;  /* 0x000cd00001047983 */ /* 0x000f220000100800 */
[----:B---3--:R-:W-:Y:S02]  /*481b0*/  @!P4 IMAD.MOV.U32 R9, RZ, RZ, R7 ;  /* 0x000000ffff09c224 */ /* 0x008fe400078e0007 */
[----:B------:R-:W-:-:S05]  /*481c0*/  @!P4 IMAD.MOV.U32 R8, RZ, RZ, R6 ;  /* 0x000000ffff08c224 */ /* 0x000fca00078e0006 */
[----:B------:R-:W3:Y:S04]  /*481d0*/  @!P4 LDG.E.U16 R57, desc[UR20][R8.64] ;  /* 0x000000140839c981 */ /* 0x000ee8000c1e1500 */
[----:B--2---:R-:W-:Y:S04]  /*481e0*/  STL [R1+0x1aac], R24 ;  /* 0x001aac1801007387 */ /* 0x004fe80000100800 */
[----:B------:R-:W2:Y:S04]  /*481f0*/  LDL R13, [R1+0xcfc] ;  /* 0x000cfc00010d7983 */ /* 0x000ea80000100800 */
[----:B------:R-:W2:Y:S04]  /*48200*/  LDL R12, [R1+0xd00] ;  /* 0x000d0000010c7983 */ /* 0x000ea80000100800 */
[----:B------:R-:W2:Y:S04]  /*48210*/  LDL R11, [R1+0xd04] ;  /* 0x000d0400010b7983 */ /* 0x000ea80000100800 */
[----:B------:R-:W2:Y:S04]  /*48220*/  LDL R10, [R1+0xd08] ;  /* 0x000d0800010a7983 */ /* 0x000ea80000100800 */
[----:B----4-:R-:W-:Y:S04]  /*48230*/  STL [R1+0x1ab0], R89 ;  /* 0x001ab05901007387 */ /* 0x010fe80000100800 */
[----:B------:R-:W4:Y:S04]  /*48240*/  LDL R7, [R1+0xd0c] ;  /* 0x000d0c0001077983 */ /* 0x000f280000100800 */
[----:B------:R-:W4:Y:S01]  /*48250*/  LDL R6, [R1+0xd10] ;  /* 0x000d100001067983 */ /* 0x000f220000100800 */
[----:B------:R-:W-:-:S03]  /*48260*/  PRMT R25, RZ, 0x7610, R25 ;  /* 0x00007610ff197816 */ /* 0x000fc60000000019 */
[----:B------:R-:W4:Y:S04]  /*48270*/  LDL R9, [R1+0xd3c] ;  /* 0x000d3c0001097983 */ /* 0x000f280000100800 */
[----:B------:R-:W4:Y:S04]  /*48280*/  LDL R8, [R1+0xd40] ;  /* 0x000d400001087983 */ /* 0x000f280000100800 */
[----:B------:R-:W4:Y:S01]  /*48290*/  @!P4 LDG.E.U16 R25, desc[UR20][R4.64] ;  /* 0x000000140419c981 */ /* 0x000f22000c1e1500 */
[----:B------:R-:W-:Y:S02]  /*482a0*/  PRMT R86, RZ, 0x7610, R86 ;  /* 0x00007610ff567816 */ /* 0x000fe40000000056 */
[----:B------:R-:W-:Y:S01]  /*482b0*/  PRMT R54, RZ, 0x7610, R54 ;  /* 0x00007610ff367816 */ /* 0x000fe20000000036 */
[----:B---3--:R-:W-:Y:S04]  /*482c0*/  STL [R1+0x1ab4], R57 ;  /* 0x001ab43901007387 */ /* 0x008fe80000100800 */
[----:B------:R-:W3:Y:S04]  /*482d0*/  LDL R5, [R1+0xd44] ;  /* 0x000d440001057983 */ /* 0x000ee80000100800 */
[----:B------:R-:W3:Y:S04]  /*482e0*/  LDL R4, [R1+0xd48] ;  /* 0x000d480001047983 */ /* 0x000ee80000100800 */
[----:B--2---:R-:W2:Y:S04]  /*482f0*/  @!P4 LDG.E.U16 R86, desc[UR20][R12.64] ;  /* 0x000000140c56c981 */ /* 0x004ea8000c1e1500 */
[----:B------:R4:W2:Y:S04]  /*48300*/  @!P4 LDG.E.U16 R54, desc[UR20][R10.64] ;  /* 0x000000140a36c981 */ /* 0x0008a8000c1e1500 */
[----:B------:R-:W2:Y:S01]  /*48310*/  LDL.LU.64 R12, [R1+0x1b00] ;  /* 0x001b0000010c7983 */ /* 0x000ea20000300a00 */
[----:B----4-:R-:W-:-:S02]  /*48320*/  @!P4 IMAD.MOV.U32 R11, RZ, RZ, R7 ;  /* 0x000000ffff0bc224 */ /* 0x010fc400078e0007 */
[----:B------:R-:W-:Y:S01]  /*48330*/  @!P4 IMAD.MOV.U32 R10, RZ, RZ, R6 ;  /* 0x000000ffff0ac224 */ /* 0x000fe200078e0006 */
[----:B------:R-:W4:Y:S04]  /*48340*/  LDL R7, [R1+0xd4c] ;  /* 0x000d4c0001077983 */ /* 0x000f280000100800 */
[----:B------:R-:W4:Y:S01]  /*48350*/  LDL R6, [R1+0xd50] ;  /* 0x000d500001067983 */ /* 0x000f220000100800 */
[----:B------:R-:W-:Y:S02]  /*48360*/  PRMT R87, RZ, 0x7610, R87 ;  /* 0x00007610ff577816 */ /* 0x000fe40000000057 */
[----:B------:R-:W-:-:S04]  /*48370*/  PRMT R55, RZ, 0x7610, R55 ;  /* 0x00007610ff377816 */ /* 0x000fc80000000037 */
[----:B------:R3:W2:Y:S01]  /*48380*/  @!P4 LDG.E.U16 R87, desc[UR20][R8.64] ;  /* 0x000000140857c981 */ /* 0x0006a2000c1e1500 */
[----:B------:R-:W-:Y:S02]  /*48390*/  PRMT R22, RZ, 0x7610, R22 ;  /* 0x00007610ff167816 */ /* 0x000fe40000000016 */
[----:B------:R-:W-:-:S04]  /*483a0*/  PRMT R23, RZ, 0x7610, R23 ;  /* 0x00007610ff177816 */ /* 0x000fc80000000017 */
[----:B------:R-:W2:Y:S04]  /*483b0*/  @!P4 LDG.E.U16 R22, desc[UR20][R10.64] ;  /* 0x000000140a16c981 */ /* 0x000ea8000c1e1500 */
[----:B------:R-:W2:Y:S01]  /*483c0*/  LDL.LU.64 R10, [R1+0x1af8] ;  /* 0x001af800010a7983 */ /* 0x000ea20000300a00 */
[----:B---3--:R-:W-:Y:S02]  /*483d0*/  @!P4 IMAD.MOV.U32 R9, RZ, RZ, R5 ;  /* 0x000000ffff09c224 */ /* 0x008fe400078e0005 */
[----:B------:R-:W-:-:S05]  /*483e0*/  @!P4 IMAD.MOV.U32 R8, RZ, RZ, R4 ;  /* 0x000000ffff08c224 */ /* 0x000fca00078e0004 */
[----:B------:R-:W3:Y:S04]  /*483f0*/  @!P4 LDG.E.U16 R55, desc[UR20][R8.64] ;  /* 0x000000140837c981 */ /* 0x000ee8000c1e1500 */
[----:B----4-:R-:W4:Y:S04]  /*48400*/  @!P4 LDG.E.U16 R23, desc[UR20][R6.64] ;  /* 0x000000140617c981 */ /* 0x010f28000c1e1500 */
[----:B--2---:R0:W-:Y:S04]  /*48410*/  STL.64 [R1+0x1ab8], R86 ;  /* 0x001ab85601007387 */ /* 0x0041e80000100a00 */
[----:B------:R-:W2:Y:S04]  /*48420*/  LDL R5, [R1+0xd84] ;  /* 0x000d840001057983 */ /* 0x000ea80000100800 */
[----:B------:R-:W2:Y:S04]  /*48430*/  LDL R4, [R1+0xd88] ;  /* 0x000d880001047983 */ /* 0x000ea80000100800 */
[----:B0-----:R-:W2:Y:S04]  /*48440*/  LDL R87, [R1+0xd80] ;  /* 0x000d800001577983 */ /* 0x001ea80000100800 */
[----:B------:R-:W2:Y:S04]  /*48450*/  LDL.LU.64 R8, [R1+0x1af0] ;  /* 0x001af00001087983 */ /* 0x000ea80000300a00 */
[----:B------:R-:W2:Y:S04]  /*48460*/  LDL R86, [R1+0xd8c] ;  /* 0x000d8c0001567983 */ /* 0x000ea80000100800 */
[----:B------:R-:W2:Y:S04]  /*48470*/  LDL R63, [R1+0xd90] ;  /* 0x000d9000013f7983 */ /* 0x000ea80000100800 */
[----:B---3--:R0:W-:Y:S04]  /*48480*/  STL.64 [R1+0x1ac0], R54 ;  /* 0x001ac03601007387 */ /* 0x0081e80000100a00 */
[----:B------:R-:W3:Y:S04]  /*48490*/  LDL R31, [R1+0xdbc] ;  /* 0x000dbc00011f7983 */ /* 0x000ee80000100800 */
[----:B------:R-:W3:Y:S04]  /*484a0*/  LDL R28, [R1+0xdc0] ;  /* 0x000dc000011c7983 */ /* 0x000ee80000100800 */
[----:B0-----:R-:W3:Y:S04]  /*484b0*/  LDL R55, [R1+0xd7c] ;  /* 0x000d7c0001377983 */ /* 0x001ee80000100800 */
[----:B------:R-:W3:Y:S04]  /*484c0*/  LDL.LU.64 R6, [R1+0x1ae8] ;  /* 0x001ae80001067983 */ /* 0x000ee80000300a00 */
[----:B----4-:R0:W-:Y:S04]  /*484d0*/  STL.64 [R1+0x1ac8], R22 ;  /* 0x001ac81601007387 */ /* 0x0101e80000100a00 */
[----:B0-----:R-:W4:Y:S04]  /*484e0*/  LDL R23, [R1+0xdc4] ;  /* 0x000dc40001177983 */ /* 0x001f280000100800 */
[----:B------:R-:W4:Y:S01]  /*484f0*/  LDL R22, [R1+0xdc8] ;  /* 0x000dc80001167983 */ /* 0x000f220000100800 */
[----:B------:R-:W-:Y:S01]  /*48500*/  PRMT R84, RZ, 0x7610, R84 ;  /* 0x00007610ff547816 */ /* 0x000fe20000000054 */
[----:B--2---:R-:W-:Y:S01]  /*48510*/  @!P4 IMAD.MOV.U32 R54, RZ, RZ, R87 ;  /* 0x000000ffff36c224 */ /* 0x004fe200078e0057 */
[----:B------:R-:W-:-:S02]  /*48520*/  PRMT R20, RZ, 0x7610, R20 ;  /* 0x00007610ff147816 */ /* 0x000fc40000000014 */
[----:B------:R-:W-:Y:S02]  /*48530*/  PRMT R85, RZ, 0x7610, R85 ;  /* 0x00007610ff557816 */ /* 0x000fe40000000055 */
[----:B------:R-:W-:Y:S02]  /*48540*/  PRMT R52, RZ, 0x7610, R52 ;  /* 0x00007610ff347816 */ /* 0x000fe40000000034 */
[----:B------:R-:W-:-:S04]  /*48550*/  PRMT R53, RZ, 0x7610, R53 ;  /* 0x00007610ff357816 */ /* 0x000fc80000000035 */
[----:B------:R-:W2:Y:S04]  /*48560*/  @!P4 LDG.E.U16 R52, desc[UR20][R4.64] ;  /* 0x000000140434c981 */ /* 0x000ea8000c1e1500 */
[----:B------:R-:W2:Y:S04]  /*48570*/  LDL R5, [R1+0xdcc] ;  /* 0x000dcc0001057983 */ /* 0x000ea80000100800 */
[----:B------:R-:W2:Y:S04]  /*48580*/  LDL R4, [R1+0xdd0] ;  /* 0x000dd00001047983 */ /* 0x000ea80000100800 */
[----:B---3--:R0:W3:Y:S02]  /*48590*/  @!P4 LDG.E.U16 R84, desc[UR20][R54.64] ;  /* 0x000000143654c981 */ /* 0x0080e4000c1e1500 */
[----:B0-----:R-:W-:-:S02]  /*485a0*/  @!P4 IMAD.MOV.U32 R54, RZ, RZ, R63 ;  /* 0x000000ffff36c224 */ /* 0x001fc400078e003f */
[----:B------:R-:W-:-:S05]  /*485b0*/  @!P4 IMAD.MOV.U32 R55, RZ, RZ, R86 ;  /* 0x000000ffff37c224 */ /* 0x000fca00078e0056 */
[----:B------:R0:W3:Y:S02]  /*485c0*/  @!P4 LDG.E.U16 R20, desc[UR20][R54.64] ;  /* 0x000000143614c981 */ /* 0x0000e4000c1e1500 */
[----:B0-----:R-:W-:Y:S02]  /*485d0*/  @!P4 IMAD.MOV.U32 R54, RZ, RZ, R28 ;  /* 0x000000ffff36c224 */ /* 0x001fe400078e001c */
[----:B----4-:R-:W4:Y:S01]  /*485e0*/  @!P4 LDG.E.U16 R53, desc[UR20][R22.64] ;  /* 0x000000141635c981 */ /* 0x010f22000c1e1500 */
[----:B------:R-:W-:-:S03]  /*485f0*/  @!P4 IMAD.MOV.U32 R55, RZ, RZ, R31 ;  /* 0x000000ffff37c224 */ /* 0x000fc600078e001f */
[----:B------:R-:W3:Y:S04]  /*48600*/  LDL R31, [R1+0xdfc] ;  /* 0x000dfc00011f7983 */ /* 0x000ee80000100800 */
[----:B------:R-:W3:Y:S04]  /*48610*/  @!P4 LDG.E.U16 R85, desc[UR20][R54.64] ;  /* 0x000000143655c981 */ /* 0x000ee8000c1e1500 */
[----:B------:R-:W4:Y:S01]  /*48620*/  LDL R28, [R1+0xe00] ;  /* 0x000e0000011c7983 */ /* 0x000f220000100800 */
[----:B------:R-:W-:-:S06]  /*48630*/  PRMT R21, RZ, 0x7610, R21 ;  /* 0x00007610ff157816 */ /* 0x000fcc0000000015 */
[----:B--2---:R-:W2:Y:S04]  /*48640*/  @!P4 LDG.E.U16 R21, desc[UR20][R4.64] ;  /* 0x000000140415c981 */ /* 0x004ea8000c1e1500 */
[----:B---3--:R-:W-:Y:S04]  /*48650*/  STL.64 [R1+0x1ad0], R84 ;  /* 0x001ad05401007387 */ /* 0x008fe80000100a00 */
[----:B------:R-:W3:Y:S04]  /*48660*/  LDL R23, [R1+0xe04] ;  /* 0x000e040001177983 */ /* 0x000ee80000100800 */
[----:B------:R-:W3:Y:S04]  /*48670*/  LDL R22, [R1+0xe08] ;  /* 0x000e080001167983 */ /* 0x000ee80000100800 */
[----:B----4-:R0:W-:Y:S04]  /*48680*/  STL.64 [R1+0x1ad8], R52 ;  /* 0x001ad83401007387 */ /* 0x0101e80000100a00 */
[----:B------:R-:W4:Y:S04]  /*48690*/  LDL R5, [R1+0xe44] ;  /* 0x000e440001057983 */ /* 0x000f280000100800 */
[----:B------:R-:W2:Y:S04]  /*486a0*/  LDL R4, [R1+0xe48] ;  /* 0x000e480001047983 */ /* 0x000ea80000100800 */
[----:B0-----:R-:W2:Y:S04]  /*486b0*/  LDL R53, [R1+0xe3c] ;  /* 0x000e3c0001357983 */ /* 0x001ea80000100800 */
[----:B------:R-:W2:Y:S01]  /*486c0*/  LDL R52, [R1+0xe40] ;  /* 0x000e400001347983 */ /* 0x000ea20000100800 */
[----:B------:R-:W-:-:S02]  /*486d0*/  @!P4 IMAD.MOV.U32 R84, RZ, RZ, R28 ;  /* 0x000000ffff54c224 */ /* 0x000fc400078e001c */
[----:B------:R-:W-:Y:S01]  /*486e0*/  @!P4 IMAD.MOV.U32 R85, RZ, RZ, R31 ;  /* 0x000000ffff55c224 */ /* 0x000fe200078e001f */
[----:B------:R-:W4:Y:S04]  /*486f0*/  LDL R28, [R1+0xe50] ;  /* 0x000e5000011c7983 */ /* 0x000f280000100800 */
[----:B------:R-:W4:Y:S01]  /*48700*/  LDL R31, [R1+0xe4c] ;  /* 0x000e4c00011f7983 */ /* 0x000f220000100800 */
[----:B------:R-:W-:Y:S02]  /*48710*/  PRMT R50, RZ, 0x7610, R50 ;  /* 0x00007610ff327816 */ /* 0x000fe40000000032 */
[----:B------:R-:W-:Y:S01]  /*48720*/  PRMT R83, RZ, 0x7610, R83 ;  /* 0x00007610ff537816 */ /* 0x000fe20000000053 */
[----:B------:R-:W4:Y:S01]  /*48730*/  LDL R55, [R1+0xe0c] ;  /* 0x000e0c0001377983 */ /* 0x000f220000100800 */
[----:B------:R-:W-:-:S02]  /*48740*/  PRMT R51, RZ, 0x7610, R51 ;  /* 0x00007610ff337816 */ /* 0x000fc40000000033 */
[----:B------:R-:W-:Y:S01]  /*48750*/  PRMT R19, RZ, 0x7610, R19 ;  /* 0x00007610ff137816 */ /* 0x000fe20000000013 */
[----:B------:R-:W4:Y:S01]  /*48760*/  LDL R54, [R1+0xe10] ;  /* 0x000e100001367983 */ /* 0x000f220000100800 */
[----:B------:R-:W-:Y:S02]  /*48770*/  PRMT R80, RZ, 0x7610, R80 ;  /* 0x00007610ff507816 */ /* 0x000fe40000000050 */
[----:B------:R-:W-:Y:S01]  /*48780*/  PRMT R48, RZ, 0x7610, R48 ;  /* 0x00007610ff307816 */ /* 0x000fe20000000030 */
[----:B------:R-:W4:Y:S01]  /*48790*/  LDL R87, [R1+0xab4] ;  /* 0x000ab40001577983 */ /* 0x000f220000100800 */
[----:B------:R-:W-:Y:S02]  /*487a0*/  PRMT R82, RZ, 0x7610, R82 ;  /* 0x00007610ff527816 */ /* 0x000fe40000000052 */
[----:B------:R-:W-:Y:S01]  /*487b0*/  PRMT R49, RZ, 0x7610, R49 ;  /* 0x00007610ff317816 */ /* 0x000fe20000000031 */
[----:B------:R-:W4:Y:S04]  /*487c0*/  LDL R86, [R1+0xab8] ;  /* 0x000ab80001567983 */ /* 0x000f280000100800 */
[----:B------:R-:W4:Y:S04]  /*487d0*/  @!P4 LDG.E.U16 R82, desc[UR20][R84.64] ;  /* 0x000000145452c981 */ /* 0x000f28000c1e1500 */
[----:B---3--:R-:W3:Y:S04]  /*487e0*/  @!P4 LDG.E.U16 R50, desc[UR20][R22.64] ;  /* 0x000000141632c981 */ /* 0x008ee8000c1e1500 */
[----:B------:R-:W3:Y:S04]  /*487f0*/  LDL R23, [R1+0xe7c] ;  /* 0x000e7c0001177983 */ /* 0x000ee80000100800 */
[----:B------:R-:W3:Y:S04]  /*48800*/  LDL R22, [R1+0xe80] ;  /* 0x000e800001167983 */ /* 0x000ee80000100800 */
[----:B--2---:R0:W2:Y:S02]  /*48810*/  @!P4 LDG.E.U16 R83, desc[UR20][R52.64] ;  /* 0x000000143453c981 */ /* 0x0040a4000c1e1500 */
[----:B0-----:R-:W-:-:S02]  /*48820*/  @!P4 IMAD.MOV.U32 R52, RZ, RZ, R4 ;  /* 0x000000ffff34c224 */ /* 0x001fc400078e0004 */
[----:B----4-:R-:W-:Y:S01]  /*48830*/  @!P4 IMAD.MOV.U32 R53, RZ, RZ, R5 ;  /* 0x000000ffff35c224 */ /* 0x010fe200078e0005 */
[----:B------:R-:W4:Y:S04]  /*48840*/  LDL R4, [R1+0xe88] ;  /* 0x000e880001047983 */ /* 0x000f280000100800 */
[----:B------:R-:W4:Y:S04]  /*48850*/  LDL R5, [R1+0xe84] ;  /* 0x000e840001057983 */ /* 0x000f280000100800 */
[----:B------:R0:W2:Y:S02]  /*48860*/  @!P4 LDG.E.U16 R51, desc[UR20][R52.64] ;  /* 0x000000143433c981 */ /* 0x0000a4000c1e1500 */
[----:B0-----:R-:W-:-:S02]  /*48870*/  @!P4 IMAD.MOV.U32 R52, RZ, RZ, R28 ;  /* 0x000000ffff34c224 */ /* 0x001fc400078e001c */
[----:B------:R-:W-:Y:S01]  /*48880*/  @!P4 IMAD.MOV.U32 R53, RZ, RZ, R31 ;  /* 0x000000ffff35c224 */ /* 0x000fe200078e001f */
[----:B------:R-:W2:Y:S04]  /*48890*/  LDL R28, [R1+0xe90] ;  /* 0x000e9000011c7983 */ /* 0x000ea80000100800 */
[----:B------:R-:W2:Y:S04]  /*488a0*/  LDL R31, [R1+0xe8c] ;  /* 0x000e8c00011f7983 */ /* 0x000ea80000100800 */
[----:B------:R-:W2:Y:S04]  /*488b0*/  @!P4 LDG.E.U16 R19, desc[UR20][R52.64] ;  /* 0x000000143413c981 */ /* 0x000ea8000c1e1500 */
[----:B------:R-:W2:Y:S04]  /*488c0*/  LDL R53, [R1+0xec4] ;  /* 0x000ec40001357983 */ /* 0x000ea80000100800 */
[----:B------:R-:W2:Y:S04]  /*488d0*/  LDL R52, [R1+0xec8] ;  /* 0x000ec80001347983 */ /* 0x000ea80000100800 */
[----:B---3--:R-:W3:Y:S04]  /*488e0*/  @!P4 LDG.E.U16 R80, desc[UR20][R22.64] ;  /* 0x000000141650c981 */ /* 0x008ee8000c1e1500 */
[----:B------:R-:W3:Y:S04]  /*488f0*/  LDL R23, [R1+0xecc] ;  /* 0x000ecc0001177983 */ /* 0x000ee80000100800 */
[----:B------:R-:W3:Y:S04]  /*48900*/  LDL R22, [R1+0xed0] ;  /* 0x000ed00001167983 */ /* 0x000ee80000100800 */
[----:B----4-:R-:W4:Y:S04]  /*48910*/  @!P4 LDG.E.U16 R48, desc[UR20][R4.64] ;  /* 0x000000140430c981 */ /* 0x010f28000c1e1500 */
[----:B------:R-:W4:Y:S04]  /*48920*/  LDL R5, [R1+0xef4] ;  /* 0x000ef40001057983 */ /* 0x000f280000100800 */
[----:B------:R-:W4:Y:S01]  /*48930*/  LDL R4, [R1+0xef8] ;  /* 0x000ef80001047983 */ /* 0x000f220000100800 */
[----:B--2---:R-:W-:-:S03]  /*48940*/  @!P4 IMAD.MOV.U32 R84, RZ, RZ, R28 ;  /* 0x000000ffff54c224 */ /* 0x004fc600078e001c */
[----:B------:R-:W2:Y:S01]  /*48950*/  LDL R28, [R1+0xf00] ;  /* 0x000f0000011c7983 */ /* 0x000ea20000100800 */
[----:B------:R-:W-:-:S03]  /*48960*/  @!P4 IMAD.MOV.U32 R85, RZ, RZ, R31 ;  /* 0x000000ffff55c224 */ /* 0x000fc600078e001f */
[----:B------:R-:W2:Y:S01]  /*48970*/  LDL R31, [R1+0xefc] ;  /* 0x000efc00011f7983 */ /* 0x000ea20000100800 */
[----:B------:R-:W-:-:S03]  /*48980*/  PRMT R17, RZ, 0x7610, R17 ;  /* 0x00007610ff117816 */ /* 0x000fc60000000011 */
[----:B------:R3:W2:Y:S02]  /*48990*/  @!P4 LDG.E.U16 R49, desc[UR20][R52.64] ;  /* 0x000000143431c981 */ /* 0x0006a4000c1e1500 */
[----:B---3--:R-:W-:Y:S02]  /*489a0*/  @!P4 IMAD.MOV.U32 R53, RZ, RZ, R23 ;  /* 0x000000ffff35c224 */ /* 0x008fe400078e0017 */
[----:B------:R-:W3:Y:S01]  /*489b0*/  LDL R23, [R1+0xf04] ;  /* 0x000f040001177983 */ /* 0x000ee20000100800 */
[----:B------:R-:W-:-:S03]  /*489c0*/  @!P4 IMAD.MOV.U32 R52, RZ, RZ, R22 ;  /* 0x000000ffff34c224 */ /* 0x000fc600078e0016 */
[----:B------:R-:W3:Y:S04]  /*489d0*/  LDL R22, [R1+0xf08] ;  /* 0x000f080001167983 */ /* 0x000ee80000100800 */
[----:B------:R4:W3:Y:S02]  /*489e0*/  @!P4 LDG.E.U16 R17, desc[UR20][R52.64] ;  /* 0x000000143411c981 */ /* 0x0008e4000c1e1500 */
[----:B----4-:R-:W-:Y:S02]  /*489f0*/  @!P4 IMAD.MOV.U32 R53, RZ, RZ, R5 ;  /* 0x000000ffff35c224 */ /* 0x010fe400078e0005 */
[----:B------:R-:W4:Y:S01]  /*48a00*/  LDL R5, [R1+0xf0c] ;  /* 0x000f0c0001057983 */ /* 0x000f220000100800 */
[----:B------:R-:W-:-:S03]  /*48a10*/  @!P4 IMAD.MOV.U32 R52, RZ, RZ, R4 ;  /* 0x000000ffff34c224 */ /* 0x000fc600078e0004 */
[----:B------:R-:W4:Y:S01]  /*48a20*/  LDL R4, [R1+0xf10] ;  /* 0x000f100001047983 */ /* 0x000f220000100800 */
[----:B------:R-:W-:Y:S02]  /*48a30*/  PRMT R57, RZ, 0x7610, R57 ;  /* 0x00007610ff397816 */ /* 0x000fe40000000039 */
[----:B------:R-:W-:-:S04]  /*48a40*/  PRMT R78, RZ, 0x7610, R78 ;  /* 0x00007610ff4e7816 */ /* 0x000fc8000000004e */
[----:B------:R2:W4:Y:S02]  /*48a50*/  @!P4 LDG.E.U16 R57, desc[UR20][R52.64] ;  /* 0x000000143439c981 */ /* 0x000524000c1e1500 */
[----:B--2---:R-:W-:Y:S01]  /*48a60*/  @!P4 IMAD.MOV.U32 R52, RZ, RZ, R28 ;  /* 0x000000ffff34c224 */ /* 0x004fe200078e001c */
[----:B------:R-:W-:Y:S01]  /*48a70*/  @!P4 MOV R53, R31 ;  /* 0x0000001f0035c202 */ /* 0x000fe20000000f00 */
[----:B------:R-:W2:Y:S04]  /*48a80*/  LDL R28, [R1+0xf48] ;  /* 0x000f4800011c7983 */ /* 0x000ea80000100800 */
[----:B------:R-:W2:Y:S04]  /*48a90*/  @!P4 LDG.E.U16 R78, desc[UR20][R52.64] ;  /* 0x00000014344ec981 */ /* 0x000ea8000c1e1500 */
[----:B------:R-:W2:Y:S04]  /*48aa0*/  LDL R31, [R1+0xf44] ;  /* 0x000f4400011f7983 */ /* 0x000ea80000100800 */
[----:B------:R-:W2:Y:S04]  /*48ab0*/  LDL R53, [R1+0xf3c] ;  /* 0x000f3c0001357983 */ /* 0x000ea80000100800 */
[----:B------:R-:W2:Y:S01]  /*48ac0*/  LDL R52, [R1+0xf40] ;  /* 0x000f400001347983 */ /* 0x000ea20000100800 */
[----:B------:R-:W-:-:S02]  /*48ad0*/  PRMT R46, RZ, 0x7610, R46 ;  /* 0x00007610ff2e7816 */ /* 0x000fc4000000002e */
[----:B------:R-:W-:-:S04]  /*48ae0*/  PRMT R14, RZ, 0x7610, R14 ;  /* 0x00007610ff0e7816 */ /* 0x000fc8000000000e */
[----:B---3--:R-:W3:Y:S04]  /*48af0*/  @!P4 LDG.E.U16 R46, desc[UR20][R22.64] ;  /* 0x00000014162ec981 */ /* 0x008ee8000c1e1500 */
[----:B------:R-:W3:Y:S04]  /*48b00*/  LDL R23, [R1+0xf4c] ;  /* 0x000f4c0001177983 */ /* 0x000ee80000100800 */
[----:B------:R-:W3:Y:S04]  /*48b10*/  LDL R22, [R1+0xf50] ;  /* 0x000f500001167983 */ /* 0x000ee80000100800 */
[----:B----4-:R-:W4:Y:S04]  /*48b20*/  @!P4 LDG.E.U16 R14, desc[UR20][R4.64] ;  /* 0x00000014040ec981 */ /* 0x010f28000c1e1500 */
[----:B------:R-:W4:Y:S04]  /*48b30*/  LDL R5, [R1+0xf74] ;  /* 0x000f740001057983 */ /* 0x000f280000100800 */
[----:B------:R-:W4:Y:S01]  /*48b40*/  LDL R4, [R1+0xf78] ;  /* 0x000f780001047983 */ /* 0x000f220000100800 */
[----:B------:R-:W-:-:S02]  /*48b50*/  PRMT R79, RZ, 0x7610, R79 ;  /* 0x00007610ff4f7816 */ /* 0x000fc4000000004f */
[----:B------:R-:W-:Y:S02]  /*48b60*/  PRMT R47, RZ, 0x7610, R47 ;  /* 0x00007610ff2f7816 */ /* 0x000fe4000000002f */
[----:B------:R-:W-:Y:S02]  /*48b70*/  PRMT R15, RZ, 0x7610, R15 ;  /* 0x00007610ff0f7816 */ /* 0x000fe4000000000f */
[----:B--2---:R0:W2:Y:S02]  /*48b80*/  @!P4 LDG.E.U16 R79, desc[UR20][R52.64] ;  /* 0x00000014344fc981 */ /* 0x0040a4000c1e1500 */
[----:B0-----:R-:W-:Y:S02]  /*48b90*/  @!P4 IMAD.MOV.U32 R52, RZ, RZ, R28 ;  /* 0x000000ffff34c224 */ /* 0x001fe400078e001c */
[----:B------:R-:W-:Y:S01]  /*48ba0*/  @!P4 IMAD.MOV.U32 R53, RZ, RZ, R31 ;  /* 0x000000ffff35c224 */ /* 0x000fe200078e001f */
[----:B------:R-:W2:Y:S04]  /*48bb0*/  LDL R28, [R1+0xf80] ;  /* 0x000f8000011c7983 */ /* 0x000ea80000100800 */
[----:B------:R-:W2:Y:S01]  /*48bc0*/  LDL R31, [R1+0xf7c] ;  /* 0x000f7c00011f7983 */ /* 0x000ea20000100800 */
[----:B------:R-:W-:-:S03]  /*48bd0*/  PRMT R24, RZ, 0x7610, R24 ;  /* 0x00007610ff187816 */ /* 0x000fc60000000018 */
[----:B------:R3:W2:Y:S02]  /*48be0*/  @!P4 LDG.E.U16 R47, desc[UR20][R52.64] ;  /* 0x00000014342fc981 */ /* 0x0006a4000c1e1500 */
[----:B---3--:R-:W-:Y:S02]  /*48bf0*/  @!P4 IMAD.MOV.U32 R53, RZ, RZ, R23 ;  /* 0x000000ffff35c224 */ /* 0x008fe400078e0017 */
[----:B------:R-:W3:Y:S01]  /*48c00*/  LDL R23, [R1+0xf84] ;  /* 0x000f840001177983 */ /* 0x000ee20000100800 */
[----:B------:R-:W-:-:S03]  /*48c10*/  @!P4 IMAD.MOV.U32 R52, RZ, RZ, R22 ;  /* 0x000000ffff34c224 */ /* 0x000fc600078e0016 */
[----:B------:R-:W3:Y:S04]  /*48c20*/  LDL R22, [R1+0xf88] ;  /* 0x000f880001167983 */ /* 0x000ee80000100800 */
[----:B------:R-:W3:Y:S04]  /*48c30*/  @!P4 LDG.E.U16 R15, desc[UR20][R52.64] ;  /* 0x00000014340fc981 */ /* 0x000ee8000c1e1500 */
[----:B------:R-:W3:Y:S04]  /*48c40*/  LDL R53, [R1+0xfb4] ;  /* 0x000fb40001357983 */ /* 0x000ee80000100800 */
[----:B------:R-:W3:Y:S04]  /*48c50*/  LDL R52, [R1+0xfb8] ;  /* 0x000fb80001347983 */ /* 0x000ee80000100800 */
[----:B----4-:R-:W4:Y:S04]  /*48c60*/  @!P4 LDG.E.U16 R24, desc[UR20][R4.64] ;  /* 0x000000140418c981 */ /* 0x010f28000c1e1500 */
[----:B------:R-:W4:Y:S04]  /*48c70*/  LDL R5, [R1+0xfbc] ;  /* 0x000fbc0001057983 */ /* 0x000f280000100800 */
[----:B------:R-:W4:Y:S01]  /*48c80*/  LDL R4, [R1+0xfc0] ;  /* 0x000fc00001047983 */ /* 0x000f220000100800 */
[----:B------:R-:W-:-:S06]  /*48c90*/  PRMT R16, RZ, 0x7610, R16 ;  /* 0x00007610ff107816 */ /* 0x000fcc0000000010 */
[----:B------:R2:W4:Y:S01]  /*48ca0*/  @!P4 LDG.E.U16 R16, desc[UR20][R84.64] ;  /* 0x000000145410c981 */ /* 0x000522000c1e1500 */
[----:B------:R-:W-:Y:S01]  /*48cb0*/  PRMT R44, RZ, 0x7610, R44 ;  /* 0x00007610ff2c7816 */ /* 0x000fe2000000002c */
[----:B--2---:R-:W-:Y:S02]  /*48cc0*/  @!P4 IMAD.MOV.U32 R84, RZ, RZ, R28 ;  /* 0x000000ffff54c224 */ /* 0x004fe400078e001c */
[----:B------:R-:W2:Y:S01]  /*48cd0*/  LDL R28, [R1+0xfc8] ;  /* 0x000fc800011c7983 */ /* 0x000ea20000100800 */
[----:B------:R-:W-:-:S03]  /*48ce0*/  @!P4 IMAD.MOV.U32 R85, RZ, RZ, R31 ;  /* 0x000000ffff55c224 */ /* 0x000fc600078e001f */
[----:B------:R-:W2:Y:S01]  /*48cf0*/  LDL R31, [R1+0xfc4] ;  /* 0x000fc400011f7983 */ /* 0x000ea20000100800 */
[----:B------:R-:W-:-:S03]  /*48d00*/  PRMT R56, RZ, 0x7610, R56 ;  /* 0x00007610ff387816 */ /* 0x000fc60000000038 */
[----:B---3--:R-:W3:Y:S04]  /*48d10*/  @!P4 LDG.E.U16 R44, desc[UR20][R22.64] ;  /* 0x00000014162cc981 */ /* 0x008ee8000c1e1500 */
[----:B------:R-:W3:Y:S04]  /*48d20*/  LDL R23, [R1+0xfcc] ;  /* 0x000fcc0001177983 */ /* 0x000ee80000100800 */
[----:B------:R-:W3:Y:S04]  /*48d30*/  LDL R22, [R1+0xfd0] ;  /* 0x000fd00001167983 */ /* 0x000ee80000100800 */
[----:B------:R4:W3:Y:S02]  /*48d40*/  @!P4 LDG.E.U16 R56, desc[UR20][R52.64] ;  /* 0x000000143438c981 */ /* 0x0008e4000c1e1500 */
[----:B----4-:R-:W-:-:S02]  /*48d50*/  @!P4 IMAD.MOV.U32 R53, RZ, RZ, R5 ;  /* 0x000000ffff35c224 */ /* 0x010fc400078e0005 */
[----:B------:R-:W4:Y:S01]  /*48d60*/  LDL R5, [R1+0xff4] ;  /* 0x000ff40001057983 */ /* 0x000f220000100800 */
[----:B------:R-:W-:-:S03]  /*48d70*/  @!P4 IMAD.MOV.U32 R52, RZ, RZ, R4 ;  /* 0x000000ffff34c224 */ /* 0x000fc600078e0004 */
        /* <DEDUP_REMOVED lines=8> */
[----:B------:R-:W-:Y:S02]  /*48e00*/  PRMT R13, RZ, 0x7610, R13 ;  /* 0x00007610ff0d7816 */ /* 0x000fe4000000000d */
[----:B------:R-:W-:Y:S01]  /*48e10*/  PRMT R88, RZ, 0x7610, R88 ;  /* 0x00007610ff587816 */ /* 0x000fe20000000058 */
        /* <DEDUP_REMOVED lines=9> */
[----:B------:R-:W-:-:S06]  /*48eb0*/  PRMT R76, RZ, 0x7610, R76 ;  /* 0x00007610ff4c7816 */ /* 0x000fcc000000004c */
[----:B------:R2:W4:Y:S02]  /*48ec0*/  @!P4 LDG.E.U16 R76, desc[UR20][R84.64] ;  /* 0x00000014544cc981 */ /* 0x000524000c1e1500 */
[----:B--2---:R-:W-:Y:S02]  /*48ed0*/  @!P4 IMAD.MOV.U32 R84, RZ, RZ, R28 ;  /* 0x000000ffff54c224 */ /* 0x004fe400078e001c */
[----:B------:R-:W-:Y:S01]  /*48ee0*/  @!P4 IMAD.MOV.U32 R85, RZ, RZ, R31 ;  /* 0x000000ffff55c224 */ /* 0x000fe200078e001f */
[----:B------:R-:W2:Y:S04]  /*48ef0*/  LDL R28, [R1+0x10b8] ;  /* 0x0010b800011c7983 */ /* 0x000ea80000100800 */
[----:B------:R-:W2:Y:S01]  /*48f00*/  LDL R31, [R1+0x10b4] ;  /* 0x0010b400011f7983 */ /* 0x000ea20000100800 */
[----:B------:R-:W-:-:S02]  /*48f10*/  PRMT R18, RZ, 0x7610, R18 ;  /* 0x00007610ff127816 */ /* 0x000fc40000000012 */
[----:B------:R-:W-:Y:S02]  /*48f20*/  PRMT R10, RZ, 0x7610, R10 ;  /* 0x00007610ff0a7816 */ /* 0x000fe4000000000a */
[----:B------:R-:W-:Y:S02]  /*48f30*/  PRMT R27, RZ, 0x7610, R27 ;  /* 0x00007610ff1b7816 */ /* 0x000fe4000000001b */
[----:B------:R-:W2:Y:S04]  /*48f40*/  @!P4 LDG.E.U16 R18, desc[UR20][R54.64] ;  /* 0x000000143612c981 */ /* 0x000ea8000c1e1500 */
[----:B------:R3:W2:Y:S04]  /*48f50*/  @!P4 LDG.E.U16 R10, desc[UR20][R52.64] ;  /* 0x00000014340ac981 */ /* 0x0006a8000c1e1500 */
[----:B------:R-:W2:Y:S04]  /*48f60*/  LDL R55, [R1+0xebc] ;  /* 0x000ebc0001377983 */ /* 0x000ea80000100800 */
[----:B------:R-:W2:Y:S01]  /*48f70*/  LDL R54, [R1+0xec0] ;  /* 0x000ec00001367983 */ /* 0x000ea20000100800 */
[----:B---3--:R-:W-:-:S03]  /*48f80*/  @!P4 IMAD.MOV.U32 R53, RZ, RZ, R23 ;  /* 0x000000ffff35c224 */ /* 0x008fc600078e0017 */
        /* <DEDUP_REMOVED lines=11> */
[----:B--2---:R-:W-:Y:S02]  /*49040*/  @!P4 IMAD.MOV.U32 R52, RZ, RZ, R28 ;  /* 0x000000ffff34c224 */ /* 0x004fe400078e001c */
[----:B------:R-:W2:Y:S01]  /*49050*/  LDL R28, [R1+0x11f8] ;  /* 0x0011f800011c7983 */ /* 0x000ea20000100800 */
[----:B------:R-:W-:-:S03]  /*49060*/  @!P4 IMAD.MOV.U32 R53, RZ, RZ, R31 ;  /* 0x000000ffff35c224 */ /* 0x000fc600078e001f */
[----:B------:R-:W2:Y:S04]  /*49070*/  LDL R31, [R1+0x11f4] ;  /* 0x0011f400011f7983 */ /* 0x000ea80000100800 */
[----:B------:R-:W2:Y:S01]  /*49080*/  @!P4 LDG.E.U16 R3, desc[UR20][R52.64] ;  /* 0x000000143403c981 */ /* 0x000ea2000c1e1500 */
[----:B------:R-:W-:Y:S02]  /*49090*/  PRMT R81, RZ, 0x7610, R81 ;  /* 0x00007610ff517816 */ /* 0x000fe40000000051 */
[----:B------:R-:W-:Y:S01]  /*490a0*/  PRMT R26, RZ, 0x7610, R26 ;  /* 0x00007610ff1a7816 */ /* 0x000fe2000000001a */
[----:B------:R-:W2:Y:S04]  /*490b0*/  LDL R53, [R1+0x11b4] ;  /* 0x0011b40001357983 */ /* 0x000ea80000100800 */
[----:B------:R-:W2:Y:S01]  /*490c0*/  LDL R52, [R1+0x11b8] ;  /* 0x0011b80001347983 */ /* 0x000ea20000100800 */
[----:B------:R-:W-:-:S03]  /*490d0*/  PRMT R58, RZ, 0x7610, R58 ;  /* 0x00007610ff3a7816 */ /* 0x000fc6000000003a */
        /* <DEDUP_REMOVED lines=12> */
[----:B------:R-:W-:Y:S02]  /*491a0*/  PRMT R61, RZ, 0x7610, R61 ;  /* 0x00007610ff3d7816 */ /* 0x000fe4000000003d */
[----:B------:R-:W-:Y:S01]  /*491b0*/  PRMT R30, RZ, 0x7610, R30 ;  /* 0x00007610ff1e7816 */ /* 0x000fe2000000001e */
[----:B--2---:R0:W2:Y:S02]  /*491c0*/  @!P4 LDG.E.U16 R29, desc[UR20][R52.64] ;  /* 0x00000014341dc981 */ /* 0x0040a4000c1e1500 */
        /* <DEDUP_REMOVED lines=20> */
[----:B------:R-:W-:Y:S02]  /*49310*/  PRMT R12, RZ, 0x7610, R12 ;  /* 0x00007610ff0c7816 */ /* 0x000fe4000000000c */
[----:B------:R-:W-:Y:S02]  /*49320*/  PRMT R75, RZ, 0x7610, R75 ;  /* 0x00007610ff4b7816 */ /* 0x000fe4000000004b */
[----:B------:R-:W-:Y:S01]  /*49330*/  PRMT R73, RZ, 0x7610, R73 ;  /* 0x00007610ff497816 */ /* 0x000fe20000000049 */
[----:B--2---:R-:W-:Y:S02]  /*49340*/  @!P4 IMAD.MOV.U32 R84, RZ, RZ, R28 ;  /* 0x000000ffff54c224 */ /* 0x004fe400078e001c */
[----:B------:R-:W2:Y:S01]  /*49350*/  LDL R28, [R1+0x1140] ;  /* 0x00114000011c7983 */ /* 0x000ea20000100800 */
[----:B------:R-:W-:-:S03]  /*49360*/  @!P4 IMAD.MOV.U32 R85, RZ, RZ, R31 ;  /* 0x000000ffff55c224 */ /* 0x000fc600078e001f */
[----:B------:R-:W2:Y:S04]  /*49370*/  LDL R31, [R1+0x113c] ;  /* 0x00113c00011f7983 */ /* 0x000ea80000100800 */
[----:B------:R-:W2:Y:S04]  /*49380*/  @!P4 LDG.E.U16 R12, desc[UR20][R54.64] ;  /* 0x00000014360cc981 */ /* 0x000ea8000c1e1500 */
[----:B------:R-:W2:Y:S04]  /*49390*/  LDL R55, [R1+0x1004] ;  /* 0x0010040001377983 */ /* 0x000ea80000100800 */
[----:B------:R-:W2:Y:S04]  /*493a0*/  LDL R54, [R1+0x1008] ;  /* 0x0010080001367983 */ /* 0x000ea80000100800 */
        /* <DEDUP_REMOVED lines=10> */
[----:B------:R-:W-:Y:S02]  /*49450*/  PRMT R42, RZ, 0x7610, R42 ;  /* 0x00007610ff2a7816 */ /* 0x000fe4000000002a */
        /* <DEDUP_REMOVED lines=22> */
[----:B------:R-:W-:Y:S01]  /*495c0*/  PRMT R67, RZ, 0x7610, R67 ;  /* 0x00007610ff437816 */ /* 0x000fe20000000043 */
[----:B--2---:R-:W-:Y:S02]  /*495d0*/  @!P4 IMAD.MOV.U32 R84, RZ, RZ, R28 ;  /* 0x000000ffff54c224 */ /* 0x004fe400078e001c */
[----:B------:R-:W-:Y:S01]  /*495e0*/  @!P4 IMAD.MOV.U32 R85, RZ, RZ, R31 ;  /* 0x000000ffff55c224 */ /* 0x000fe200078e001f */
[----:B------:R-:W2:Y:S04]  /*495f0*/  LDL R28, [R1+0x1088] ;  /* 0x00108800011c7983 */ /* 0x000ea80000100800 */
        /* <DEDUP_REMOVED lines=17> */
[----:B------:R2:W4:Y:S01]  /*49710*/  @!P4 LDG.E.U16 R43, desc[UR20][R52.64] ;  /* 0x00000014342bc981 */ /* 0x000522000c1e1500 */
[----:B------:R-:W-:Y:S02]  /*49720*/  PRMT R72, RZ, 0x7610, R72 ;  /* 0x00007610ff487816 */ /* 0x000fe40000000048 */
[----:B------:R-:W-:Y:S01]  /*49730*/  PRMT R41, RZ, 0x7610, R41 ;  /* 0x00007610ff297816 */ /* 0x000fe20000000029 */
[----:B--2---:R-:W-:Y:S02]  /*49740*/  @!P4 IMAD.MOV.U32 R52, RZ, RZ, R28 ;  /* 0x000000ffff34c224 */ /* 0x004fe400078e001c */
[----:B------:R-:W2:Y:S01]  /*49750*/  LDL R28, [R1+0x11c8] ;  /* 0x0011c800011c7983 */ /* 0x000ea20000100800 */
[----:B------:R-:W-:-:S03]  /*49760*/  @!P4 IMAD.MOV.U32 R53, RZ, RZ, R31 ;  /* 0x000000ffff35c224 */ /* 0x000fc600078e001f */
[----:B------:R-:W2:Y:S04]  /*49770*/  LDL R31, [R1+0x11c4] ;  /* 0x0011c400011f7983 */ /* 0x000ea80000100800 */
[----:B------:R-:W2:Y:S01]  /*49780*/  @!P4 LDG.E.U16 R40, desc[UR20][R52.64] ;  /* 0x000000143428c981 */ /* 0x000ea2000c1e1500 */
[----:B------:R-:W-:-:S03]  /*49790*/  PRMT R38, RZ, 0x7610, R38 ;  /* 0x00007610ff267816 */ /* 0x000fc60000000026 */
        /* <DEDUP_REMOVED lines=20> */
[----:B------:R3:W2:Y:S04]  /*498e0*/  @!P4 LDG.E.U16 R37, desc[UR20][R52.64] ;  /* 0x000000143425c981 */ /* 0x0006a8000c1e1500 */
[----:B------:R-:W2:Y:S04]  /*498f0*/  LDL R31, [R1+0x127c] ;  /* 0x00127c00011f7983 */ /* 0x000ea80000100800 */
[----:B------:R-:W2:Y:S04]  /*49900*/  @!P4 LDG.E.U16 R66, desc[UR20][R54.64] ;  /* 0x000000143642c981 */ /* 0x000ea8000c1e1500 */
        /* <DEDUP_REMOVED lines=15> */
[----:B------:R2:W4:Y:S01]  /*49a00*/  @!P4 LDG.E.U16 R32, desc[UR20][R84.64] ;  /* 0x000000145420c981 */ /* 0x000522000c1e1500 */
        /* <DEDUP_REMOVED lines=16> */
[----:B------:R-:W-:Y:S02]  /*49b10*/  PRMT R11, RZ, 0x7610, R11 ;  /* 0x00007610ff0b7816 */ /* 0x000fe4000000000b */
[----:B------:R-:W-:Y:S02]  /*49b20*/  PRMT R35, RZ, 0x7610, R35 ;  /* 0x00007610ff237816 */ /* 0x000fe40000000023 */
[----:B------:R-:W-:Y:S02]  /*49b30*/  PRMT R9, RZ, 0x7610, R9 ;  /* 0x00007610ff097816 */ /* 0x000fe40000000009 */
[----:B------:R-:W-:Y:S02]  /*49b40*/  PRMT R6, RZ, 0x7610, R6 ;  /* 0x00007610ff067816 */ /* 0x000fe40000000006 */
[----:B------:R-:W-:Y:S01]  /*49b50*/  PRMT R7, RZ, 0x7610, R7 ;  /* 0x00007610ff077816 */ /* 0x000fe20000000007 */
[----:B------:R-:W4:Y:S01]  /*49b60*/  @!P4 LDG.E.U16 R35, desc[UR20][R84.64] ;  /* 0x000000145423c981 */ /* 0x000f22000c1e1500 */
[----:B------:R-:W-:-:S03]  /*49b70*/  PRMT R93, RZ, 0x7610, R93 ;  /* 0x00007610ff5d7816 */ /* 0x000fc6000000005d */
[----:B------:R-:W4:Y:S04]  /*49b80*/  @!P4 LDG.E.U16 R9, desc[UR20][R52.64] ;  /* 0x000000143409c981 */ /* 0x000f28000c1e1500 */
[----:B------:R-:W4:Y:S04]  /*49b90*/  LDL R84, [R1+0x120c] ;  /* 0x00120c0001547983 */ /* 0x000f280000100800 */
[----:B------:R-:W4:Y:S04]  /*49ba0*/  LDL R52, [R1+0x11cc] ;  /* 0x0011cc0001347983 */ /* 0x000f280000100800 */
[----:B--2---:R0:W2:Y:S02]  /*49bb0*/  @!P4 LDG.E.U16 R11, desc[UR20][R54.64] ;  /* 0x00000014360bc981 */ /* 0x0040a4000c1e1500 */
[----:B0-----:R-:W-:Y:S01]  /*49bc0*/  @!P4 IMAD.MOV.U32 R54, RZ, RZ, R28 ;  /* 0x000000ffff36c224 */ /* 0x001fe200078e001c */
[----:B------:R-:W-:Y:S01]  /*49bd0*/  @!P4 MOV R55, R31 ;  /* 0x0000001f0037c202 */ /* 0x000fe20000000f00 */
[----:B------:R-:W2:Y:S04]  /*49be0*/  LDL R28, [R1+0xac8] ;  /* 0x000ac800011c7983 */ /* 0x000ea80000100800 */
[----:B------:R0:W2:Y:S04]  /*49bf0*/  @!P4 LDG.E.U16 R6, desc[UR20][R54.64] ;  /* 0x000000143606c981 */ /* 0x0000a8000c1e1500 */
[----:B------:R-:W2:Y:S04]  /*49c00*/  LDL R31, [R1+0x11d0] ;  /* 0x0011d000011f7983 */ /* 0x000ea80000100800 */
[----:B------:R-:W2:Y:S04]  /*49c10*/  LDL R55, [R1+0x1210] ;  /* 0x0012100001377983 */ /* 0x000ea80000100800 */
[----:B------:R-:W0:Y:S04]  /*49c20*/  LDL R54, [R1+0xac4] ;  /* 0x000ac40001367983 */ /* 0x000e280000100800 */
[----:B---3--:R-:W3:Y:S04]  /*49c30*/  @!P4 LDG.E.U16 R7, desc[UR20][R22.64] ;  /* 0x000000141607c981 */ /* 0x008ee8000c1e1500 */
[----:B------:R-:W3:Y:S04]  /*49c40*/  LDL R23, [R1+0xabc] ;  /* 0x000abc0001177983 */ /* 0x000ee80000100800 */
[----:B------:R-:W3:Y:S04]  /*49c50*/  LDL R22, [R1+0xac0] ;  /* 0x000ac00001167983 */ /* 0x000ee80000100800 */
[----:B----4-:R1:W4:Y:S04]  /*49c60*/  @!P4 LDG.E.U16 R93, desc[UR20][R4.64] ;  /* 0x00000014045dc981 */ /* 0x010328000c1e1500 */
[----:B------:R-:W1:Y:S04]  /*49c70*/  LDL.LU.64 R4, [R1+0x1ae0] ;  /* 0x001ae00001047983 */ /* 0x000e680000300a00 */
[----:B------:R-:W3:Y:S01]  /*49c80*/  LDL.LU R63, [R1+0x874] ;  /* 0x00087400013f7983 */ /* 0x000ee20000300800 */
[----:B------:R-:W-:-:S02]  /*49c90*/  PRMT R90, RZ, 0x7610, R90 ;  /* 0x00007610ff5a7816 */ /* 0x000fc4000000005a */
[----:B------:R-:W-:Y:S01]  /*49ca0*/  PRMT R92, RZ, 0x7610, R92 ;  /* 0x00007610ff5c7816 */ /* 0x000fe2000000005c */
[----:B------:R-:W-:Y:S02]  /*49cb0*/  @!P4 IMAD.MOV.U32 R85, RZ, RZ, R84 ;  /* 0x000000ffff55c224 */ /* 0x000fe400078e0054 */
[----:B------:R-:W-:Y:S01]  /*49cc0*/  @!P4 IMAD.MOV.U32 R53, RZ, RZ, R52 ;  /* 0x000000ffff35c224 */ /* 0x000fe200078e0034 */
[----:B------:R-:W-:-:S06]  /*49cd0*/  PRMT R91, RZ, 0x7610, R91 ;  /* 0x00007610ff5b7816 */ /* 0x000fcc000000005b */
[----:B------:R-:W4:Y:S01]  /*49ce0*/  @!P4 LDG.E.U16 R91, desc[UR20][R86.64] ;  /* 0x00000014565bc981 */ /* 0x000f22000c1e1500 */
[----:B--2---:R-:W-:-:S03]  /*49cf0*/  @!P4 IMAD.MOV.U32 R52, RZ, RZ, R31 ;  /* 0x000000ffff34c224 */ /* 0x004fc600078e001f */
[----:B------:R-:W2:Y:S01]  /*49d00*/  LDL.LU R31, [R1+0x868] ;  /* 0x00086800011f7983 */ /* 0x000ea20000300800 */
[----:B------:R-:W-:-:S03]  /*49d10*/  @!P4 IMAD.MOV.U32 R84, RZ, RZ, R55 ;  /* 0x000000ffff54c224 */ /* 0x000fc600078e0037 */
[----:B------:R-:W2:Y:S01]  /*49d20*/  @!P4 LDG.E.U16 R90, desc[UR20][R52.64] ;  /* 0x00000014345ac981 */ /* 0x000ea2000c1e1500 */
[----:B0-----:R-:W-:Y:S02]  /*49d30*/  @!P4 IMAD.MOV.U32 R55, RZ, RZ, R54 ;  /* 0x000000ffff37c224 */ /* 0x001fe400078e0036 */
[----:B------:R-:W-:Y:S01]  /*49d40*/  @!P4 IMAD.MOV.U32 R54, RZ, RZ, R28 ;  /* 0x000000ffff36c224 */ /* 0x000fe200078e001c */
[C---:B------:R-:W-:Y:S01]  /*49d50*/  LOP3.LUT R28, R2.reuse, 0x40, RZ, 0x3c, !PT ;  /* 0x00000040021c7812 */ /* 0x040fe200078e3cff */
[----:B------:R-:W4:Y:S04]  /*49d60*/  LDL.LU.64 R52, [R1+0x1ad8] ;  /* 0x001ad80001347983 */ /* 0x000f280000300a00 */
[----:B------:R-:W4:Y:S04]  /*49d70*/  @!P4 LDG.E.U16 R92, desc[UR20][R54.64] ;  /* 0x00000014365cc981 */ /* 0x000f28000c1e1500 */
        /* <DEDUP_REMOVED lines=14> */
[----:B------:R1:W-:Y:S01]  /*49e60*/  STS.U16 [R28+UR4+0x37a00], R30 ;  /* 0x037a001e1c007988 */ /* 0x0003e20008000404 */
[----:B0-----:R-:W-:-:S03]  /*49e70*/  LOP3.LUT R64, R2, 0x50, RZ, 0x3c, !PT ;  /* 0x0000005002407812 */ /* 0x001fc600078e3cff */
[----:B------:R0:W-:Y:S01]  /*49e80*/  STS.U16 [R28+UR4+0x37e00], R60 ;  /* 0x037e003c1c007988 */ /* 0x0001e20008000404 */
[----:B-1----:R-:W-:Y:S02]  /*49e90*/  PRMT R5, RZ, 0x7610, R5 ;  /* 0x00007610ff057816 */ /* 0x002fe40000000005 */
[----:B------:R-:W-:-:S04]  /*49ea0*/  PRMT R4, RZ, 0x7610, R4 ;  /* 0x00007610ff047816 */ /* 0x000fc80000000004 */
[----:B------:R-:W4:Y:S04]  /*49eb0*/  @!P4 LDG.E.U16 R5, desc[UR20][R84.64] ;  /* 0x000000145405c981 */ /* 0x000f28000c1e1500 */
[----:B---3--:R-:W3:Y:S04]  /*49ec0*/  @!P4 LDG.E.U16 R4, desc[UR20][R22.64] ;  /* 0x000000141604c981 */ /* 0x008ee8000c1e1500 */
[----:B------:R-:W3:Y:S04]  /*49ed0*/  LDL.LU.64 R84, [R1+0x1ad0] ;  /* 0x001ad00001547983 */ /* 0x000ee80000300a00 */
[----:B------:R-:W3:Y:S04]  /*49ee0*/  LDL.LU.64 R22, [R1+0x1ac8] ;  /* 0x001ac80001167983 */ /* 0x000ee80000300a00 */
[----:B------:R-:W3:Y:S04]  /*49ef0*/  LDL.LU.64 R54, [R1+0x1ac0] ;  /* 0x001ac00001367983 */ /* 0x000ee80000300a00 */
[----:B------:R-:W3:Y:S04]  /*49f00*/  LDL.LU.64 R86, [R1+0x1ab8] ;  /* 0x001ab80001567983 */ /* 0x000ee80000300a00 */
        /* <DEDUP_REMOVED lines=16> */
[----:B------:R0:W-:Y:S04]  /*4a010*/  STS.U16 [R64+UR4+0x30280], R63 ;  /* 0x0302803f40007988 */ /* 0x0001e80008000404 */
[----:B0-----:R-:W3:Y:S04]  /*4a020*/  LDL.LU R63, [R1+0x1a74] ;  /* 0x001a7400013f7983 */ /* 0x001ee80000300800 */
[----:B--2---:R0:W-:Y:S04]  /*4a030*/  STS.U16 [R64+UR4+0x30680], R31 ;  /* 0x0306801f40007988 */ /* 0x0041e80008000404 */
[----:B0-----:R-:W2:Y:S04]  /*4a040*/  LDL.LU R31, [R1+0x1a70] ;  /* 0x001a7000011f7983 */ /* 0x001ea80000300800 */
        /* <DEDUP_REMOVED lines=9> */
[----:B------:R1:W-:Y:S04]  /*4a0e0*/  STS.U16 [R64+UR4+0x32280], R86 ;  /* 0x0322805640007988 */ /* 0x0003e80008000404 */
[----:B------:R1:W-:Y:S04]  /*4a0f0*/  STS.U16 [R64+UR4+0x32680], R87 ;  /* 0x0326805740007988 */ /* 0x0003e80008000404 */
[----:B0-----:R0:W5:Y:S04]  /*4a100*/  LDL.LU R3, [R1+0x1a60] ;  /* 0x001a600001037983 */ /* 0x0011680000300800 */
[----:B------:R0:W-:Y:S04]  /*4a110*/  STS.U16 [R64+UR4+0x32a80], R84 ;  /* 0x032a805440007988 */ /* 0x0001e80008000404 */
[----:B-1----:R1:W5:Y:S04]  /*4a120*/  LDL.LU R88, [R1+0x1a5c] ;  /* 0x001a5c0001587983 */ /* 0x0023680000300800 */
[----:B------:R0:W-:Y:S04]  /*4a130*/  STS.U16 [R64+UR4+0x32e80], R85 ;  /* 0x032e805540007988 */ /* 0x0001e80008000404 */
[----:B------:R1:W5:Y:S04]  /*4a140*/  LDL.LU R89, [R1+0x1a58] ;  /* 0x001a580001597983 */ /* 0x0003680000300800 */
[----:B------:R0:W-:Y:S04]  /*4a150*/  STS.U16 [R64+UR4+0x33280], R82 ;  /* 0x0332805240007988 */ /* 0x0001e80008000404 */
[----:B------:R1:W5:Y:S04]  /*4a160*/  LDL.LU R86, [R1+0x1a54] ;  /* 0x001a540001567983 */ /* 0x0003680000300800 */
[----:B------:R0:W-:Y:S04]  /*4a170*/  STS.U16 [R64+UR4+0x33680], R83 ;  /* 0x0336805340007988 */ /* 0x0001e80008000404 */
[----:B------:R1:W5:Y:S04]  /*4a180*/  LDL.LU R87, [R1+0x1a50] ;  /* 0x001a500001577983 */ /* 0x0003680000300800 */
[----:B------:R1:W-:Y:S04]  /*4a190*/  STS.U16 [R64+UR4+0x33a80], R80 ;  /* 0x033a805040007988 */ /* 0x0003e80008000404 */
[----:B0-----:R0:W5:Y:S04]  /*4a1a0*/  LDL.LU R84, [R1+0x1a4c] ;  /* 0x001a4c0001547983 */ /* 0x0011680000300800 */
[----:B------:R0:W-:Y:S04]  /*4a1b0*/  STS.U16 [R64+UR4+0x33e80], R81 ;  /* 0x033e805140007988 */ /* 0x0001e80008000404 */
[----:B------:R0:W5:Y:S04]  /*4a1c0*/  LDL.LU R85, [R1+0x1a48] ;  /* 0x001a480001557983 */ /* 0x0001680000300800 */
[----:B------:R0:W-:Y:S04]  /*4a1d0*/  STS.U16 [R64+UR4+0x34280], R78 ;  /* 0x0342804e40007988 */ /* 0x0001e80008000404 */
[----:B------:R0:W5:Y:S04]  /*4a1e0*/  LDL.LU R82, [R1+0x1a44] ;  /* 0x001a440001527983 */ /* 0x0001680000300800 */
[----:B------:R0:W-:Y:S04]  /*4a1f0*/  STS.U16 [R64+UR4+0x34680], R79 ;  /* 0x0346804f40007988 */ /* 0x0001e80008000404 */
[----:B------:R0:W5:Y:S04]  /*4a200*/  LDL.LU R83, [R1+0x1a40] ;  /* 0x001a400001537983 */ /* 0x0001680000300800 */
[----:B------:R0:W-:Y:S04]  /*4a210*/  STS.U16 [R64+UR4+0x34a80], R76 ;  /* 0x034a804c40007988 */ /* 0x0001e80008000404 */
[----:B-1----:R1:W5:Y:S04]  /*4a220*/  LDL.LU R80, [R1+0x1a3c] ;  /* 0x001a3c0001507983 */ /* 0x0023680000300800 */
        /* <DEDUP_REMOVED lines=14> */
[----:B------:R-:W-:Y:S04]  /*4a310*/  STS.U16 [R64+UR4+0x36a80], R68 ;  /* 0x036a804440007988 */ /* 0x000fe80008000404 */
[----:B------:R0:W5:Y:S04]  /*4a320*/  LDL.LU R72, [R1+0x1a1c] ;  /* 0x001a1c0001487983 */ /* 0x0001680000300800 */
[----:B------:R-:W-:Y:S04]  /*4a330*/  STS.U16 [R64+UR4+0x36e80], R69 ;  /* 0x036e804540007988 */ /* 0x000fe80008000404 */
[----:B------:R0:W5:Y:S04]  /*4a340*/  LDL.LU R73, [R1+0x1a18] ;  /* 0x001a180001497983 */ /* 0x0001680000300800 */
[----:B------:R4:W-:Y:S04]  /*4a350*/  STS.U16 [R64+UR4+0x37280], R32 ;  /* 0x0372802040007988 */ /* 0x0009e80008000404 */
[----:B-1----:R1:W5:Y:S04]  /*4a360*/  LDL.LU R70, [R1+0x1a14] ;  /* 0x001a140001467983 */ /* 0x0023680000300800 */
[----:B0-----:R1:W5:Y:S01]  /*4a370*/  LDL.LU R71, [R1+0x1a10] ;  /* 0x001a100001477983 */ /* 0x0013620000300800 */
[----:B----4-:R-:W-:-:S03]  /*4a380*/  LOP3.LUT R32, R2, 0x60, RZ, 0x3c, !PT ;  /* 0x0000006002207812 */ /* 0x010fc600078e3cff */
[----:B------:R1:W5:Y:S04]  /*4a390*/  LDL.LU R68, [R1+0x1a0c] ;  /* 0x001a0c0001447983 */ /* 0x0003680000300800 */
[----:B------:R0:W-:Y:S04]  /*4a3a0*/  STS.U16 [R64+UR4+0x37680], R66 ;  /* 0x0376804240007988 */ /* 0x0001e80008000404 */
[----:B------:R1:W5:Y:S04]  /*4a3b0*/  LDL.LU R69, [R1+0x1a08] ;  /* 0x001a080001457983 */ /* 0x0003680000300800 */
[----:B------:R4:W-:Y:S04]  /*4a3c0*/  STS.U16 [R64+UR4+0x37a80], R67 ;  /* 0x037a804340007988 */ /* 0x0009e80008000404 */
[----:B0-----:R1:W5:Y:S04]  /*4a3d0*/  LDL.LU R66, [R1+0x1a04] ;  /* 0x001a040001427983 */ /* 0x0013680000300800 */
[----:B------:R0:W-:Y:S04]  /*4a3e0*/  STS.U16 [R64+UR4+0x37e80], R65 ;  /* 0x037e804140007988 */ /* 0x0001e80008000404 */
[----:B----4-:R1:W5:Y:S04]  /*4a3f0*/  LDL.LU R67, [R1+0x1a00] ;  /* 0x001a000001437983 */ /* 0x0103680000300800 */
[----:B0-----:R1:W5:Y:S04]  /*4a400*/  LDL.LU R64, [R1+0x19fc] ;  /* 0x0019fc0001407983 */ /* 0x0013680000300800 */
[----:B------:R1:W5:Y:S04]  /*4a410*/  LDL.LU R65, [R1+0x19f8] ;  /* 0x0019f80001417983 */ /* 0x0003680000300800 */
[----:B---3--:R0:W-:Y:S04]  /*4a420*/  STS.U16 [R32+UR4+0x30300], R62 ;  /* 0x0303003e20007988 */ /* 0x0081e80008000404 */
[----:B--2---:R2:W-:Y:S04]  /*4a430*/  STS.U16 [R32+UR4+0x30700], R63 ;  /* 0x0307003f20007988 */ /* 0x0045e80008000404 */
[----:B------:R3:W-:Y:S04]  /*4a440*/  STS.U16 [R32+UR4+0x30b00], R60 ;  /* 0x030b003c20007988 */ /* 0x0007e80008000404 */
[----:B0-----:R1:W5:Y:S04]  /*4a450*/  LDL.LU R62, [R1+0x19f4] ;  /* 0x0019f400013e7983 */ /* 0x0013680000300800 */
[----:B------:R0:W-:Y:S04]  /*4a460*/  STS.U16 [R32+UR4+0x30f00], R61 ;  /* 0x030f003d20007988 */ /* 0x0001e80008000404 */
[----:B--2---:R1:W5:Y:S04]  /*4a470*/  LDL.LU R63, [R1+0x19f0] ;  /* 0x0019f000013f7983 */ /* 0x0043680000300800 */
[----:B------:R2:W-:Y:S04]  /*4a480*/  STS.U16 [R32+UR4+0x31300], R58 ;  /* 0x0313003a20007988 */ /* 0x0005e80008000404 */
[----:B---3--:R1:W5:Y:S04]  /*4a490*/  LDL.LU R60, [R1+0x19ec] ;  /* 0x0019ec00013c7983 */ /* 0x0083680000300800 */
        /* <DEDUP_REMOVED lines=48> */
[----:B0-----:R1:W5:Y:S01]  /*4a7a0*/  LDL.LU R37, [R1+0x1988] ;  /* 0x0019880001257983 */ /* 0x0013620000300800 */
[----:B--2---:R-:W-:-:S03]  /*4a7b0*/  LOP3.LUT R0, R2, 0x70, RZ, 0x3c, !PT ;  /* 0x0000007002007812 */ /* 0x004fc600078e3cff */
[----:B------:R0:W-:Y:S04]  /*4a7c0*/  STS.U16 [R32+UR4+0x37700], R34 ;  /* 0x0377002220007988 */ /* 0x0001e80008000404 */
[----:B------:R2:W-:Y:S04]  /*4a7d0*/  STS.U16 [R32+UR4+0x37b00], R35 ;  /* 0x037b002320007988 */ /* 0x0005e80008000404 */
[----:B------:R3:W-:Y:S04]  /*4a7e0*/  STS.U16 [R32+UR4+0x37f00], R33 ;  /* 0x037f002120007988 */ /* 0x0007e80008000404 */
[----:B0-----:R1:W5:Y:S04]  /*4a7f0*/  LDL.LU R34, [R1+0x1984] ;  /* 0x0019840001227983 */ /* 0x0013680000300800 */
[----:B--2---:R1:W5:Y:S04]  /*4a800*/  LDL.LU R35, [R1+0x1980] ;  /* 0x0019800001237983 */ /* 0x0043680000300800 */
[----:B---3--:R1:W5:Y:S04]  /*4a810*/  LDL.LU R32, [R1+0x197c] ;  /* 0x00197c0001207983 */ /* 0x0083680000300800 */
[----:B------:R1:W5:Y:S04]  /*4a820*/  LDL.LU R33, [R1+0x1978] ;  /* 0x0019780001217983 */ /* 0x0003680000300800 */
[----:B------:R0:W-:Y:S04]  /*4a830*/  STS.U16 [R0+UR4+0x30380], R30 ;  /* 0x0303801e00007988 */ /* 0x0001e80008000404 */
[----:B------:R2:W-:Y:S04]  /*4a840*/  STS.U16 [R0+UR4+0x30780], R31 ;  /* 0x0307801f00007988 */ /* 0x0005e80008000404 */
[----:B------:R3:W-:Y:S04]  /*4a850*/  STS.U16 [R0+UR4+0x30b80], R28 ;  /* 0x030b801c00007988 */ /* 0x0007e80008000404 */
[----:B0-----:R1:W5:Y:S04]  /*4a860*/  LDL.LU R30, [R1+0x1974] ;  /* 0x00197400011e7983 */ /* 0x0013680000300800 */
[----:B--2---:R1:W5:Y:S04]  /*4a870*/  LDL.LU R31, [R1+0x1970] ;  /* 0x00197000011f7983 */ /* 0x0043680000300800 */
[----:B---3--:R1:W5:Y:S04]  /*4a880*/  LDL.LU R28, [R1+0x196c] ;  /* 0x00196c00011c7983 */ /* 0x0083680000300800 */
        /* <DEDUP_REMOVED lines=55> */
[----:B0-----:R1:W5:Y:S01]  /*4ac00*/  LDL.LU R0, [R1+0x18fc] ;  /* 0x0018fc0001007983 */ /* 0x0013620000300800 */
[----:B------:R-:W-:-:S05]  /*4ac10*/  LOP3.LUT R92, R2, 0x70, RZ, 0x3c, !PT ;  /* 0x00000070025c7812 */ /* 0x000fca00078e3cff */
[----:B------:R1:W-:Y:S01]  /*4ac20*/  STS.U16 [R92+UR4+0x37f80], R91 ;  /* 0x037f805b5c007988 */ /* 0x0003e20008000404 */
[----:B------:R0:W-:Y:S06]  /*4ac30*/  MEMBAR.ALL.CTA ;  /* 0x0000000000007992 */ /* 0x0001ec0000008000 */
[----:B0-----:R-:W0:Y:S01]  /*4ac40*/  FENCE.VIEW.ASYNC.S ;  /* 0x00000000000073c6 */ /* 0x001e220000000000 */
[----:B------:R-:W-:-:S04]  /*4ac50*/  ULEA UR8, UR9, UR4, 0x3 ;  /* 0x0000000409087291 */ /* 0x000fc8000f8e18ff */
[----:B------:R-:W-:Y:S01]  /*4ac60*/  UIADD3 UR8, UPT, UPT, UR8, 0x40000, URZ ;  /* 0x0004000008087890 */ /* 0x000fe2000fffe0ff */
[----:B0-----:R-:W-:Y:S06]  /*4ac70*/  BAR.SYNC.DEFER_BLOCKING 0x0 ;  /* 0x0000000000007b1d */ /* 0x001fec0000010000 */
[----:B-1----:R-:W-:Y:S05]  /*4ac80*/  @P0 BRA `(.L_x_9) ;  /* 0x0000000000bc0947 */ /* 0x002fea0003800000 */
[----:B------:R-:W-:Y:S01]  /*4ac90*/  UMOV UR68, 0x0 ;  /* 0x0000000000447882 */ /* 0x000fe20000000000 */
        /* <DEDUP_REMOVED lines=9> */
[----:B------:R-:W-:Y:S01]  /*4ad30*/  UTCHMMA gdesc[UR12], gdesc[UR16], tmem[UR5], tmem[UR70], idesc[UR71], UPT ;  /* 0x00ff46100c0075ea */ /* 0x000fe2000b800005 */
[----:B------:R-:W-:Y:S01]  /*4ad40*/  UMOV UR62, 0x0 ;  /* 0x00000000003e7882 */ /* 0x000fe20000000000 */
[----:B------:R-:W-:Y:S01]  /*4ad50*/  UMOV UR63, 0x8408010 ;  /* 0x08408010003f7882 */ /* 0x000fe20000000000 */
[----:B------:R-:W-:-:S02]  /*4ad60*/  UIADD3 UR76, UPT, UPT, UR5, 0x100, URZ ;  /* 0x00000100054c7890 */ /* 0x000fc4000fffe0ff */
[----:B------:R-:W-:Y:S01]  /*4ad70*/  UTCHMMA gdesc[UR18], gdesc[UR22], tmem[UR5], tmem[UR60], idesc[UR61], UPT ;  /* 0x00ff3c16120075ea */ /* 0x000fe2000b800005 */
[----:B------:R-:W-:Y:S01]  /*4ad80*/  UMOV UR64, 0x0 ;  /* 0x0000000000407882 */ /* 0x000fe20000000000 */
[----:B------:R-:W-:Y:S01]  /*4ad90*/  UMOV UR65, 0x8408010 ;  /* 0x0840801000417882 */ /* 0x000fe20000000000 */
[----:B------:R-:W-:Y:S02]  /*4ada0*/  UIADD3 UR77, UPT, UPT, UR5, 0x100, URZ ;  /* 0x00000100054d7890 */ /* 0x000fe4000fffe0ff */
[----:B------:R1:W-:Y:S01]  /*4adb0*/  UTCHMMA gdesc[UR24], gdesc[UR26], tmem[UR5], tmem[UR72], idesc[UR73], UPT ;  /* 0x00ff481a180075ea */ /* 0x0003e2000b800005 */
[----:B------:R-:W-:Y:S01]  /*4adc0*/  UMOV UR74, 0x0 ;  /* 0x00000000004a7882 */ /* 0x000fe20000000000 */
[----:B------:R-:W-:Y:S01]  /*4add0*/  UMOV UR75, 0x8408010 ;  /* 0x08408010004b7882 */ /* 0x000fe20000000000 */
[----:B0-----:R-:W-:Y:S02]  /*4ade0*/  UIADD3 UR15, UPT, UPT, UR5, 0x100, URZ ;  /* 0x00000100050f7890 */ /* 0x001fe4000fffe0ff */
[----:B------:R-:W-:Y:S01]  /*4adf0*/  UTCHMMA gdesc[UR28], gdesc[UR30], tmem[UR5], tmem[UR62], idesc[UR63], UPT ;  /* 0x00ff3e1e1c0075ea */ /* 0x000fe2000b800005 */
[----:B------:R-:W-:Y:S01]  /*4ae00*/  UTCHMMA gdesc[UR32], gdesc[UR34], tmem[UR5], tmem[UR64], idesc[UR65], UPT ;  /* 0x00ff4022200075ea */ /* 0x000fe2000b800005 */
[----:B------:R0:W-:Y:S01]  /*4ae10*/  UTCHMMA gdesc[UR36], gdesc[UR38], tmem[UR5], tmem[UR74], idesc[UR75], UPT ;  /* 0x00ff4a26240075ea */ /* 0x0001e2000b800005 */
[----:B------:R-:W-:Y:S01]  /*4ae20*/  UMOV UR66, 0x0 ;  /* 0x0000000000427882 */ /* 0x000fe20000000000 */
[----:B------:R-:W-:Y:S01]  /*4ae30*/  UMOV UR67, 0x8408010 ;  /* 0x0840801000437882 */ /* 0x000fe20000000000 */
[----:B-1----:R-:W-:-:S02]  /*4ae40*/  UIADD3 UR72, UPT, UPT, UR5, 0x100, URZ ;  /* 0x0000010005487890 */ /* 0x002fc4000fffe0ff */
[----:B------:R-:W-:Y:S01]  /*4ae50*/  UTCHMMA gdesc[UR40], gdesc[UR42], tmem[UR5], tmem[UR66], idesc[UR67], UPT ;  /* 0x00ff422a280075ea */ /* 0x000fe2000b800005 */
[----:B------:R-:W-:Y:S01]  /*4ae60*/  UIADD3 UR73, UPT, UPT, UR5, 0x100, URZ ;  /* 0x0000010005497890 */ /* 0x000fe2000fffe0ff */
[----:B------:R-:W-:Y:S01]  /*4ae70*/  UTCHMMA gdesc[UR44], gdesc[UR10], tmem[UR76], tmem[UR68], idesc[UR69], UPT ;  /* 0x00ff440a2c0075ea */ /* 0x000fe2000b80004c */
[----:B------:R1:W-:Y:S01]  /*4ae80*/  UTCHMMA gdesc[UR46], gdesc[UR16], tmem[UR77], tmem[UR70], idesc[UR71], UPT ;  /* 0x00ff46102e0075ea */ /* 0x0003e2000b80004d */
[----:B------:R2:W-:Y:S01]  /*4ae90*/  UTCHMMA gdesc[UR48], gdesc[UR22], tmem[UR15], tmem[UR60], idesc[UR61], UPT ;  /* 0x00ff3c16300075ea */ /* 0x0005e2000b80000f */
[----:B0-----:R-:W-:Y:S02]  /*4aea0*/  UIADD3 UR74, UPT, UPT, UR5, 0x100, URZ ;  /* 0x00000100054a7890 */ /* 0x001fe4000fffe0ff */
[----:B------:R-:W-:Y:S01]  /*4aeb0*/  UIADD3 UR75, UPT, UPT, UR5, 0x100, URZ ;  /* 0x00000100054b7890 */ /* 0x000fe2000fffe0ff */
[----:B------:R2:W-:Y:S02]  /*4aec0*/  UTCHMMA gdesc[UR50], gdesc[UR26], tmem[UR72], tmem[UR62], idesc[UR63], UPT ;  /* 0x00ff3e1a320075ea */ /* 0x0005e4000b800048 */
[----:B------:R2:W-:Y:S01]  /*4aed0*/  UTCHMMA gdesc[UR52], gdesc[UR30], tmem[UR73], tmem[UR64], idesc[UR65], UPT ;  /* 0x00ff401e340075ea */ /* 0x0005e2000b800049 */
[----:B-1----:R-:W-:Y:S01]  /*4aee0*/  UMOV UR70, UR8 ;  /* 0x0000000800467c82 */ /* 0x002fe20008000000 */
[----:B------:R-:W-:-:S02]  /*4aef0*/  UMOV UR71, URZ ;  /* 0x000000ff00477c82 */ /* 0x000fc40008000000 */
[----:B------:R2:W-:Y:S01]  /*4af00*/  UTCHMMA gdesc[UR54], gdesc[UR34], tmem[UR74], tmem[UR66], idesc[UR67], UPT ;  /* 0x00ff4222360075ea */ /* 0x0005e2000b80004a */
[----:B------:R-:W-:Y:S01]  /*4af10*/  UMOV UR77, UR70 ;  /* 0x00000046004d7c82 */ /* 0x000fe20008000000 */
[----:B------:R-:W-:Y:S01]  /*4af20*/  UMOV UR70, 0x0 ;  /* 0x0000000000467882 */ /* 0x000fe20000000000 */
[----:B------:R-:W-:Y:S01]  /*4af30*/  UMOV UR71, 0x8408010 ;  /* 0x0840801000477882 */ /* 0x000fe20000000000 */
[----:B------:R2:W-:Y:S01]  /*4af40*/  UTCHMMA gdesc[UR56], gdesc[UR38], tmem[UR75], tmem[UR68], idesc[UR69], UPT ;  /* 0x00ff4426380075ea */ /* 0x0005e2000b80004b */
[----:B------:R2:W-:Y:S01]  /*4af50*/  UTCHMMA gdesc[UR58], gdesc[UR42], tmem[UR76], tmem[UR70], idesc[UR71], UPT ;  /* 0x00ff462a3a0075ea */ /* 0x0005e2000b80004c */
[----:B------:R2:W-:Y:S01]  /*4af60*/  UTCBAR [UR77], URZ ;  /* 0x000000ff4d0073e9 */ /* 0x0005e200080000ff */
[----:B------:R-:W-:Y:S01]  /*4af70*/  NOP ;  /* 0x0000000000007918 */ /* 0x000fe20000000000 */
.L_x_9:
[----:B------:R-:W3:Y:S04]  /*4af80*/  LDL R92, [R1+0x1568] ;  /* 0x00156800015c7983 */ /* 0x000ee80000100800 */
[----:B------:R-:W3:Y:S01]  /*4af90*/  LDL R91, [R1+0xa58] ;  /* 0x000a5800015b7983 */ /* 0x000ee20000100800 */
[----:B------:R-:W-:Y:S01]  /*4afa0*/  UIADD3 UR9, UPT, UPT, UR9, 0x1, URZ ;  /* 0x0000000109097890 */ /* 0x000fe2000fffe0ff */
[----:B--2---:R-:W-:-:S03]  /*4afb0*/  UMOV UR60, UR7 ;  /* 0x00000007003c7c82 */ /* 0x004fc60008000000 */
[----:B------:R-:W-:-:S04]  /*4afc0*/  UISETP.GT.AND UP1, UPT, UR9, 0x1, UPT ;  /* 0x000000010900788c */ /* 0x000fc8000bf24270 */
[----:B------:R-:W-:Y:S02]  /*4afd0*/  USEL UR15, URZ, 0x1, !UP1 ;  /* 0x00000001ff0f7887 */ /* 0x000fe4000c800000 */
[----:B------:R-:W-:Y:S02]  /*4afe0*/  USEL UR9, UR9, URZ, !UP1 ;  /* 0x000000ff09097287 */ /* 0x000fe4000c800000 */
[----:B------:R-:W-:-:S07]  /*4aff0*/  ULOP3.LUT UR15, UR7, UR15, URZ, 0x3c, !UPT ;  /* 0x0000000f070f7292 */ /* 0x000fce000f8e3cff */
[----:B------:R-:W-:Y:S01]  /*4b000*/  UMOV UR7, UR15 ;  /* 0x0000000f00077c82 */ /* 0x000fe20008000000 */
[----:B---3--:R-:W-:-:S13]  /*4b010*/  ISETP.NE.U32.AND P2, PT, R91, R92, PT ;  /* 0x0000005c5b00720c */ /* 0x008fda0003f45070 */
[----:B------:R-:W-:Y:S05]  /*4b020*/  @P2 BRA `(.L_x_10) ;  /* 0xfffffddc00f82947 */ /* 0x000fea000383ffff */
.L_x_7:
[----:B------:R-:W0:Y:S01]  /*4b030*/  LDC R91, c[0x0][0x3a0] ;  /* 0x0000e800ff5b7b82 */ /* 0x000e220000000800 */
[----:B------:R-:W2:Y:S01]  /*4b040*/  LDCU.64 UR30, c[0x0][0x398] ;  /* 0x00007300ff1e77ac */ /* 0x000ea20008000a00 */
[----:B0-----:R-:W-:Y:S02]  /*4b050*/  VIADD R92, R91, 0x7f ;  /* 0x0000007f5b5c7836 */ /* 0x001fe40000000000 */
[----:B------:R-:W2:Y:S03]  /*4b060*/  LDL.LU R91, [R1+0x1570] ;  /* 0x00157000015b7983 */ /* 0x000ea60000300800 */
[----:B------:R-:W-:Y:S02]  /*4b070*/  ISETP.GE.AND P0, PT, R92, 0x80, PT ;  /* 0x000000805c00780c */ /* 0x000fe40003f06270 */
[----:B--2---:R-:W-:-:S11]  /*4b080*/  ISETP.GE.AND P3, PT, R91, UR31, PT ;  /* 0x0000001f5b007c0c */ /* 0x004fd6000bf66270 */
[----:B------:R-:W-:Y:S05]  /*4b090*/  @!P0 BRA `(.L_x_11) ;  /* 0x0000000000108947 */ /* 0x000fea0003800000 */
[----:B------:R-:W-:-:S06]  /*4b0a0*/  USHF.L.U32 UR60, UR60, 0x1f, URZ ;  /* 0x0000001f3c3c7899 */ /* 0x000fcc00080006ff */
[----:B-----5:R-:W-:-:S04]  /*4b0b0*/  IMAD.U32 R0, RZ, RZ, UR60 ;  /* 0x0000003cff007e24 */ /* 0x020fc8000f8e00ff */
[----:B------:R-:W0:Y:S02]  /*4b0c0*/  SYNCS.PHASECHK.TRANS64.TRYWAIT P0, [UR8], R0 ;  /* 0x00000000ff0075a7 */ /* 0x000e240008001108 */
[----:B0-----:R-:W-:Y:S05]  /*4b0d0*/  @!P0 BRA `(.L_x_12) ;  /* 0x0000012c004c8947 */ /* 0x001fea0003800000 */
.L_x_11:
[----:B------:R-:W-:Y:S06]  /*4b0e0*/  BAR.SYNC.DEFER_BLOCKING 0x0 ;  /* 0x0000000000007b1d */ /* 0x000fec0000010000 */
[----:B------:R-:W0:Y:S01]  /*4b0f0*/  LDCU.128 UR8, c[0x0][0x390] ;  /* 0x00007200ff0877ac */ /* 0x000e220008000c00 */
[----:B-----5:R2:W-:Y:S01]  /*4b100*/  STL [R1+0x19b8], R84 ;  /* 0x0019b85401007387 */ /* 0x0205e20000100800 */
[----:B------:R-:W3:Y:S03]  /*4b110*/  LDCU.64 UR32, c[0x0][0x398] ;  /* 0x00007300ff2077ac */ /* 0x000ee60008000a00 */
[----:B------:R-:W-:Y:S01]  /*4b120*/  STL [R1+0x19b4], R83 ;  /* 0x0019b45301007387 */ /* 0x000fe20000100800 */
[----:B------:R-:W4:Y:S03]  /*4b130*/  LDCU UR28, c[0x0][0x3b8] ;  /* 0x00007700ff1c77ac */ /* 0x000f260008000800 */
[----:B------:R1:W-:Y:S01]  /*4b140*/  STL [R1+0x19b0], R82 ;  /* 0x0019b05201007387 */ /* 0x0003e20000100800 */
[----:B------:R-:W0:Y:S03]  /*4b150*/  LDCU.64 UR26, c[0x0][0x398] ;  /* 0x00007300ff1a77ac */ /* 0x000e260008000a00 */
[----:B------:R0:W-:Y:S01]  /*4b160*/  STL [R1+0x19ac], R81 ;  /* 0x0019ac5101007387 */ /* 0x0001e20000100800 */
[----:B------:R-:W0:Y:S01]  /*4b170*/  LDCU.64 UR14, c[0x0][0x398] ;  /* 0x00007300ff0e77ac */ /* 0x000e220008000a00 */
[----:B------:R-:W0:Y:S02]  /*4b180*/  @!P1 SYNCS.CCTL.IV [UR4+0x40000] ;  /* 0x04000000ff0099b1 */ /* 0x000e240008000004 */
[----:B0-----:R-:W-:Y:S06]  /*4b190*/  BAR.SYNC.DEFER_BLOCKING 0x0 ;  /* 0x0000000000007b1d */ /* 0x001fec0000010000 */
[----:B------:R-:W0:Y:S01]  /*4b1a0*/  LDCU.64 UR12, c[0x0][0x398] ;  /* 0x00007300ff0c77ac */ /* 0x000e220008000a00 */
[----:B------:R-:W2:Y:S01]  /*4b1b0*/  LDTM.x64 R4, tmem[UR6] ;  /* 0x00000006000479ee */ /* 0x000ea20008340000 */
[----:B------:R0:W-:Y:S01]  /*4b1c0*/  STL [R1+0x19a8], R80 ;  /* 0x0019a85001007387 */ /* 0x0001e20000100800 */
[----:B------:R-:W0:Y:S03]  /*4b1d0*/  LDCU.64 UR24, c[0x0][0x398] ;  /* 0x00007300ff1877ac */ /* 0x000e260008000a00 */
[----:B------:R0:W-:Y:S01]  /*4b1e0*/  STL [R1+0x19a4], R79 ;  /* 0x0019a44f01007387 */ /* 0x0001e20000100800 */
[----:B------:R-:W0:Y:S03]  /*4b1f0*/  LDCU.64 UR22, c[0x0][0x398] ;  /* 0x00007300ff1677ac */ /* 0x000e260008000a00 */
[----:B------:R-:W-:Y:S01]  /*4b200*/  STL [R1+0x19a0], R78 ;  /* 0x0019a04e01007387 */ /* 0x000fe20000100800 */
[----:B------:R-:W0:Y:S03]  /*4b210*/  LDCU.64 UR18, c[0x0][0x398] ;  /* 0x00007300ff1277ac */ /* 0x000e260008000a00 */
[----:B------:R0:W-:Y:S01]  /*4b220*/  STL [R1+0x199c], R77 ;  /* 0x00199c4d01007387 */ /* 0x0001e20000100800 */
[----:B------:R-:W3:Y:S01]  /*4b230*/  LDCU.64 UR16, c[0x0][0x398] ;  /* 0x00007300ff1077ac */ /* 0x000ee20008000a00 */
[----:B------:R-:W3:Y:S02]  /*4b240*/  @!P1 SYNCS.CCTL.IV [UR4+0x40008] ;  /* 0x04000800ff0099b1 */ /* 0x000ee40008000004 */
[----:B------:R0:W-:Y:S01]  /*4b250*/  STL [R1+0x1998], R76 ;  /* 0x0019984c01007387 */ /* 0x0001e20000100800 */
[----:B------:R-:W3:Y:S03]  /*4b260*/  LDCU UR4, c[0x0][0x39c] ;  /* 0x00007380ff0477ac */ /* 0x000ee60008000800 */
[----:B------:R0:W-:Y:S01]  /*4b270*/  STL [R1+0x1994], R75 ;  /* 0x0019944b01007387 */ /* 0x0001e20000100800 */
[----:B------:R-:W3:Y:S01]  /*4b280*/  LDCU UR77, c[0x0][0x39c] ;  /* 0x00007380ff4d77ac */ /* 0x000ee20008000800 */
[----:B--2---:R-:W-:-:S02]  /*4b290*/  IMAD.MOV.U32 R84, RZ, RZ, R67 ;  /* 0x000000ffff547224 */ /* 0x004fc400078e0043 */
[----:B------:R2:W-:Y:S01]  /*4b2a0*/  STL [R1+0x1990], R74 ;  /* 0x0019904a01007387 */ /* 0x0005e20000100800 */
[----:B-1----:R-:W-:Y:S01]  /*4b2b0*/  IMAD.MOV.U32 R82, RZ, RZ, R66 ;  /* 0x000000ffff527224 */ /* 0x002fe200078e0042 */
[----:B------:R-:W1:Y:S01]  /*4b2c0*/  LDCU UR50, c[0x0][0x398] ;  /* 0x00007300ff3277ac */ /* 0x000e620008000800 */
[----:B------:R-:W-:Y:S01]  /*4b2d0*/  IMAD.MOV.U32 R81, RZ, RZ, R65 ;  /* 0x000000ffff517224 */ /* 0x000fe200078e0041 */
[----:B------:R2:W-:Y:S01]  /*4b2e0*/  STL [R1+0x198c], R73 ;  /* 0x00198c4901007387 */ /* 0x0005e20000100800 */
[----:B0-----:R-:W-:Y:S01]  /*4b2f0*/  IMAD.MOV.U32 R80, RZ, RZ, R64 ;  /* 0x000000ffff507224 */ /* 0x001fe200078e0040 */
[----:B------:R-:W0:Y:S01]  /*4b300*/  LDCU UR49, c[0x0][0x39c] ;  /* 0x00007380ff3177ac */ /* 0x000e220008000800 */
[----:B------:R-:W-:Y:S01]  /*4b310*/  IMAD.MOV.U32 R79, RZ, RZ, R63 ;  /* 0x000000ffff4f7224 */ /* 0x000fe200078e003f */
[----:B------:R3:W-:Y:S01]  /*4b320*/  STL [R1+0x1988], R72 ;  /* 0x0019884801007387 */ /* 0x0007e20000100800 */
[----:B------:R-:W-:Y:S01]  /*4b330*/  IMAD.MOV.U32 R77, RZ, RZ, R62 ;  /* 0x000000ffff4d7224 */ /* 0x000fe200078e003e */
[----:B------:R-:W0:Y:S01]  /*4b340*/  LDCU UR65, c[0x0][0x39c] ;  /* 0x00007380ff4177ac */ /* 0x000e220008000800 */
[----:B------:R-:W-:Y:S01]  /*4b350*/  IMAD.MOV.U32 R76, RZ, RZ, R57 ;  /* 0x000000ffff4c7224 */ /* 0x000fe200078e0039 */
[----:B------:R1:W-:Y:S01]  /*4b360*/  STL [R1+0x1984], R71 ;  /* 0x0019844701007387 */ /* 0x0003e20000100800 */
[----:B------:R-:W-:Y:S01]  /*4b370*/  IMAD.MOV.U32 R75, RZ, RZ, R56 ;  /* 0x000000ffff4b7224 */ /* 0x000fe200078e0038 */
[----:B------:R-:W0:Y:S01]  /*4b380*/  LDCU UR48, c[0x0][0x398] ;  /* 0x00007300ff3077ac */ /* 0x000e220008000800 */
[----:B--2---:R-:W-:Y:S01]  /*4b390*/  IMAD.MOV.U32 R74, RZ, RZ, R55 ;  /* 0x000000ffff4a7224 */ /* 0x004fe200078e0037 */
[----:B------:R2:W-:Y:S01]  /*4b3a0*/  STL [R1+0x1980], R70 ;  /* 0x0019804601007387 */ /* 0x0005e20000100800 */
[----:B------:R-:W-:Y:S01]  /*4b3b0*/  IMAD.MOV.U32 R73, RZ, RZ, R54 ;  /* 0x000000ffff497224 */ /* 0x000fe200078e0036 */
[----:B------:R-:W0:Y:S01]  /*4b3c0*/  LDCU UR64, c[0x0][0x39c] ;  /* 0x00007380ff4077ac */ /* 0x000e220008000800 */
[----:B---3--:R-:W-:Y:S01]  /*4b3d0*/  IMAD.MOV.U32 R72, RZ, RZ, R53 ;  /* 0x000000ffff487224 */ /* 0x008fe200078e0035 */
[----:B------:R3:W-:Y:S01]  /*4b3e0*/  STL [R1+0x197c], R69 ;  /* 0x00197c4501007387 */ /* 0x0007e20000100800 */
[----:B-1----:R-:W-:Y:S01]  /*4b3f0*/  IMAD.MOV.U32 R71, RZ, RZ, R52 ;  /* 0x000000ffff477224 */ /* 0x002fe200078e0034 */
[----:B------:R-:W1:Y:S02]  /*4b400*/  LDCU UR47, c[0x0][0x39c] ;  /* 0x00007380ff2f77ac */ /* 0x000e640008000800 */
[----:B------:R4:W-:Y:S01]  /*4b410*/  STL [R1+0x1978], R68 ;  /* 0x0019784401007387 */ /* 0x0009e20000100800 */
[----:B--2---:R-:W-:Y:S01]  /*4b420*/  IMAD.MOV.U32 R70, RZ, RZ, R51 ;  /* 0x000000ffff467224 */ /* 0x004fe200078e0033 */
[----:B------:R-:W2:Y:S02]  /*4b430*/  LDCU UR63, c[0x0][0x398] ;  /* 0x00007300ff3f77ac */ /* 0x000ea40008000800 */
[----:B------:R-:W-:Y:S01]  /*4b440*/  STL [R1+0x1930], R3 ;  /* 0x0019300301007387 */ /* 0x000fe20000100800 */
[----:B---3--:R-:W-:Y:S01]  /*4b450*/  IMAD.MOV.U32 R69, RZ, RZ, R50 ;  /* 0x000000ffff457224 */ /* 0x008fe200078e0032 */
[----:B------:R-:W3:Y:S02]  /*4b460*/  LDCU UR38, c[0x0][0x39c] ;  /* 0x00007380ff2677ac */ /* 0x000ee40008000800 */
[----:B------:R-:W-:Y:S01]  /*4b470*/  STL [R1+0x192c], R0 ;  /* 0x00192c0001007387 */ /* 0x000fe20000100800 */
[----:B----4-:R-:W-:Y:S01]  /*4b480*/  IMAD.MOV.U32 R68, RZ, RZ, R49 ;  /* 0x000000ffff447224 */ /* 0x010fe200078e0031 */
[----:B------:R-:W4:Y:S02]  /*4b490*/  LDCU UR62, c[0x0][0x398] ;  /* 0x00007300ff3e77ac */ /* 0x000f240008000800 */
[----:B------:R-:W-:Y:S01]  /*4b4a0*/  STL [R1+0x1928], R93 ;  /* 0x0019285d01007387 */ /* 0x000fe20000100800 */
[----:B------:R-:W0:Y:S03]  /*4b4b0*/  LDCU UR61, c[0x0][0x398] ;  /* 0x00007300ff3d77ac */ /* 0x000e260008000800 */
[----:B------:R-:W-:Y:S01]  /*4b4c0*/  STL.64 [R1+0x300], R4 ;  /* 0x0003000401007387 */ /* 0x000fe20000100a00 */
        /* <DEDUP_REMOVED lines=43> */
[----:B------:R-:W-:Y:S01]  /*4b780*/  STL [R1+0x3b0], R48 ;  /* 0x0003b03001007387 */ /* 0x000fe20000100800 */
[----:B------:R-:W0:Y:S03]  /*4b790*/  LDCU UR72, c[0x0][0x39c] ;  /* 0x00007380ff4877ac */ /* 0x000e260008000800 */
[----:B------:R-:W-:Y:S01]  /*4b7a0*/  STL.64 [R1+0x3d8], R58 ;  /* 0x0003d83a01007387 */ /* 0x000fe20000100a00 */
[----:B------:R-:W0:Y:S03]  /*4b7b0*/  LDCU UR40, c[0x0][0x398] ;  /* 0x00007300ff2877ac */ /* 0x000e260008000800 */
[----:B------:R1:W-:Y:S01]  /*4b7c0*/  STL.64 [R1+0x3e0], R60 ;  /* 0x0003e03c01007387 */ /* 0x0003e20000100a00 */
[----:B------:R-:W0:Y:S01]  /*4b7d0*/  LDCU UR71, c[0x0][0x39c] ;  /* 0x00007380ff4777ac */ /* 0x000e220008000800 */
[----:B------:R-:W0:Y:S01]  /*4b7e0*/  LDCU UR52, c[0x0][0x398] ;  /* 0x00007300ff3477ac */ /* 0x000e220008000800 */
[----:B------:R-:W0:Y:S01]  /*4b7f0*/  LDCU UR34, c[0x0][0x39c] ;  /* 0x00007380ff2277ac */ /* 0x000e220008000800 */
[----:B-1----:R-:W1:Y:S01]  /*4b800*/  LDTM.x64 R4, tmem[UR6+0x40] ;  /* 0x00004006000479ee */ /* 0x002e620008340000 */
[----:B------:R-:W0:Y:S01]  /*4b810*/  LDCU UR53, c[0x0][0x398] ;  /* 0x00007300ff3577ac */ /* 0x000e220008000800 */
[----:B------:R-:W0:Y:S01]  /*4b820*/  LDCU UR70, c[0x0][0x398] ;  /* 0x00007300ff4677ac */ /* 0x000e220008000800 */
[----:B------:R-:W0:Y:S01]  /*4b830*/  LDCU UR69, c[0x0][0x398] ;  /* 0x00007300ff4577ac */ /* 0x000e220008000800 */
[----:B------:R-:W0:Y:S01]  /*4b840*/  LDCU UR68, c[0x0][0x398] ;  /* 0x00007300ff4477ac */ /* 0x000e220008000800 */
[----:B------:R-:W0:Y:S01]  /*4b850*/  LDCU UR51, c[0x0][0x398] ;  /* 0x00007300ff3377ac */ /* 0x000e220008000800 */
[----:B------:R-:W0:Y:S01]  /*4b860*/  LDCU UR39, c[0x0][0x398] ;  /* 0x00007300ff2777ac */ /* 0x000e220008000800 */
[----:B-1----:R-:W-:Y:S01]  /*4b870*/  STL.64 [R1+0x200], R4 ;  /* 0x0002000401007387 */ /* 0x002fe20000100a00 */
[----:B------:R-:W1:Y:S03]  /*4b880*/  LDCU UR67, c[0x0][0x398] ;  /* 0x00007300ff4377ac */ /* 0x000e660008000800 */
[----:B------:R-:W-:Y:S01]  /*4b890*/  STL.64 [R1+0x208], R6 ;  /* 0x0002080601007387 */ /* 0x000fe20000100a00 */
[----:B------:R-:W0:Y:S03]  /*4b8a0*/  LDCU UR66, c[0x0][0x398] ;  /* 0x00007300ff4277ac */ /* 0x000e260008000800 */
        /* <DEDUP_REMOVED lines=29> */
[----:B------:R0:W-:Y:S02]  /*4ba80*/  STL.64 [R1+0x2f8], R66 ;  /* 0x0002f84201007387 */ /* 0x0001e40000100a00 */
[----:B0-----:R-:W0:Y:S02]  /*4ba90*/  LDTM.x64 R4, tmem[UR6+0x80] ;  /* 0x00008006000479ee */ /* 0x001e240008340000 */
[----:B0-----:R-:W-:Y:S04]  /*4baa0*/  STL.64 [R1+0x100], R4 ;  /* 0x0001000401007387 */ /* 0x001fe80000100a00 */
        /* <DEDUP_REMOVED lines=32> */
[----:B0-----:R-:W-:Y:S01]  /*4bcb0*/  STL [R1], R4 ;  /* 0x0000000401007387 */ /* 0x001fe20000100800 */
[----:B------:R-:W-:-:S02]  /*4bcc0*/  IMAD.MOV.U32 R3, RZ, RZ, R9 ;  /* 0x000000ffff037224 */ /* 0x000fc400078e0009 */
[----:B------:R-:W-:Y:S01]  /*4bcd0*/  IMAD.MOV.U32 R0, RZ, RZ, R8 ;  /* 0x000000ffff007224 */ /* 0x000fe200078e0008 */
[----:B------:R-:W-:Y:S01]  /*4bce0*/  STL [R1+0xc], R7 ;  /* 0x00000c0701007387 */ /* 0x000fe20000100800 */
[----:B------:R-:W-:Y:S02]  /*4bcf0*/  IMAD.MOV.U32 R93, RZ, RZ, R6 ;  /* 0x000000ffff5d7224 */ /* 0x000fe400078e0006 */
[----:B------:R-:W-:Y:S01]  /*4bd00*/  IMAD.MOV.U32 R2, RZ, RZ, R5 ;  /* 0x000000ffff027224 */ /* 0x000fe200078e0005 */
        /* <DEDUP_REMOVED lines=29> */
[----:B------:R-:W-:Y:S04]  /*4bee0*/  STL [R1+0x1940], R2 ;  /* 0x0019400201007387 */ /* 0x000fe80000100800 */
[----:B------:R1:W-:Y:S01]  /*4bef0*/  STL [R1+0x193c], R93 ;  /* 0x00193c5d01007387 */ /* 0x0003e20000100800 */
[----:B0-----:R-:W0:Y:S03]  /*4bf00*/  LDTM.x64 R4, tmem[UR6+0x100] ;  /* 0x00010006000479ee */ /* 0x001e260008340000 */
[----:B-1----:R-:W2:Y:S04]  /*4bf10*/  LDL.LU R93, [R1+0x3d8] ;  /* 0x0003d800015d7983 */ /* 0x002ea80000300800 */
[----:B------:R-:W-:Y:S04]  /*4bf20*/  STL [R1+0x1938], R0 ;  /* 0x0019380001007387 */ /* 0x000fe80000100800 */
[----:B------:R-:W-:Y:S04]  /*4bf30*/  STL [R1+0x1974], R0 ;  /* 0x0019740001007387 */ /* 0x000fe80000100800 */
[----:B------:R-:W-:Y:S01]  /*4bf40*/  STL [R1+0x1934], R3 ;  /* 0x0019340301007387 */ /* 0x000fe20000100800 */
[----:B0-----:R-:W-:-:S02]  /*4bf50*/  F2FP.F16.F32.PACK_AB R83, R67, R84 ;  /* 0x000000544353723e */ /* 0x001fc400000000ff */
[----:B------:R-:W-:Y:S01]  /*4bf60*/  F2FP.F16.F32.PACK_AB R66, R66, R82 ;  /* 0x000000524242723e */ /* 0x000fe200000000ff */
[----:B------:R0:W3:Y:S01]  /*4bf70*/  LDL.LU R84, [R1+0x19b8] ;  /* 0x0019b80001547983 */ /* 0x0000e20000300800 */
[----:B------:R-:W-:-:S03]  /*4bf80*/  F2FP.F16.F32.PACK_AB R65, R65, R81 ;  /* 0x000000514141723e */ /* 0x000fc600000000ff */
[----:B------:R1:W-:Y:S01]  /*4bf90*/  STL [R1+0x3fc], R83 ;  /* 0x0003fc5301007387 */ /* 0x0003e20000100800 */
[----:B------:R-:W-:-:S03]  /*4bfa0*/  F2FP.F16.F32.PACK_AB R64, R64, R80 ;  /* 0x000000504040723e */ /* 0x000fc600000000ff */
[----:B-1----:R0:W3:Y:S04]  /*4bfb0*/  LDL.LU R83, [R1+0x19b4] ;  /* 0x0019b40001537983 */ /* 0x0020e80000300800 */
[----:B------:R0:W3:Y:S04]  /*4bfc0*/  LDL.LU R82, [R1+0x19b0] ;  /* 0x0019b00001527983 */ /* 0x0000e80000300800 */
[----:B------:R1:W-:Y:S04]  /*4bfd0*/  STL [R1+0x3f8], R66 ;  /* 0x0003f84201007387 */ /* 0x0003e80000100800 */
[----:B-1----:R-:W3:Y:S04]  /*4bfe0*/  LDL.LU R66, [R1+0x3dc] ;  /* 0x0003dc0001427983 */ /* 0x002ee80000300800 */
[----:B------:R0:W4:Y:S04]  /*4bff0*/  LDL.LU R81, [R1+0x19ac] ;  /* 0x0019ac0001517983 */ /* 0x0001280000300800 */
[----:B------:R1:W-:Y:S04]  /*4c000*/  STL [R1+0x3f4], R65 ;  /* 0x0003f44101007387 */ /* 0x0003e80000100800 */
[----:B-1----:R-:W4:Y:S04]  /*4c010*/  LDL.LU R65, [R1+0x3e0] ;  /* 0x0003e00001417983 */ /* 0x002f280000300800 */
[----:B------:R0:W4:Y:S04]  /*4c020*/  LDL.LU R80, [R1+0x19a8] ;  /* 0x0019a80001507983 */ /* 0x0001280000300800 */
[----:B------:R1:W-:Y:S04]  /*4c030*/  STL [R1+0x3f0], R64 ;  /* 0x0003f04001007387 */ /* 0x0003e80000100800 */
[----:B-1----:R-:W4:Y:S01]  /*4c040*/  LDL.LU R64, [R1+0x3e4] ;  /* 0x0003e40001407983 */ /* 0x002f220000300800 */
[----:B------:R-:W-:-:S02]  /*4c050*/  F2FP.F16.F32.PACK_AB R78, R63, R79 ;  /* 0x0000004f3f4e723e */ /* 0x000fc400000000ff */
[----:B------:R-:W-:Y:S01]  /*4c060*/  F2FP.F16.F32.PACK_AB R63, R62, R77 ;  /* 0x0000004d3e3f723e */ /* 0x000fe200000000ff */
[----:B------:R0:W4:Y:S04]  /*4c070*/  LDL.LU R79, [R1+0x19a4] ;  /* 0x0019a400014f7983 */ /* 0x0001280000300800 */
[----:B------:R1:W-:Y:S04]  /*4c080*/  STL [R1+0x3ec], R78 ;  /* 0x0003ec4e01007387 */ /* 0x0003e80000100800 */
[----:B-1----:R0:W4:Y:S04]  /*4c090*/  LDL.LU R78, [R1+0x19a0] ;  /* 0x0019a000014e7983 */ /* 0x0021280000300800 */
[----:B------:R0:W4:Y:S04]  /*4c0a0*/  LDL.LU R77, [R1+0x199c] ;  /* 0x00199c00014d7983 */ /* 0x0001280000300800 */
[----:B------:R-:W-:Y:S01]  /*4c0b0*/  STL [R1+0x3e8], R63 ;  /* 0x0003e83f01007387 */ /* 0x000fe20000100800 */
[----:B------:R-:W-:-:S02]  /*4c0c0*/  F2FP.F16.F32.PACK_AB R57, R57, R76 ;  /* 0x0000004c3939723e */ /* 0x000fc400000000ff */
[----:B------:R-:W-:Y:S02]  /*4c0d0*/  F2FP.F16.F32.PACK_AB R56, R56, R75 ;  /* 0x0000004b3838723e */ /* 0x000fe400000000ff */
[----:B------:R-:W-:Y:S02]  /*4c0e0*/  F2FP.F16.F32.PACK_AB R55, R55, R74 ;  /* 0x0000004a3737723e */ /* 0x000fe400000000ff */
[----:B------:R-:W-:Y:S02]  /*4c0f0*/  F2FP.F16.F32.PACK_AB R54, R54, R73 ;  /* 0x000000493636723e */ /* 0x000fe400000000ff */
[----:B------:R-:W-:Y:S02]  /*4c100*/  F2FP.F16.F32.PACK_AB R53, R53, R72 ;  /* 0x000000483535723e */ /* 0x000fe400000000ff */
[----:B------:R-:W-:Y:S02]  /*4c110*/  F2FP.F16.F32.PACK_AB R52, R52, R71 ;  /* 0x000000473434723e */ /* 0x000fe400000000ff */
[----:B------:R-:W-:-:S02]  /*4c120*/  F2FP.F16.F32.PACK_AB R51, R51, R70 ;  /* 0x000000463333723e */ /* 0x000fc400000000ff */
[----:B------:R-:W-:Y:S02]  /*4c130*/  F2FP.F16.F32.PACK_AB R50, R50, R69 ;  /* 0x000000453232723e */ /* 0x000fe400000000ff */
[----:B--2---:R-:W-:Y:S02]  /*4c140*/  F2FP.F16.F32.PACK_AB R2, R58, R93 ;  /* 0x0000005d3a02723e */ /* 0x004fe400000000ff */
[----:B---3--:R-:W-:Y:S02]  /*4c150*/  F2FP.F16.F32.PACK_AB R67, R59, R66 ;  /* 0x000000423b43723e */ /* 0x008fe400000000ff */
[----:B----4-:R-:W-:Y:S02]  /*4c160*/  F2FP.F16.F32.PACK_AB R62, R60, R65 ;  /* 0x000000413c3e723e */ /* 0x010fe400000000ff */
[----:B------:R-:W2:Y:S01]  /*4c170*/  LDL.LU R60, [R1+0x388] ;  /* 0x00038800013c7983 */ /* 0x000ea20000300800 */
[----:B------:R-:W-:-:S05]  /*4c180*/  F2FP.F16.F32.PACK_AB R61, R61, R64 ;  /* 0x000000403d3d723e */ /* 0x000fca00000000ff */
[----:B------:R1:W-:Y:S04]  /*4c190*/  STL [R1+0x3e4], R61 ;  /* 0x0003e43d01007387 */ /* 0x0003e80000100800 */
[----:B-1----:R-:W3:Y:S04]  /*4c1a0*/  LDL.LU R61, [R1+0x384] ;  /* 0x00038400013d7983 */ /* 0x002ee80000300800 */
[----:B------:R1:W-:Y:S04]  /*4c1b0*/  STL [R1+0x3e0], R62 ;  /* 0x0003e03e01007387 */ /* 0x0003e80000100800 */
[----:B-1----:R-:W4:Y:S04]  /*4c1c0*/  LDL.LU R62, [R1+0x380] ;  /* 0x00038000013e7983 */ /* 0x002f280000300800 */
[----:B------:R-:W4:Y:S04]  /*4c1d0*/  LDL.LU R63, [R1+0x37c] ;  /* 0x00037c00013f7983 */ /* 0x000f280000300800 */
[----:B------:R-:W4:Y:S04]  /*4c1e0*/  LDL.LU R64, [R1+0x378] ;  /* 0x0003780001407983 */ /* 0x000f280000300800 */
[----:B------:R-:W4:Y:S04]  /*4c1f0*/  LDL.LU R65, [R1+0x374] ;  /* 0x0003740001417983 */ /* 0x000f280000300800 */
[----:B------:R-:W4:Y:S04]  /*4c200*/  LDL.LU R59, [R1+0x38c] ;  /* 0x00038c00013b7983 */ /* 0x000f280000300800 */
[----:B------:R-:W4:Y:S04]  /*4c210*/  LDL.LU R66, [R1+0x370] ;  /* 0x0003700001427983 */ /* 0x000f280000300800 */
[----:B------:R1:W-:Y:S04]  /*4c220*/  STL [R1+0x3dc], R67 ;  /* 0x0003dc4301007387 */ /* 0x0003e80000100800 */
[----:B-1----:R-:W4:Y:S04]  /*4c230*/  LDL.LU R67, [R1+0x36c] ;  /* 0x00036c0001437983 */ /* 0x002f280000300800 */
[----:B------:R-:W4:Y:S04]  /*4c240*/  LDL.LU R58, [R1+0x390] ;  /* 0x00039000013a7983 */ /* 0x000f280000300800 */
[----:B------:R-:W4:Y:S04]  /*4c250*/  LDL.LU R93, [R1+0x368] ;  /* 0x00036800015d7983 */ /* 0x000f280000300800 */
[----:B------:R1:W-:Y:S04]  /*4c260*/  STL [R1+0x3d8], R2 ;  /* 0x0003d80201007387 */ /* 0x0003e80000100800 */
[----:B-1----:R-:W4:Y:S04]  /*4c270*/  LDL.LU R2, [R1+0x364] ;  /* 0x0003640001027983 */ /* 0x002f280000300800 */
[----:B------:R0:W4:Y:S04]  /*4c280*/  LDL.LU R76, [R1+0x1998] ;  /* 0x00199800014c7983 */ /* 0x0001280000300800 */
        /* <DEDUP_REMOVED lines=22> */
[----:B-1----:R-:W4:Y:S01]  /*4c3f0*/  LDL.LU R50, [R1+0x3b0] ;  /* 0x0003b00001327983 */ /* 0x002f220000300800 */
[----:B------:R-:W-:-:S03]  /*4c400*/  F2FP.F16.F32.PACK_AB R49, R49, R68 ;  /* 0x000000443131723e */ /* 0x000fc600000000ff */
[----:B------:R0:W4:Y:S04]  /*4c410*/  LDL.LU R68, [R1+0x1978] ;  /* 0x0019780001447983 */ /* 0x0001280000300800 */
[----:B------:R-:W-:Y:S01]  /*4c420*/  STL [R1+0x3b4], R49 ;  /* 0x0003b43101007387 */ /* 0x000fe20000100800 */
[----:B--2---:R-:W-:Y:S02]  /*4c430*/  F2FP.F16.F32.PACK_AB R38, R38, R60 ;  /* 0x0000003c2626723e */ /* 0x004fe400000000ff */
[----:B---3--:R-:W-:Y:S02]  /*4c440*/  F2FP.F16.F32.PACK_AB R37, R37, R61 ;  /* 0x0000003d2525723e */ /* 0x008fe400000000ff */
[----:B----4-:R-:W-:Y:S02]  /*4c450*/  F2FP.F16.F32.PACK_AB R36, R36, R62 ;  /* 0x0000003e2424723e */ /* 0x010fe400000000ff */
        /* <DEDUP_REMOVED lines=16> */
[----:B------:R-:W-:-:S05]  /*4c560*/  F2FP.F16.F32.PACK_AB R48, R48, R50 ;  /* 0x000000323030723e */ /* 0x000fca00000000ff */
        /* <DEDUP_REMOVED lines=14> */
[----:B-1----:R-:W2:Y:S04]  /*4c650*/  LDL.LU R45, [R1+0x360] ;  /* 0x00036000012d7983 */ /* 0x002ea80000300800 */
[----:B------:R-:W-:Y:S04]  /*4c660*/  STL [R1+0x378], R34 ;  /* 0x0003782201007387 */ /* 0x000fe80000100800 */
[----:B------:R-:W-:Y:S04]  /*4c670*/  STL [R1+0x374], R33 ;  /* 0x0003742101007387 */ /* 0x000fe80000100800 */
[----:B------:R-:W3:Y:S04]  /*4c680*/  LDL.LU R46, [R1+0x35c] ;  /* 0x00035c00012e7983 */ /* 0x000ee80000300800 */
[----:B------:R-:W-:Y:S04]  /*4c690*/  STL [R1+0x370], R32 ;  /* 0x0003702001007387 */ /* 0x000fe80000100800 */
        /* <DEDUP_REMOVED lines=26> */
[----:B-1----:R-:W4:Y:S04]  /*4c840*/  LDL.LU R0, [R1+0x2fc] ;  /* 0x0002fc0001007983 */ /* 0x002f280000300800 */
[----:B------:R-:W4:Y:S01]  /*4c850*/  LDL.LU R3, [R1+0x2f8] ;  /* 0x0002f80001037983 */ /* 0x000f220000300800 */
[----:B--2---:R-:W-:-:S05]  /*4c860*/  F2FP.F16.F32.PACK_AB R92, R28, R45 ;  /* 0x0000002d1c5c723e */ /* 0x004fca00000000ff */
[----:B------:R-:W-:Y:S01]  /*4c870*/  STL [R1+0x1924], R92 ;  /* 0x0019245c01007387 */ /* 0x000fe20000100800 */
[----:B---3--:R-:W-:-:S03]  /*4c880*/  F2FP.F16.F32.PACK_AB R91, R27, R46 ;  /* 0x0000002e1b5b723e */ /* 0x008fc600000000ff */
[----:B------:R-:W-:Y:S04]  /*4c890*/  STL [R1+0x1970], R92 ;  /* 0x0019705c01007387 */ /* 0x000fe80000100800 */
[----:B------:R1:W-:Y:S01]  /*4c8a0*/  STL [R1+0x1944], R91 ;  /* 0x0019445b01007387 */ /* 0x0003e20000100800 */
[----:B----4-:R-:W-:-:S03]  /*4c8b0*/  F2FP.F16.F32.PACK_AB R90, R26, R47 ;  /* 0x0000002f1a5a723e */ /* 0x010fc600000000ff */
[----:B-1----:R-:W2:Y:S01]  /*4c8c0*/  LDL.LU R91, [R1+0x2d0] ;  /* 0x0002d000015b7983 */ /* 0x002ea20000300800 */
[----:B------:R-:W-:-:S03]  /*4c8d0*/  F2FP.F16.F32.PACK_AB R89, R25, R48 ;  /* 0x000000301959723e */ /* 0x000fc600000000ff */
[----:B------:R1:W-:Y:S01]  /*4c8e0*/  STL [R1+0x1948], R90 ;  /* 0x0019485a01007387 */ /* 0x0003e20000100800 */
[----:B------:R-:W-:-:S03]  /*4c8f0*/  F2FP.F16.F32.PACK_AB R88, R24, R49 ;  /* 0x000000311858723e */ /* 0x000fc600000000ff */
[----:B-1----:R-:W3:Y:S01]  /*4c900*/  LDL.LU R90, [R1+0x2d4] ;  /* 0x0002d400015a7983 */ /* 0x002ee20000300800 */
[----:B------:R-:W-:-:S03]  /*4c910*/  F2FP.F16.F32.PACK_AB R87, R23, R50 ;  /* 0x000000321757723e */ /* 0x000fc600000000ff */
[----:B------:R1:W-:Y:S01]  /*4c920*/  STL [R1+0x194c], R89 ;  /* 0x00194c5901007387 */ /* 0x0003e20000100800 */
[----:B------:R-:W-:Y:S02]  /*4c930*/  F2FP.F16.F32.PACK_AB R86, R22, R51 ;  /* 0x000000331656723e */ /* 0x000fe400000000ff */
[----:B------:R-:W-:Y:S01]  /*4c940*/  F2FP.F16.F32.PACK_AB R85, R21, R52 ;  /* 0x000000341555723e */ /* 0x000fe200000000ff */
[----:B-1----:R-:W4:Y:S01]  /*4c950*/  LDL.LU R89, [R1+0x2d8] ;  /* 0x0002d80001597983 */ /* 0x002f220000300800 */
[----:B------:R-:W-:-:S03]  /*4c960*/  F2FP.F16.F32.PACK_AB R84, R20, R53 ;  /* 0x000000351454723e */ /* 0x000fc600000000ff */
[----:B------:R1:W-:Y:S01]  /*4c970*/  STL [R1+0x1950], R88 ;  /* 0x0019505801007387 */ /* 0x0003e20000100800 */
[----:B------:R-:W-:Y:S02]  /*4c980*/  F2FP.F16.F32.PACK_AB R83, R19, R54 ;  /* 0x000000361353723e */ /* 0x000fe400000000ff */
[----:B------:R-:W-:Y:S01]  /*4c990*/  F2FP.F16.F32.PACK_AB R82, R18, R55 ;  /* 0x000000371252723e */ /* 0x000fe200000000ff */
[----:B-1----:R-:W4:Y:S04]  /*4c9a0*/  LDL.LU R88, [R1+0x2dc] ;  /* 0x0002dc0001587983 */ /* 0x002f280000300800 */
[----:B------:R1:W-:Y:S04]  /*4c9b0*/  STL [R1+0x1954], R87 ;  /* 0x0019545701007387 */ /* 0x0003e80000100800 */
        /* <DEDUP_REMOVED lines=10> */
[----:B-1----:R-:W4:Y:S01]  /*4ca60*/  LDL.LU R82, [R1+0x2f4] ;  /* 0x0002f40001527983 */ /* 0x002f220000300800 */
[----:B------:R-:W-:-:S02]  /*4ca70*/  F2FP.F16.F32.PACK_AB R81, R17, R56 ;  /* 0x000000381151723e */ /* 0x000fc400000000ff */
[----:B------:R-:W-:Y:S02]  /*4ca80*/  F2FP.F16.F32.PACK_AB R80, R16, R57 ;  /* 0x000000391050723e */ /* 0x000fe400000000ff */
[----:B------:R-:W-:Y:S01]  /*4ca90*/  F2FP.F16.F32.PACK_AB R79, R15, R58 ;  /* 0x0000003a0f4f723e */ /* 0x000fe200000000ff */
[----:B------:R-:W-:Y:S01]  /*4caa0*/  STL [R1+0x196c], R81 ;  /* 0x00196c5101007387 */ /* 0x000fe20000100800 */
        /* <DEDUP_REMOVED lines=10> */
[----:B------:R-:W-:Y:S01]  /*4cb50*/  F2FP.F16.F32.PACK_AB R68, R4, R2 ;  /* 0x000000020444723e */ /* 0x000fe200000000ff */
[----:B------:R-:W4:Y:S01]  /*4cb60*/  LDL.LU R93, [R1+0x2cc] ;  /* 0x0002cc00015d7983 */ /* 0x000f220000300800 */
[----:B------:R-:W1:Y:S03]  /*4cb70*/  LDTM.x64 R4, tmem[UR6+0x140] ;  /* 0x00014006000479ee */ /* 0x000e660008340000 */
[----:B------:R-:W4:Y:S01]  /*4cb80*/  LDL.LU R2, [R1+0x2c8] ;  /* 0x0002c80001027983 */ /* 0x000f220000300800 */
[----:B-1----:R-:W-:-:S03]  /*4cb90*/  F2FP.F16.F32.PACK_AB R92, R67, R0 ;  /* 0x00000000435c723e */ /* 0x002fc600000000ff */
[----:B------:R0:W4:Y:S04]  /*4cba0*/  LDL.LU R0, [R1+0x1974] ;  /* 0x0019740001007983 */ /* 0x0001280000300800 */
[----:B------:R1:W-:Y:S04]  /*4cbb0*/  STL [R1+0x2fc], R92 ;  /* 0x0002fc5c01007387 */ /* 0x0003e80000100800 */
[----:B-1----:R-:W4:Y:S01]  /*4cbc0*/  LDL.LU R92, [R1+0x2c4] ;  /* 0x0002c400015c7983 */ /* 0x002f220000300800 */
[----:B------:R-:W-:-:S03]  /*4cbd0*/  F2FP.F16.F32.PACK_AB R81, R66, R3 ;  /* 0x000000034251723e */ /* 0x000fc600000000ff */
[----:B------:R-:W4:Y:S04]  /*4cbe0*/  LDL.LU R66, [R1+0x2bc] ;  /* 0x0002bc0001427983 */ /* 0x000f280000300800 */
[----:B------:R-:W4:Y:S04]  /*4cbf0*/  LDL.LU R3, [R1+0x2b8] ;  /* 0x0002b80001037983 */ /* 0x000f280000300800 */
[----:B------:R-:W-:Y:S01]  /*4cc00*/  STL [R1+0x2f8], R81 ;  /* 0x0002f85101007387 */ /* 0x000fe20000100800 */
[----:B--2---:R-:W-:Y:S02]  /*4cc10*/  F2FP.F16.F32.PACK_AB R56, R56, R91 ;  /* 0x0000005b3838723e */ /* 0x004fe400000000ff */
[----:B---3--:R-:W-:-:S02]  /*4cc20*/  F2FP.F16.F32.PACK_AB R57, R57, R90 ;  /* 0x0000005a3939723e */ /* 0x008fc400000000ff */
[----:B----4-:R-:W-:Y:S02]  /*4cc30*/  F2FP.F16.F32.PACK_AB R58, R58, R89 ;  /* 0x000000593a3a723e */ /* 0x010fe400000000ff */
[----:B------:R-:W-:Y:S02]  /*4cc40*/  F2FP.F16.F32.PACK_AB R59, R59, R88 ;  /* 0x000000583b3b723e */ /* 0x000fe400000000ff */
[----:B------:R-:W-:Y:S02]  /*4cc50*/  F2FP.F16.F32.PACK_AB R60, R60, R87 ;  /* 0x000000573c3c723e */ /* 0x000fe400000000ff */
[----:B------:R-:W-:Y:S02]  /*4cc60*/  F2FP.F16.F32.PACK_AB R61, R61, R86 ;  /* 0x000000563d3d723e */ /* 0x000fe400000000ff */
[----:B------:R-:W-:Y:S02]  /*4cc70*/  F2FP.F16.F32.PACK_AB R62, R62, R85 ;  /* 0x000000553e3e723e */ /* 0x000fe400000000ff */
[----:B------:R-:W-:-:S02]  /*4cc80*/  F2FP.F16.F32.PACK_AB R63, R63, R84 ;  /* 0x000000543f3f723e */ /* 0x000fc400000000ff */
[----:B------:R-:W-:Y:S02]  /*4cc90*/  F2FP.F16.F32.PACK_AB R64, R64, R83 ;  /* 0x000000534040723e */ /* 0x000fe400000000ff */
[----:B------:R-:W-:Y:S02]  /*4cca0*/  F2FP.F16.F32.PACK_AB R67, R65, R82 ;  /* 0x000000524143723e */ /* 0x000fe400000000ff */
[----:B------:R-:W2:Y:S04]  /*4ccb0*/  LDL.LU R65, [R1+0x2c0] ;  /* 0x0002c00001417983 */ /* 0x000ea80000300800 */
[----:B------:R-:W3:Y:S04]  /*4ccc0*/  LDL.LU R82, [R1+0x2b4] ;  /* 0x0002b40001527983 */ /* 0x000ee80000300800 */
[----:B------:R1:W-:Y:S04]  /*4ccd0*/  STL [R1+0x2f4], R67 ;  /* 0x0002f44301007387 */ /* 0x0003e80000100800 */
[----:B-1----:R-:W4:Y:S04]  /*4cce0*/  LDL.LU R67, [R1+0x2b0] ;  /* 0x0002b00001437983 */ /* 0x002f280000300800 */
[----:B------:R-:W4:Y:S04]  /*4ccf0*/  LDL.LU R83, [R1+0x2ac] ;  /* 0x0002ac0001537983 */ /* 0x000f280000300800 */
[----:B------:R-:W-:Y:S04]  /*4cd00*/  STL [R1+0x2f0], R64 ;  /* 0x0002f04001007387 */ /* 0x000fe80000100800 */
[----:B------:R-:W4:Y:S04]  /*4cd10*/  LDL.LU R81, [R1+0x2a8] ;  /* 0x0002a80001517983 */ /* 0x000f280000300800 */
[----:B------:R-:W4:Y:S04]  /*4cd20*/  LDL.LU R84, [R1+0x2a4] ;  /* 0x0002a40001547983 */ /* 0x000f280000300800 */
[----:B------:R-:W-:Y:S04]  /*4cd30*/  STL [R1+0x2ec], R63 ;  /* 0x0002ec3f01007387 */ /* 0x000fe80000100800 */
        /* <DEDUP_REMOVED lines=12> */
[----:B------:R-:W4:Y:S01]  /*4ce00*/  LDL.LU R91, [R1+0x288] ;  /* 0x00028800015b7983 */ /* 0x000f220000300800 */
[----:B------:R-:W-:-:S03]  /*4ce10*/  F2FP.F16.F32.PACK_AB R55, R55, R93 ;  /* 0x0000005d3737723e */ /* 0x000fc600000000ff */
        /* <DEDUP_REMOVED lines=8> */
[----:B------:R-:W-:Y:S02]  /*4cea0*/  F2FP.F16.F32.PACK_AB R51, R51, R66 ;  /* 0x000000423333723e */ /* 0x000fe400000000ff */
[----:B------:R-:W-:Y:S01]  /*4ceb0*/  F2FP.F16.F32.PACK_AB R50, R50, R3 ;  /* 0x000000033232723e */ /* 0x000fe200000000ff */
[----:B------:R-:W-:Y:S01]  /*4cec0*/  STL [R1+0x2c4], R53 ;  /* 0x0002c43501007387 */ /* 0x000fe20000100800 */
[----:B--2---:R-:W-:Y:S02]  /*4ced0*/  F2FP.F16.F32.PACK_AB R52, R52, R65 ;  /* 0x000000413434723e */ /* 0x004fe400000000ff */
[----:B---3--:R-:W-:-:S03]  /*4cee0*/  F2FP.F16.F32.PACK_AB R49, R49, R82 ;  /* 0x000000523131723e */ /* 0x008fc600000000ff */
[----:B------:R-:W-:Y:S04]  /*4cef0*/  STL [R1+0x2c0], R52 ;  /* 0x0002c03401007387 */ /* 0x000fe80000100800 */
[----:B------:R-:W2:Y:S04]  /*4cf00*/  LDL.LU R3, [R1+0x278] ;  /* 0x0002780001037983 */ /* 0x000ea80000300800 */
[----:B------:R-:W-:Y:S04]  /*4cf10*/  STL [R1+0x2bc], R51 ;  /* 0x0002bc3301007387 */ /* 0x000fe80000100800 */
[----:B------:R-:W-:Y:S01]  /*4cf20*/  STL [R1+0x2b8], R50 ;  /* 0x0002b83201007387 */ /* 0x000fe20000100800 */
[----:B----4-:R-:W-:-:S03]  /*4cf30*/  F2FP.F16.F32.PACK_AB R48, R48, R67 ;  /* 0x000000433030723e */ /* 0x010fc600000000ff */
[----:B------:R-:W3:Y:S01]  /*4cf40*/  LDL.LU R82, [R1+0x274] ;  /* 0x0002740001527983 */ /* 0x000ee20000300800 */
[----:B------:R-:W-:-:S03]  /*4cf50*/  F2FP.F16.F32.PACK_AB R47, R47, R83 ;  /* 0x000000532f2f723e */ /* 0x000fc600000000ff */
[----:B------:R-:W-:Y:S04]  /*4cf60*/  STL [R1+0x2b4], R49 ;  /* 0x0002b43101007387 */ /* 0x000fe80000100800 */
[----:B------:R-:W4:Y:S01]  /*4cf70*/  LDL.LU R83, [R1+0x270] ;  /* 0x0002700001537983 */ /* 0x000f220000300800 */
[----:B------:R-:W-:-:S03]  /*4cf80*/  F2FP.F16.F32.PACK_AB R46, R46, R81 ;  /* 0x000000512e2e723e */ /* 0x000fc600000000ff */
[----:B------:R-:W-:Y:S01]  /*4cf90*/  STL [R1+0x2b0], R48 ;  /* 0x0002b03001007387 */ /* 0x000fe20000100800 */
[----:B------:R-:W-:-:S03]  /*4cfa0*/  F2FP.F16.F32.PACK_AB R45, R45, R84 ;  /* 0x000000542d2d723e */ /* 0x000fc600000000ff */
[----:B------:R-:W-:Y:S04]  /*4cfb0*/  STL [R1+0x2ac], R47 ;  /* 0x0002ac2f01007387 */ /* 0x000fe80000100800 */
[----:B------:R-:W4:Y:S01]  /*4cfc0*/  LDL.LU R84, [R1+0x26c] ;  /* 0x00026c0001547983 */ /* 0x000f220000300800 */
[----:B------:R-:W-:-:S03]  /*4cfd0*/  F2FP.F16.F32.PACK_AB R44, R44, R85 ;  /* 0x000000552c2c723e */ /* 0x000fc600000000ff */
[----:B------:R-:W-:Y:S04]  /*4cfe0*/  STL [R1+0x2a8], R46 ;  /* 0x0002a82e01007387 */ /* 0x000fe80000100800 */
[----:B------:R-:W-:Y:S01]  /*4cff0*/  STL [R1+0x2a4], R45 ;  /* 0x0002a42d01007387 */ /* 0x000fe20000100800 */
[----:B------:R-:W-:-:S03]  /*4d000*/  F2FP.F16.F32.PACK_AB R43, R43, R86 ;  /* 0x000000562b2b723e */ /* 0x000fc600000000ff */
[----:B------:R-:W4:Y:S04]  /*4d010*/  LDL.LU R85, [R1+0x268] ;  /* 0x0002680001557983 */ /* 0x000f280000300800 */
        /* <DEDUP_REMOVED lines=25> */
[----:B------:R-:W4:Y:S04]  /*4d1b0*/  LDL.LU R65, [R1+0x244] ;  /* 0x0002440001417983 */ /* 0x000f280000300800 */
[----:B------:R-:W4:Y:S04]  /*4d1c0*/  LDL.LU R66, [R1+0x240] ;  /* 0x0002400001427983 */ /* 0x000f280000300800 */
[----:B------:R-:W-:Y:S04]  /*4d1d0*/  STL [R1+0x27c], R35 ;  /* 0x00027c2301007387 */ /* 0x000fe80000100800 */
[----:B------:R-:W4:Y:S01]  /*4d1e0*/  LDL.LU R92, [R1+0x23c] ;  /* 0x00023c00015c7983 */ /* 0x000f220000300800 */
[----:B--2---:R-:W-:-:S03]  /*4d1f0*/  F2FP.F16.F32.PACK_AB R34, R34, R3 ;  /* 0x000000032222723e */ /* 0x004fc600000000ff */
[----:B------:R-:W2:Y:S04]  /*4d200*/  LDL.LU R3, [R1+0x238] ;  /* 0x0002380001037983 */ /* 0x000ea80000300800 */
[----:B------:R-:W-:Y:S04]  /*4d210*/  STL [R1+0x278], R34 ;  /* 0x0002782201007387 */ /* 0x000fe80000100800 */
[----:B------:R-:W2:Y:S01]  /*4d220*/  LDL.LU R67, [R1+0x234] ;  /* 0x0002340001437983 */ /* 0x000ea20000300800 */
[----:B---3--:R-:W-:-:S03]  /*4d230*/  F2FP.F16.F32.PACK_AB R33, R33, R82 ;  /* 0x000000522121723e */ /* 0x008fc600000000ff */
[----:B------:R-:W3:Y:S04]  /*4d240*/  LDL.LU R81, [R1+0x230] ;  /* 0x0002300001517983 */ /* 0x000ee80000300800 */
[----:B------:R-:W-:Y:S01]  /*4d250*/  STL [R1+0x274], R33 ;  /* 0x0002742101007387 */ /* 0x000fe20000100800 */
[----:B----4-:R-:W-:-:S03]  /*4d260*/  F2FP.F16.F32.PACK_AB R32, R32, R83 ;  /* 0x000000532020723e */ /* 0x010fc600000000ff */
[----:B------:R-:W4:Y:S04]  /*4d270*/  LDL.LU R82, [R1+0x22c] ;  /* 0x00022c0001527983 */ /* 0x000f280000300800 */
[----:B------:R-:W4:Y:S01]  /*4d280*/  LDL.LU R83, [R1+0x228] ;  /* 0x0002280001537983 */ /* 0x000f220000300800 */
[----:B------:R-:W-:-:S03]  /*4d290*/  F2FP.F16.F32.PACK_AB R31, R31, R84 ;  /* 0x000000541f1f723e */ /* 0x000fc600000000ff */
[----:B------:R-:W-:Y:S04]  /*4d2a0*/  STL [R1+0x270], R32 ;  /* 0x0002702001007387 */ /* 0x000fe80000100800 */
[----:B------:R-:W4:Y:S04]  /*4d2b0*/  LDL.LU R84, [R1+0x224] ;  /* 0x0002240001547983 */ /* 0x000f280000300800 */
[----:B------:R-:W-:Y:S01]  /*4d2c0*/  STL [R1+0x26c], R31 ;  /* 0x00026c1f01007387 */ /* 0x000fe20000100800 */
[----:B------:R-:W-:-:S03]  /*4d2d0*/  F2FP.F16.F32.PACK_AB R30, R30, R85 ;  /* 0x000000551e1e723e */ /* 0x000fc600000000ff */
        /* <DEDUP_REMOVED lines=27> */
[----:B------:R-:W-:Y:S01]  /*4d490*/  STL [R1+0x244], R21 ;  /* 0x0002441501007387 */ /* 0x000fe20000100800 */
[----:B------:R-:W-:-:S03]  /*4d4a0*/  F2FP.F16.F32.PACK_AB R19, R19, R92 ;  /* 0x0000005c1313723e */ /* 0x000fc600000000ff */
[----:B------:R-:W4:Y:S01]  /*4d4b0*/  LDL.LU R92, [R1+0x1fc] ;  /* 0x0001fc00015c7983 */ /* 0x000f220000300800 */
[----:B------:R-:W-:-:S05]  /*4d4c0*/  F2FP.F16.F32.PACK_AB R20, R20, R66 ;  /* 0x000000421414723e */ /* 0x000fca00000000ff */
[----:B------:R-:W-:Y:S04]  /*4d4d0*/  STL [R1+0x240], R20 ;  /* 0x0002401401007387 */ /* 0x000fe80000100800 */
[----:B------:R-:W-:Y:S01]  /*4d4e0*/  STL [R1+0x23c], R19 ;  /* 0x00023c1301007387 */ /* 0x000fe20000100800 */
[----:B--2---:R-:W-:-:S03]  /*4d4f0*/  F2FP.F16.F32.PACK_AB R18, R18, R3 ;  /* 0x000000031212723e */ /* 0x004fc600000000ff */
[----:B------:R-:W2:Y:S01]  /*4d500*/  LDL.LU R3, [R1+0x1f8] ;  /* 0x0001f80001037983 */ /* 0x000ea20000300800 */
[----:B------:R-:W-:-:S03]  /*4d510*/  F2FP.F16.F32.PACK_AB R17, R17, R67 ;  /* 0x000000431111723e */ /* 0x000fc600000000ff */
[----:B------:R-:W-:Y:S01]  /*4d520*/  STL [R1+0x238], R18 ;  /* 0x0002381201007387 */ /* 0x000fe20000100800 */
[----:B---3--:R-:W-:-:S03]  /*4d530*/  F2FP.F16.F32.PACK_AB R16, R16, R81 ;  /* 0x000000511010723e */ /* 0x008fc600000000ff */
[----:B------:R-:W3:Y:S04]  /*4d540*/  LDL.LU R81, [R1+0x1f4] ;  /* 0x0001f40001517983 */ /* 0x000ee80000300800 */
[----:B------:R-:W-:Y:S01]  /*4d550*/  STL [R1+0x234], R17 ;  /* 0x0002341101007387 */ /* 0x000fe20000100800 */
[----:B----4-:R-:W-:-:S03]  /*4d560*/  F2FP.F16.F32.PACK_AB R15, R15, R82 ;  /* 0x000000520f0f723e */ /* 0x010fc600000000ff */
[----:B------:R-:W-:Y:S01]  /*4d570*/  STL [R1+0x230], R16 ;  /* 0x0002301001007387 */ /* 0x000fe20000100800 */
[----:B------:R-:W-:-:S03]  /*4d580*/  F2FP.F16.F32.PACK_AB R14, R14, R83 ;  /* 0x000000530e0e723e */ /* 0x000fc600000000ff */
[----:B------:R-:W4:Y:S04]  /*4d590*/  LDL.LU R82, [R1+0x1f0] ;  /* 0x0001f00001527983 */ /* 0x000f280000300800 */
[----:B------:R-:W-:Y:S01]  /*4d5a0*/  STL [R1+0x22c], R15 ;  /* 0x00022c0f01007387 */ /* 0x000fe20000100800 */
[----:B------:R-:W-:-:S03]  /*4d5b0*/  F2FP.F16.F32.PACK_AB R13, R13, R84 ;  /* 0x000000540d0d723e */ /* 0x000fc600000000ff */
[----:B------:R-:W-:Y:S04]  /*4d5c0*/  STL [R1+0x228], R14 ;  /* 0x0002280e01007387 */ /* 0x000fe80000100800 */
[----:B------:R-:W3:Y:S01]  /*4d5d0*/  LDL.LU R83, [R1+0x1ec] ;  /* 0x0001ec0001537983 */ /* 0x000ee20000300800 */
        /* <DEDUP_REMOVED lines=26> */
[----:B------:R-:W3:Y:S04]  /*4d780*/  LDL.LU R2, [R1+0x1c8] ;  /* 0x0001c80001027983 */ /* 0x000ee80000300800 */
[----:B------:R-:W3:Y:S04]  /*4d790*/  LDL.LU R93, [R1+0x1c4] ;  /* 0x0001c400015d7983 */ /* 0x000ee80000300800 */
[----:B------:R1:W-:Y:S02]  /*4d7a0*/  STL [R1+0x200], R4 ;  /* 0x0002000401007387 */ /* 0x0003e40000100800 */
[----:B-1----:R-:W1:Y:S02]  /*4d7b0*/  LDTM.x64 R4, tmem[UR6+0x180] ;  /* 0x00018006000479ee */ /* 0x002e640008340000 */
[----:B-1----:R-:W-:-:S02]  /*4d7c0*/  F2FP.F16.F32.PACK_AB R0, R67, R92 ;  /* 0x0000005c4300723e */ /* 0x002fc400000000ff */
[----:B------:R0:W3:Y:S04]  /*4d7d0*/  LDL.LU R92, [R1+0x1970] ;  /* 0x00197000015c7983 */ /* 0x0000e80000300800 */
[----:B------:R1:W-:Y:S04]  /*4d7e0*/  STL [R1+0x1fc], R0 ;  /* 0x0001fc0001007387 */ /* 0x0003e80000100800 */
[----:B-1----:R-:W3:Y:S01]  /*4d7f0*/  LDL.LU R0, [R1+0x1c0] ;  /* 0x0001c00001007983 */ /* 0x002ee20000300800 */
[----:B--2---:R-:W-:-:S03]  /*4d800*/  F2FP.F16.F32.PACK_AB R66, R66, R3 ;  /* 0x000000034242723e */ /* 0x004fc600000000ff */
[----:B------:R-:W2:Y:S04]  /*4d810*/  LDL.LU R3, [R1+0x1bc] ;  /* 0x0001bc0001037983 */ /* 0x000ea80000300800 */
[----:B------:R1:W-:Y:S04]  /*4d820*/  STL [R1+0x1f8], R66 ;  /* 0x0001f84201007387 */ /* 0x0003e80000100800 */
[----:B-1----:R-:W2:Y:S01]  /*4d830*/  LDL.LU R66, [R1+0x1ac] ;  /* 0x0001ac0001427983 */ /* 0x002ea20000300800 */
[----:B----4-:R-:W-:Y:S02]  /*4d840*/  F2FP.F16.F32.PACK_AB R64, R64, R82 ;  /* 0x000000524040723e */ /* 0x010fe400000000ff */
[----:B---3--:R-:W-:-:S02]  /*4d850*/  F2FP.F16.F32.PACK_AB R63, R63, R83 ;  /* 0x000000533f3f723e */ /* 0x008fc400000000ff */
        /* <DEDUP_REMOVED lines=11> */
[----:B------:R-:W3:Y:S04]  /*4d910*/  LDL.LU R81, [R1+0x196c] ;  /* 0x00196c0001517983 */ /* 0x000ee80000300800 */
[----:B------:R-:W4:Y:S04]  /*4d920*/  LDL.LU R65, [R1+0x180] ;  /* 0x0001800001417983 */ /* 0x000f280000300800 */
[----:B------:R1:W-:Y:S04]  /*4d930*/  STL [R1+0x1f4], R92 ;  /* 0x0001f45c01007387 */ /* 0x0003e80000100800 */
[----:B-1----:R-:W3:Y:S04]  /*4d940*/  LDL.LU R92, [R1+0x17c] ;  /* 0x00017c00015c7983 */ /* 0x002ee80000300800 */
[----:B------:R-:W3:Y:S04]  /*4d950*/  LDL.LU R82, [R1+0x1968] ;  /* 0x0019680001527983 */ /* 0x000ee80000300800 */
        /* <DEDUP_REMOVED lines=21> */
[----:B------:R1:W-:Y:S01]  /*4dab0*/  STL [R1+0x1d4], R57 ;  /* 0x0001d43901007387 */ /* 0x0003e20000100800 */
[----:B------:R-:W-:-:S03]  /*4dac0*/  F2FP.F16.F32.PACK_AB R52, R52, R0 ;  /* 0x000000003434723e */ /* 0x000fc600000000ff */
        /* <DEDUP_REMOVED lines=13> */
[----:B------:R-:W4:Y:S04]  /*4dba0*/  LDL.LU R0, [R1+0x1938] ;  /* 0x0019380001007983 */ /* 0x000f280000300800 */
[----:B------:R1:W-:Y:S04]  /*4dbb0*/  STL [R1+0x1c0], R52 ;  /* 0x0001c03401007387 */ /* 0x0003e80000100800 */
[----:B-1----:R-:W4:Y:S01]  /*4dbc0*/  LDL.LU R52, [R1+0x1b8] ;  /* 0x0001b80001347983 */ /* 0x002f220000300800 */
[----:B--2---:R-:W-:-:S03]  /*4dbd0*/  F2FP.F16.F32.PACK_AB R51, R51, R3 ;  /* 0x000000033333723e */ /* 0x004fc600000000ff */
[----:B------:R-:W2:Y:S01]  /*4dbe0*/  LDL.LU R3, [R1+0x1934] ;  /* 0x0019340001037983 */ /* 0x000ea20000300800 */
[----:B------:R-:W-:-:S03]  /*4dbf0*/  F2FP.F16.F32.PACK_AB R47, R47, R66 ;  /* 0x000000422f2f723e */ /* 0x000fc600000000ff */
[----:B------:R-:W-:Y:S01]  /*4dc00*/  STL [R1+0x1bc], R51 ;  /* 0x0001bc3301007387 */ /* 0x000fe20000100800 */
[----:B---3--:R-:W-:Y:S02]  /*4dc10*/  F2FP.F16.F32.PACK_AB R49, R49, R53 ;  /* 0x000000353131723e */ /* 0x008fe400000000ff */
[----:B----4-:R-:W-:-:S05]  /*4dc20*/  F2FP.F16.F32.PACK_AB R50, R50, R52 ;  /* 0x000000343232723e */ /* 0x010fca00000000ff */
[----:B------:R-:W-:Y:S04]  /*4dc30*/  STL [R1+0x1b8], R50 ;  /* 0x0001b83201007387 */ /* 0x000fe80000100800 */
[----:B------:R-:W-:Y:S04]  /*4dc40*/  STL [R1+0x1b4], R49 ;  /* 0x0001b43101007387 */ /* 0x000fe80000100800 */
[----:B------:R-:W3:Y:S01]  /*4dc50*/  LDL.LU R66, [R1+0x178] ;  /* 0x0001780001427983 */ /* 0x000ee20000300800 */
[----:B------:R-:W-:Y:S02]  /*4dc60*/  F2FP.F16.F32.PACK_AB R48, R48, R54 ;  /* 0x000000363030723e */ /* 0x000fe400000000ff */
[----:B------:R-:W-:-:S02]  /*4dc70*/  F2FP.F16.F32.PACK_AB R46, R46, R55 ;  /* 0x000000372e2e723e */ /* 0x000fc400000000ff */
[----:B------:R-:W-:Y:S01]  /*4dc80*/  F2FP.F16.F32.PACK_AB R45, R45, R56 ;  /* 0x000000382d2d723e */ /* 0x000fe200000000ff */
[----:B------:R-:W-:Y:S01]  /*4dc90*/  STL [R1+0x1b0], R48 ;  /* 0x0001b03001007387 */ /* 0x000fe20000100800 */
[----:B------:R-:W-:Y:S02]  /*4dca0*/  F2FP.F16.F32.PACK_AB R44, R44, R57 ;  /* 0x000000392c2c723e */ /* 0x000fe400000000ff */
[----:B------:R-:W-:Y:S01]  /*4dcb0*/  F2FP.F16.F32.PACK_AB R43, R43, R58 ;  /* 0x0000003a2b2b723e */ /* 0x000fe200000000ff */
[----:B------:R-:W-:Y:S01]  /*4dcc0*/  STL [R1+0x1ac], R47 ;  /* 0x0001ac2f01007387 */ /* 0x000fe20000100800 */
[----:B------:R-:W-:Y:S02]  /*4dcd0*/  F2FP.F16.F32.PACK_AB R42, R42, R59 ;  /* 0x0000003b2a2a723e */ /* 0x000fe400000000ff */
[----:B------:R-:W-:Y:S01]  /*4dce0*/  F2FP.F16.F32.PACK_AB R41, R41, R60 ;  /* 0x0000003c2929723e */ /* 0x000fe200000000ff */
[----:B------:R-:W-:Y:S01]  /*4dcf0*/  STL [R1+0x1a8], R46 ;  /* 0x0001a82e01007387 */ /* 0x000fe20000100800 */
[----:B------:R-:W-:-:S02]  /*4dd00*/  F2FP.F16.F32.PACK_AB R40, R40, R61 ;  /* 0x0000003d2828723e */ /* 0x000fc400000000ff */
[----:B------:R-:W-:Y:S01]  /*4dd10*/  F2FP.F16.F32.PACK_AB R39, R39, R62 ;  /* 0x0000003e2727723e */ /* 0x000fe200000000ff */
[----:B------:R-:W-:Y:S01]  /*4dd20*/  STL [R1+0x1a4], R45 ;  /* 0x0001a42d01007387 */ /* 0x000fe20000100800 */
[----:B------:R-:W-:-:S03]  /*4dd30*/  F2FP.F16.F32.PACK_AB R38, R38, R63 ;  /* 0x0000003f2626723e */ /* 0x000fc600000000ff */
[----:B------:R-:W-:Y:S01]  /*4dd40*/  STL [R1+0x1a0], R44 ;  /* 0x0001a02c01007387 */ /* 0x000fe20000100800 */
[----:B------:R-:W-:-:S03]  /*4dd50*/  F2FP.F16.F32.PACK_AB R37, R37, R64 ;  /* 0x000000402525723e */ /* 0x000fc600000000ff */
[----:B------:R-:W-:Y:S01]  /*4dd60*/  STL [R1+0x19c], R43 ;  /* 0x00019c2b01007387 */ /* 0x000fe20000100800 */
[----:B------:R-:W-:-:S03]  /*4dd70*/  F2FP.F16.F32.PACK_AB R36, R36, R65 ;  /* 0x000000412424723e */ /* 0x000fc600000000ff */
[----:B------:R-:W-:Y:S01]  /*4dd80*/  STL [R1+0x198], R42 ;  /* 0x0001982a01007387 */ /* 0x000fe20000100800 */
[----:B------:R-:W-:-:S03]  /*4dd90*/  F2FP.F16.F32.PACK_AB R35, R35, R92 ;  /* 0x0000005c2323723e */ /* 0x000fc600000000ff */
[----:B------:R-:W-:Y:S04]  /*4dda0*/  STL [R1+0x194], R41 ;  /* 0x0001942901007387 */ /* 0x000fe80000100800 */
[----:B------:R-:W-:Y:S04]  /*4ddb0*/  STL [R1+0x190], R40 ;  /* 0x0001902801007387 */ /* 0x000fe80000100800 */
[----:B------:R-:W-:Y:S04]  /*4ddc0*/  STL [R1+0x18c], R39 ;  /* 0x00018c2701007387 */ /* 0x000fe80000100800 */
[----:B------:R1:W-:Y:S04]  /*4ddd0*/  STL [R1+0x188], R38 ;  /* 0x0001882601007387 */ /* 0x0003e80000100800 */
[----:B------:R-:W-:Y:S04]  /*4dde0*/  STL [R1+0x184], R37 ;  /* 0x0001842501007387 */ /* 0x000fe80000100800 */
[----:B-1----:R-:W4:Y:S04]  /*4ddf0*/  LDL.LU R38, [R1+0x174] ;  /* 0x0001740001267983 */ /* 0x002f280000300800 */
[----:B------:R-:W-:Y:S04]  /*4de00*/  STL [R1+0x180], R36 ;  /* 0x0001802401007387 */ /* 0x000fe80000100800 */
[----:B------:R-:W2:Y:S04]  /*4de10*/  LDL.LU R39, [R1+0x170] ;  /* 0x0001700001277983 */ /* 0x000ea80000300800 */
        /* <DEDUP_REMOVED lines=19> */
[----:B---3--:R-:W-:-:S05]  /*4df50*/  F2FP.F16.F32.PACK_AB R34, R34, R66 ;  /* 0x000000422222723e */ /* 0x008fca00000000ff */
[----:B------:R-:W-:Y:S04]  /*4df60*/  STL [R1+0x178], R34 ;  /* 0x0001782201007387 */ /* 0x000fe80000100800 */
        /* <DEDUP_REMOVED lines=10> */
[----:B----4-:R-:W-:-:S02]  /*4e010*/  F2FP.F16.F32.PACK_AB R33, R33, R38 ;  /* 0x000000262121723e */ /* 0x010fc400000000ff */
[----:B--2---:R-:W-:-:S03]  /*4e020*/  F2FP.F16.F32.PACK_AB R32, R32, R39 ;  /* 0x000000272020723e */ /* 0x004fc600000000ff */
        /* <DEDUP_REMOVED lines=32> */
[----:B------:R-:W2:Y:S01]  /*4e230*/  LDL.LU R92, [R1+0xc] ;  /* 0x00000c00015c7983 */ /* 0x000ea20000300800 */
[----:B------:R-:W-:-:S03]  /*4e240*/  F2FP.F16.F32.PACK_AB R15, R15, R55 ;  /* 0x000000370f0f723e */ /* 0x000fc600000000ff */
[----:B------:R-:W-:Y:S01]  /*4e250*/  STL [R1+0x134], R17 ;  /* 0x0001341101007387 */ /* 0x000fe20000100800 */
[----:B------:R-:W-:-:S03]  /*4e260*/  F2FP.F16.F32.PACK_AB R14, R14, R56 ;  /* 0x000000380e0e723e */ /* 0x000fc600000000ff */
[----:B------:R-:W-:Y:S04]  /*4e270*/  STL [R1+0x130], R16 ;  /* 0x0001301001007387 */ /* 0x000fe80000100800 */
[----:B------:R-:W-:Y:S04]  /*4e280*/  STL [R1+0x12c], R15 ;  /* 0x00012c0f01007387 */ /* 0x000fe80000100800 */
[----:B------:R-:W-:Y:S01]  /*4e290*/  STL [R1+0x128], R14 ;  /* 0x0001280e01007387 */ /* 0x000fe20000100800 */
[----:B---3--:R-:W-:Y:S02]  /*4e2a0*/  F2FP.F16.F32.PACK_AB R13, R13, R57 ;  /* 0x000000390d0d723e */ /* 0x008fe400000000ff */
        /* <DEDUP_REMOVED lines=18> */
[----:B------:R1:W-:Y:S02]  /*4e3d0*/  STL [R1+0x100], R67 ;  /* 0x0001004301007387 */ /* 0x0003e40000100800 */
[----:B-1----:R-:W1:Y:S01]  /*4e3e0*/  LDTM.x64 R4, tmem[UR6+0x1c0] ;  /* 0x0001c006000479ee */ /* 0x002e620008340000 */
[----:B------:R-:W-:Y:S01]  /*4e3f0*/  NOP ;  /* 0x0000000000007918 */ /* 0x000fe20000000000 */
[----:B------:R-:W3:Y:S01]  /*4e400*/  LDCU.64 UR6, c[0x0][0x398] ;  /* 0x00007300ff0677ac */ /* 0x000ee20008000a00 */
[----:B-1----:R-:W-:Y:S04]  /*4e410*/  STL [R1+0x1920], R58 ;  /* 0x0019203a01007387 */ /* 0x002fe80000100800 */
[----:B------:R-:W-:Y:S04]  /*4e420*/  STL [R1+0x191c], R59 ;  /* 0x00191c3b01007387 */ /* 0x000fe80000100800 */
[----:B------:R-:W-:Y:S04]  /*4e430*/  STL [R1+0x1918], R60 ;  /* 0x0019183c01007387 */ /* 0x000fe80000100800 */
[----:B------:R-:W-:Y:S04]  /*4e440*/  STL [R1+0x1914], R61 ;  /* 0x0019143d01007387 */ /* 0x000fe80000100800 */
[----:B------:R-:W-:Y:S04]  /*4e450*/  STL [R1+0x1910], R62 ;  /* 0x0019103e01007387 */ /* 0x000fe80000100800 */
[----:B------:R-:W-:Y:S01]  /*4e460*/  STL [R1+0x190c], R63 ;  /* 0x00190c3f01007387 */ /* 0x000fe20000100800 */
[----:B------:R-:W-:-:S03]  /*4e470*/  F2FP.F16.F32.PACK_AB R9, R9, R3 ;  /* 0x000000030909723e */ /* 0x000fc600000000ff */
[----:B------:R-:W-:Y:S04]  /*4e480*/  STL [R1+0x1908], R64 ;  /* 0x0019084001007387 */ /* 0x000fe80000100800 */
[----:B------:R-:W-:Y:S04]  /*4e490*/  STL [R1+0x1904], R65 ;  /* 0x0019044101007387 */ /* 0x000fe80000100800 */
[----:B------:R-:W-:Y:S04]  /*4e4a0*/  STL [R1+0x1900], R66 ;  /* 0x0019004201007387 */ /* 0x000fe80000100800 */
[----:B------:R-:W-:Y:S04]  /*4e4b0*/  STL [R1+0x18fc], R67 ;  /* 0x0018fc4301007387 */ /* 0x000fe80000100800 */
[----:B------:R0:W4:Y:S04]  /*4e4c0*/  LDL.LU R3, [R1+0x1930] ;  /* 0x0019300001037983 */ /* 0x0001280000300800 */
[----:B------:R1:W-:Y:S01]  /*4e4d0*/  STL [R1+0x14], R9 ;  /* 0x0000140901007387 */ /* 0x0003e20000100800 */
[----:B------:R-:W-:-:S03]  /*4e4e0*/  F2FP.F16.F32.PACK_AB R6, R6, R93 ;  /* 0x0000005d0606723e */ /* 0x000fc600000000ff */
[----:B-1----:R-:W2:Y:S01]  /*4e4f0*/  LDL R9, [R1+0x648] ;  /* 0x0006480001097983 */ /* 0x002ea20000100800 */
[----:B----4-:R-:W-:-:S03]  /*4e500*/  F2FP.F16.F32.PACK_AB R3, R8, R0 ;  /* 0x000000000803723e */ /* 0x010fc600000000ff */
[----:B------:R0:W4:Y:S04]  /*4e510*/  LDL.LU R0, [R1+0x192c] ;  /* 0x00192c0001007983 */ /* 0x0001280000300800 */
[----:B------:R-:W3:Y:S01]  /*4e520*/  LDL.LU R93, [R1+0x1928] ;  /* 0x00192800015d7983 */ /* 0x000ee20000300800 */
[C---:B------:R-:W-:Y:S02]  /*4e530*/  PRMT R66, R3.reuse, 0x7610, R66 ;  /* 0x0000761003427816 */ /* 0x040fe40000000042 */
[----:B------:R-:W-:Y:S02]  /*4e540*/  PRMT R67, R3, 0x7632, R67 ;  /* 0x0000763203437816 */ /* 0x000fe40000000043 */
[----:B------:R-:W1:Y:S01]  /*4e550*/  LDC R3, c[0x0][0x3b4] ;  /* 0x0000ed00ff037b82 */ /* 0x000e620000000800 */
[----:B--2---:R-:W-:-:S02]  /*4e560*/  ISETP.GE.AND P0, PT, R9, UR10, PT ;  /* 0x0000000a09007c0c */ /* 0x004fc4000bf06270 */
[----:B------:R-:W-:Y:S02]  /*4e570*/  F2FP.F16.F32.PACK_AB R7, R7, R92 ;  /* 0x0000005c0707723e */ /* 0x000fe400000000ff */
[C---:B------:R-:W-:Y:S01]  /*4e580*/  PRMT R62, R6.reuse, 0x7610, R62 ;  /* 0x00007610063e7816 */ /* 0x040fe2000000003e */
[----:B------:R-:W2:Y:S01]  /*4e590*/  LDL R92, [R1+0x64c] ;  /* 0x00064c00015c7983 */ /* 0x000ea20000100800 */
[C---:B------:R-:W-:Y:S02]  /*4e5a0*/  PRMT R64, R7.reuse, 0x7610, R64 ;  /* 0x0000761007407816 */ /* 0x040fe40000000040 */
[----:B------:R-:W-:Y:S02]  /*4e5b0*/  PRMT R65, R7, 0x7632, R65 ;  /* 0x0000763207417816 */ /* 0x000fe40000000041 */
[----:B------:R-:W-:Y:S02]  /*4e5c0*/  PRMT R63, R6, 0x7632, R63 ;  /* 0x00007632063f7816 */ /* 0x000fe4000000003f */
[----:B----4-:R-:W-:-:S04]  /*4e5d0*/  F2FP.F16.F32.PACK_AB R0, R5, R2 ;  /* 0x000000020500723e */ /* 0x010fc800000000ff */
[C---:B------:R-:W-:Y:S02]  /*4e5e0*/  PRMT R60, R0.reuse, 0x7610, R60 ;  /* 0x00007610003c7816 */ /* 0x040fe4000000003c */
[----:B------:R-:W-:Y:S01]  /*4e5f0*/  PRMT R61, R0, 0x7632, R61 ;  /* 0x00007632003d7816 */ /* 0x000fe2000000003d */
[----:B-1----:R-:W-:Y:S01]  /*4e600*/  IMAD R0, R9, R3, RZ ;  /* 0x0000000309007224 */ /* 0x002fe200078e02ff */
[----:B---3--:R-:W-:Y:S01]  /*4e610*/  ISETP.LT.AND P0, PT, R93, UR33, !P0 ;  /* 0x000000215d007c0c */ /* 0x008fe2000c701270 */
[----:B------:R-:W1:Y:S03]  /*4e620*/  LDCU UR33, c[0x0][0x398] ;  /* 0x00007300ff2177ac */ /* 0x000e660008000800 */
[----:B------:R-:W-:Y:S01]  /*4e630*/  LEA R2, P2, R0, UR8, 0x1 ;  /* 0x0000000800027c11 */ /* 0x000fe2000f8408ff */
[----:B------:R-:W-:-:S03]  /*4e640*/  IMAD R5, R3, 0x80, R0 ;  /* 0x0000008003057824 */ /* 0x000fc600078e0200 */
[----:B------:R-:W-:Y:S01]  /*4e650*/  LEA.HI.X.SX32 R3, R0, UR9, 0x1, P2 ;  /* 0x0000000900037c11 */ /* 0x000fe200090f0eff */
[----:B------:R-:W-:-:S04]  /*4e660*/  IMAD R0, R93, UR28, RZ ;  /* 0x0000001c5d007c24 */ /* 0x000fc8000f8e02ff */
[----:B------:R-:W-:-:S05]  /*4e670*/  IMAD.WIDE R6, R0, 0x2, R2 ;  /* 0x0000000200067825 */ /* 0x000fca00078e0202 */
[----:B------:R3:W-:Y:S04]  /*4e680*/  @P0 STG.E.U16 desc[UR20][R6.64], R68 ;  /* 0x0000004406000986 */ /* 0x0007e8000c101514 */
[----:B---3--:R-:W3:Y:S01]  /*4e690*/  LDL.LU R7, [R1] ;  /* 0x0000000001077983 */ /* 0x008ee20000300800 */
[----:B------:R-:W-:Y:S01]  /*4e6a0*/  ISETP.GE.AND P0, PT, R93, UR11, PT ;  /* 0x0000000b5d007c0c */ /* 0x000fe2000bf06270 */
[----:B------:R-:W4:Y:S03]  /*4e6b0*/  LDCU.64 UR10, c[0x0][0x398] ;  /* 0x00007300ff0a77ac */ /* 0x000f260008000a00 */
[----:B--2---:R-:W-:Y:S01]  /*4e6c0*/  ISETP.LT.AND P0, PT, R92, UR6, !P0 ;  /* 0x000000065c007c0c */ /* 0x004fe2000c701270 */
[----:B------:R-:W2:Y:S01]  /*4e6d0*/  LDCU UR6, c[0x0][0x398] ;  /* 0x00007300ff0677ac */ /* 0x000ea20008000800 */
[----:B------:R-:W-:-:S02]  /*4e6e0*/  PRMT R8, R68, 0x7632, R8 ;  /* 0x0000763244087816 */ /* 0x000fc40000000008 */
[----:B---3--:R-:W-:-:S04]  /*4e6f0*/  F2FP.F16.F32.PACK_AB R4, R4, R7 ;  /* 0x000000070404723e */ /* 0x008fc800000000ff */
[C---:B------:R-:W-:Y:S02]  /*4e700*/  PRMT R58, R4.reuse, 0x7610, R58 ;  /* 0x00007610043a7816 */ /* 0x040fe4000000003a */
[----:B------:R-:W-:Y:S02]  /*4e710*/  PRMT R59, R4, 0x7632, R59 ;  /* 0x00007632043b7816 */ /* 0x000fe4000000003b */
[----:B------:R-:W-:-:S04]  /*4e720*/  LEA R4, P1, R5, UR8, 0x1 ;  /* 0x0000000805047c11 */ /* 0x000fc8000f8208ff */
[----:B------:R-:W-:Y:S01]  /*4e730*/  LEA.HI.X.SX32 R5, R5, UR9, 0x1, P1 ;  /* 0x0000000905057c11 */ /* 0x000fe200088f0eff */
[----:B------:R-:W3:Y:S02]  /*4e740*/  LDCU.64 UR8, c[0x0][0x398] ;  /* 0x00007300ff0877ac */ /* 0x000ee40008000a00 */
[----:B------:R-:W-:-:S05]  /*4e750*/  IMAD.WIDE R6, R0, 0x2, R4 ;  /* 0x0000000200067825 */ /* 0x000fca00078e0204 */
[----:B------:R0:W-:Y:S02]  /*4e760*/  @P0 STG.E.U16 desc[UR20][R6.64], R8 ;  /* 0x0000000806000986 */ /* 0x0001e4000c101514 */
[----:B0-----:R-:W-:-:S05]  /*4e770*/  VIADD R6, R93, 0x1 ;  /* 0x000000015d067836 */ /* 0x001fca0000000000 */
[----:B------:R-:W-:Y:S01]  /*4e780*/  ISETP.GE.AND P0, PT, R6, UR4, PT ;  /* 0x0000000406007c0c */ /* 0x000fe2000bf06270 */
[----:B------:R-:W-:Y:S01]  /*4e790*/  VIADD R0, R0, UR28 ;  /* 0x0000001c00007c36 */ /* 0x000fe20008000000 */
[----:B------:R-:W0:Y:S02]  /*4e7a0*/  LDCU UR4, c[0x0][0x39c] ;  /* 0x00007380ff0477ac */ /* 0x000e240008000800 */
[----:B------:R-:W-:Y:S02]  /*4e7b0*/  ISETP.LT.AND P1, PT, R9, UR26, !P0 ;  /* 0x0000001a09007c0c */ /* 0x000fe4000c721270 */
[----:B------:R-:W-:Y:S01]  /*4e7c0*/  ISETP.LT.AND P0, PT, R92, UR14, !P0 ;  /* 0x0000000e5c007c0c */ /* 0x000fe2000c701270 */
[C---:B------:R-:W-:Y:S01]  /*4e7d0*/  IMAD.WIDE R6, R0.reuse, 0x2, R2 ;  /* 0x0000000200067825 */ /* 0x040fe200078e0202 */
[----:B------:R-:W-:Y:S01]  /*4e7e0*/  PRMT R8, R69, 0x7632, R8 ;  /* 0x0000763245087816 */ /* 0x000fe20000000008 */
[----:B------:R-:W0:Y:S01]  /*4e7f0*/  LDCU UR14, c[0x0][0x398] ;  /* 0x00007300ff0e77ac */ /* 0x000e220008000800 */
[----:B------:R-:W0:Y:S07]  /*4e800*/  LDCU UR26, c[0x0][0x398] ;  /* 0x00007300ff1a77ac */ /* 0x000e2e0008000800 */
[----:B------:R0:W-:Y:S02]  /*4e810*/  @P1 STG.E.U16 desc[UR20][R6.64], R69 ;  /* 0x0000004506001986 */ /* 0x0001e4000c101514 */
[----:B0-----:R-:W-:-:S05]  /*4e820*/  IMAD.WIDE R6, R0, 0x2, R4 ;  /* 0x0000000200067825 */ /* 0x001fca00078e0204 */
[----:B------:R0:W-:Y:S02]  /*4e830*/  @P0 STG.E.U16 desc[UR20][R6.64], R8 ;  /* 0x0000000806000986 */ /* 0x0001e4000c101514 */
[----:B0-----:R-:W-:-:S05]  /*4e840*/  VIADD R6, R93, 0x2 ;  /* 0x000000025d067836 */ /* 0x001fca0000000000 */
[----:B------:R-:W-:Y:S01]  /*4e850*/  ISETP.GE.AND P0, PT, R6, UR4, PT ;  /* 0x0000000406007c0c */ /* 0x000fe2000bf06270 */
[----:B------:R-:W-:Y:S01]  /*4e860*/  VIADD R0, R0, UR28 ;  /* 0x0000001c00007c36 */ /* 0x000fe20008000000 */
[----:B------:R-:W0:Y:S02]  /*4e870*/  LDCU UR4, c[0x0][0x39c] ;  /* 0x00007380ff0477ac */ /* 0x000e240008000800 */
[----:B------:R-:W-:Y:S02]  /*4e880*/  ISETP.LT.AND P1, PT, R9, UR12, !P0 ;  /* 0x0000000c09007c0c */ /* 0x000fe4000c721270 */
[----:B------:R-:W-:Y:S01]  /*4e890*/  ISETP.LT.AND P0, PT, R92, UR24, !P0 ;  /* 0x000000185c007c0c */ /* 0x000fe2000c701270 */
[----:B------:R-:W-:Y:S01]  /*4e8a0*/  IMAD.WIDE R6, R0, 0x2, R2 ;  /* 0x0000000200067825 */ /* 0x000fe200078e0202 */
        /* <DEDUP_REMOVED lines=11> */
[----:B---3--:R-:W-:Y:S01]  /*4e960*/  ISETP.LT.AND P0, PT, R92, UR8, !P0 ;  /* 0x000000085c007c0c */ /* 0x008fe2000c701270 */
[C---:B------:R-:W-:Y:S01]  /*4e970*/  IMAD.WIDE R6, R0.reuse, 0x2, R2 ;  /* 0x0000000200067825 */ /* 0x040fe200078e0202 */
[----:B------:R-:W-:Y:S01]  /*4e980*/  PRMT R8, R71, 0x7632, R8 ;  /* 0x0000763247087816 */ /* 0x000fe20000000008 */
[----:B------:R-:W3:Y:S01]  /*4e990*/  LDCU UR8, c[0x0][0x398] ;  /* 0x00007300ff0877ac */ /* 0x000ee20008000800 */
        /* <DEDUP_REMOVED lines=9> */
[----:B----4-:R-:W-:Y:S01]  /*4ea30*/  ISETP.LT.AND P0, PT, R92, UR10, !P0 ;  /* 0x0000000a5c007c0c */ /* 0x010fe2000c701270 */
[----:B------:R-:W-:Y:S01]  /*4ea40*/  IMAD.WIDE R6, R0, 0x2, R2 ;  /* 0x0000000200067825 */ /* 0x000fe200078e0202 */
[----:B------:R-:W-:Y:S01]  /*4ea50*/  PRMT R8, R72, 0x7632, R8 ;  /* 0x0000763248087816 */ /* 0x000fe20000000008 */
[----:B------:R-:W4:Y:S01]  /*4ea60*/  LDCU UR10, c[0x0][0x398] ;  /* 0x00007300ff0a77ac */ /* 0x000f220008000800 */
        /* <DEDUP_REMOVED lines=22> */
[----:B--2---:R-:W-:Y:S01]  /*4ebd0*/  ISETP.LT.AND P0, PT, R92, UR6, !P0 ;  /* 0x000000065c007c0c */ /* 0x004fe2000c701270 */
[----:B------:R-:W-:Y:S01]  /*4ebe0*/  IMAD.WIDE R6, R0, 0x2, R2 ;  /* 0x0000000200067825 */ /* 0x000fe200078e0202 */
[C---:B------:R-:W-:Y:S01]  /*4ebf0*/  PRMT R8, R74.reuse, 0x7610, R8 ;  /* 0x000076104a087816 */ /* 0x040fe20000000008 */
[----:B------:R-:W2:Y:S01]  /*4ec00*/  LDCU UR6, c[0x0][0x398] ;  /* 0x00007300ff0677ac */ /* 0x000ea20008000800 */
[----:B------:R-:W0:Y:S07]  /*4ec10*/  LDCU UR32, c[0x0][0x398] ;  /* 0x00007300ff2077ac */ /* 0x000e2e0008000800 */
[----:B------:R0:W-:Y:S02]  /*4ec20*/  @P1 STG.E.U16 desc[UR20][R6.64], R8 ;  /* 0x0000000806001986 */ /* 0x0001e4000c101514 */
[----:B0-----:R-:W-:Y:S01]  /*4ec30*/  PRMT R8, R74, 0x7632, R8 ;  /* 0x000076324a087816 */ /* 0x001fe20000000008 */
[----:B------:R-:W-:-:S05]  /*4ec40*/  IMAD.WIDE R6, R0, 0x2, R4 ;  /* 0x0000000200067825 */ /* 0x000fca00078e0204 */
[----:B------:R0:W-:Y:S02]  /*4ec50*/  @P0 STG.E.U16 desc[UR20][R6.64], R8 ;  /* 0x0000000806000986 */ /* 0x0001e4000c101514 */
[----:B0-----:R-:W-:-:S05]  /*4ec60*/  VIADD R6, R93, 0x7 ;  /* 0x000000075d067836 */ /* 0x001fca0000000000 */
[----:B------:R-:W-:Y:S01]  /*4ec70*/  ISETP.GE.AND P0, PT, R6, UR4, PT ;  /* 0x0000000406007c0c */ /* 0x000fe2000bf06270 */
[----:B------:R-:W-:Y:S01]  /*4ec80*/  VIADD R0, R0, UR28 ;  /* 0x0000001c00007c36 */ /* 0x000fe20008000000 */
[----:B------:R-:W0:Y:S02]  /*4ec90*/  LDCU UR4, c[0x0][0x39c] ;  /* 0x00007380ff0477ac */ /* 0x000e240008000800 */
[----:B--2---:R-:W-:Y:S02]  /*4eca0*/  ISETP.LT.AND P1, PT, R9, UR6, !P0 ;  /* 0x0000000609007c0c */ /* 0x004fe4000c721270 */
[----:B---3--:R-:W-:Y:S01]  /*4ecb0*/  ISETP.LT.AND P0, PT, R92, UR8, !P0 ;  /* 0x000000085c007c0c */ /* 0x008fe2000c701270 */
[C---:B------:R-:W-:Y:S01]  /*4ecc0*/  IMAD.WIDE R6, R0.reuse, 0x2, R2 ;  /* 0x0000000200067825 */ /* 0x040fe200078e0202 */
[C---:B------:R-:W-:Y:S01]  /*4ecd0*/  PRMT R8, R75.reuse, 0x7610, R8 ;  /* 0x000076104b087816 */ /* 0x040fe20000000008 */
[----:B------:R-:W2:Y:S01]  /*4ece0*/  LDCU UR6, c[0x0][0x398] ;  /* 0x00007300ff0677ac */ /* 0x000ea20008000800 */
[----:B------:R-:W3:Y:S07]  /*4ecf0*/  LDCU UR8, c[0x0][0x398] ;  /* 0x00007300ff0877ac */ /* 0x000eee0008000800 */
        /* <DEDUP_REMOVED lines=10> */
[----:B------:R-:W-:Y:S01]  /*4eda0*/  IMAD.WIDE R6, R0, 0x2, R2 ;  /* 0x0000000200067825 */ /* 0x000fe200078e0202 */
        /* <DEDUP_REMOVED lines=9> */
[----:B------:R-:W0:Y:S03]  /*4ee40*/  LDCU UR4, c[0x0][0x39c] ;  /* 0x00007380ff0477ac */ /* 0x000e260008000800 */
[----:B--2---:R-:W-:Y:S01]  /*4ee50*/  ISETP.LT.AND P1, PT, R9, UR6, !P0 ;  /* 0x0000000609007c0c */ /* 0x004fe2000c721270 */
[----:B------:R-:W2:Y:S01]  /*4ee60*/  LDCU UR6, c[0x0][0x398] ;  /* 0x00007300ff0677ac */ /* 0x000ea20008000800 */
[----:B------:R-:W-:Y:S02]  /*4ee70*/  IADD3 R0, PT, PT, R0, UR28, RZ ;  /* 0x0000001c00007c10 */ /* 0x000fe4000fffe0ff */
[----:B---3--:R-:W-:Y:S01]  /*4ee80*/  ISETP.LT.AND P0, PT, R92, UR8, !P0 ;  /* 0x000000085c007c0c */ /* 0x008fe2000c701270 */
[----:B------:R-:W3:Y:S01]  /*4ee90*/  LDCU UR8, c[0x0][0x398] ;  /* 0x00007300ff0877ac */ /* 0x000ee20008000800 */
[C---:B------:R-:W-:Y:S01]  /*4eea0*/  PRMT R8, R77.reuse, 0x7610, R8 ;  /* 0x000076104d087816 */ /* 0x040fe20000000008 */
[C---:B------:R-:W-:Y:S01]  /*4eeb0*/  IMAD.WIDE R6, R0.reuse, 0x2, R2 ;  /* 0x0000000200067825 */ /* 0x040fe200078e0202 */
[----:B------:R-:W3:Y:S05]  /*4eec0*/  LDL.LU R92, [R1+0x1924] ;  /* 0x00192400015c7983 */ /* 0x000eea0000300800 */
[----:B------:R0:W-:Y:S02]  /*4eed0*/  @P1 STG.E.U16 desc[UR20][R6.64], R8 ;  /* 0x0000000806001986 */ /* 0x0001e4000c101514 */
[----:B0-----:R-:W-:Y:S01]  /*4eee0*/  PRMT R8, R77, 0x7632, R8 ;  /* 0x000076324d087816 */ /* 0x001fe20000000008 */
[C---:B------:R-:W-:Y:S01]  /*4eef0*/  IMAD.WIDE R6, R0.reuse, 0x2, R4 ;  /* 0x0000000200067825 */ /* 0x040fe200078e0204 */
[----:B------:R-:W3:Y:S04]  /*4ef00*/  LDL.LU R77, [R1+0x64c] ;  /* 0x00064c00014d7983 */ /* 0x000ee80000300800 */
[----:B------:R0:W-:Y:S01]  /*4ef10*/  @P0 STG.E.U16 desc[UR20][R6.64], R8 ;  /* 0x0000000806000986 */ /* 0x0001e2000c101514 */
[----:B------:R-:W-:-:S03]  /*4ef20*/  VIADD R0, R0, UR28 ;  /* 0x0000001c00007c36 */ /* 0x000fc60008000000 */
[----:B------:R-:W4:Y:S04]  /*4ef30*/  LDL.S16 R74, [R1+0x364] ;  /* 0x00036400014a7983 */ /* 0x000f280000100600 */
[----:B------:R-:W4:Y:S01]  /*4ef40*/  LDL.LU.S16 R69, [R1+0x366] ;  /* 0x0003660001457983 */ /* 0x000f220000300600 */
[----:B0-----:R-:W-:Y:S01]  /*4ef50*/  VIADD R6, R93, 0xa ;  /* 0x0000000a5d067836 */ /* 0x001fe20000000000 */
[----:B------:R-:W-:Y:S02]  /*4ef60*/  PRMT R8, R78, 0x7610, R8 ;  /* 0x000076104e087816 */ /* 0x000fe40000000008 */
[----:B------:R-:W4:Y:S02]  /*4ef70*/  LDL.S16 R68, [R1+0x368] ;  /* 0x0003680001447983 */ /* 0x000f240000100600 */
[----:B------:R-:W-:Y:S01]  /*4ef80*/  ISETP.GE.AND P0, PT, R6, UR4, PT ;  /* 0x0000000406007c0c */ /* 0x000fe2000bf06270 */
[----:B------:R-:W-:Y:S01]  /*4ef90*/  IMAD.WIDE R6, R0, 0x2, R2 ;  /* 0x0000000200067825 */ /* 0x000fe200078e0202 */
[----:B------:R-:W0:Y:S02]  /*4efa0*/  LDCU UR4, c[0x0][0x39c] ;  /* 0x00007380ff0477ac */ /* 0x000e240008000800 */
[----:B--2---:R-:W-:-:S02]  /*4efb0*/  ISETP.LT.AND P1, PT, R9, UR6, !P0 ;  /* 0x0000000609007c0c */ /* 0x004fc4000c721270 */
[----:B------:R-:W2:Y:S01]  /*4efc0*/  LDL.LU.S16 R9, [R1+0x36a] ;  /* 0x00036a0001097983 */ /* 0x000ea20000300600 */
[----:B------:R-:W0:Y:S10]  /*4efd0*/  LDCU UR6, c[0x0][0x398] ;  /* 0x00007300ff0677ac */ /* 0x000e340008000800 */
[----:B------:R0:W-:Y:S02]  /*4efe0*/  @P1 STG.E.U16 desc[UR20][R6.64], R8 ;  /* 0x0000000806001986 */ /* 0x0001e4000c101514 */
[----:B0-----:R-:W-:-:S02]  /*4eff0*/  PRMT R8, R78, 0x7632, R8 ;  /* 0x000076324e087816 */ /* 0x001fc40000000008 */
[----:B------:R-:W2:Y:S01]  /*4f000*/  LDL.LU R78, [R1+0x648] ;  /* 0x00064800014e7983 */ /* 0x000ea20000300800 */
[----:B------:R-:W-:-:S04]  /*4f010*/  IMAD.WIDE R6, R0, 0x2, R4 ;  /* 0x0000000200067825 */ /* 0x000fc800078e0204 */
[----:B------:R-:W-:Y:S01]  /*4f020*/  VIADD R0, R0, UR28 ;  /* 0x0000001c00007c36 */ /* 0x000fe20008000000 */
[----:B---3--:R-:W-:Y:S01]  /*4f030*/  ISETP.LT.AND P0, PT, R77, UR8, !P0 ;  /* 0x000000084d007c0c */ /* 0x008fe2000c701270 */
[----:B------:R-:W0:-:S12]  /*4f040*/  LDCU UR8, c[0x0][0x398] ;  /* 0x00007300ff0877ac */ /* 0x000e180008000800 */
[----:B------:R3:W-:Y:S02]  /*4f050*/  @P0 STG.E.U16 desc[UR20][R6.64], R8 ;  /* 0x0000000806000986 */ /* 0x0007e4000c101514 */
[----:B---3--:R-:W-:-:S05]  /*4f060*/  VIADD R6, R93, 0xb ;  /* 0x0000000b5d067836 */ /* 0x008fca0000000000 */
[----:B------:R-:W-:Y:S01]  /*4f070*/  ISETP.GE.AND P0, PT, R6, UR4, PT ;  /* 0x0000000406007c0c */ /* 0x000fe2000bf06270 */
[----:B------:R-:W3:Y:S01]  /*4f080*/  LDCU UR4, c[0x0][0x39c] ;  /* 0x00007380ff0477ac */ /* 0x000ee20008000800 */
[----:B------:R-:W-:Y:S01]  /*4f090*/  PRMT R8, R79, 0x7610, R8 ;  /* 0x000076104f087816 */ /* 0x000fe20000000008 */
[----:B------:R-:W-:Y:S01]  /*4f0a0*/  IMAD.WIDE R6, R0, 0x2, R2 ;  /* 0x0000000200067825 */ /* 0x000fe200078e0202 */
[----:B--2---:R-:W-:Y:S01]  /*4f0b0*/  ISETP.LT.AND P1, PT, R78, UR6, !P0 ;  /* 0x000000064e007c0c */ /* 0x004fe2000c721270 */
[----:B------:R-:W2:Y:S01]  /*4f0c0*/  LDCU UR6, c[0x0][0x398] ;  /* 0x00007300ff0677ac */ /* 0x000ea20008000800 */
[----:B0-----:R-:W-:Y:S01]  /*4f0d0*/  ISETP.LT.AND P0, PT, R77, UR8, !P0 ;  /* 0x000000084d007c0c */ /* 0x001fe2000c701270 */
[----:B------:R-:W0:Y:S10]  /*4f0e0*/  LDCU UR8, c[0x0][0x398] ;  /* 0x00007300ff0877ac */ /* 0x000e340008000800 */
[----:B------:R0:W-:Y:S02]  /*4f0f0*/  @P1 STG.E.U16 desc[UR20][R6.64], R8 ;  /* 0x0000000806001986 */ /* 0x0001e4000c101514 */
[----:B0-----:R-:W-:Y:S01]  /*4f100*/  PRMT R8, R79, 0x7632, R8 ;  /* 0x000076324f087816 */ /* 0x001fe20000000008 */
[C---:B------:R-:W-:Y:S01]  /*4f110*/  IMAD.WIDE R6, R0.reuse, 0x2, R4 ;  /* 0x0000000200067825 */ /* 0x040fe200078e0204 */
[----:B------:R-:W4:Y:S04]  /*4f120*/  LDL.S16 R79, [R1+0x36c] ;  /* 0x00036c00014f7983 */ /* 0x000f280000100600 */
[----:B------:R0:W-:Y:S01]  /*4f130*/  @P0 STG.E.U16 desc[UR20][R6.64], R8 ;  /* 0x0000000806000986 */ /* 0x0001e2000c101514 */
[----:B------:R-:W-:-:S03]  /*4f140*/  VIADD R0, R0, UR28 ;  /* 0x0000001c00007c36 */ /* 0x000fc60008000000 */
[----:B------:R-:W4:Y:S04]  /*4f150*/  LDL.LU.S16 R76, [R1+0x36e] ;  /* 0x00036e00014c7983 */ /* 0x000f280000300600 */
[----:B------:R-:W4:Y:S01]  /*4f160*/  LDL.S16 R75, [R1+0x370] ;  /* 0x00037000014b7983 */ /* 0x000f220000100600 */
[----:B0-----:R-:W-:-:S05]  /*4f170*/  VIADD R6, R93, 0xc ;  /* 0x0000000c5d067836 */ /* 0x001fca0000000000 */
[----:B---3--:R-:W-:Y:S01]  /*4f180*/  ISETP.GE.AND P0, PT, R6, UR4, PT ;  /* 0x0000000406007c0c */ /* 0x008fe2000bf06270 */
[----:B------:R-:W0:Y:S03]  /*4f190*/  LDCU UR4, c[0x0][0x39c] ;  /* 0x00007380ff0477ac */ /* 0x000e260008000800 */
[----:B--2---:R-:W-:Y:S01]  /*4f1a0*/  ISETP.LT.AND P1, PT, R78, UR6, !P0 ;  /* 0x000000064e007c0c */ /* 0x004fe2000c721270 */
[----:B------:R-:W-:Y:S01]  /*4f1b0*/  IMAD.WIDE R6, R0, 0x2, R2 ;  /* 0x0000000200067825 */ /* 0x000fe200078e0202 */
[----:B------:R-:W-:Y:S01]  /*4f1c0*/  ISETP.LT.AND P0, PT, R77, UR8, !P0 ;  /* 0x000000084d007c0c */ /* 0x000fe2000c701270 */
[----:B------:R-:W2:Y:S01]  /*4f1d0*/  LDCU UR6, c[0x0][0x398] ;  /* 0x00007300ff0677ac */ /* 0x000ea20008000800 */
[C---:B------:R-:W-:Y:S01]  /*4f1e0*/  PRMT R8, R80.reuse, 0x7610, R8 ;  /* 0x0000761050087816 */ /* 0x040fe20000000008 */
[----:B------:R-:W3:Y:S08]  /*4f1f0*/  LDCU UR8, c[0x0][0x398] ;  /* 0x00007300ff0877ac */ /* 0x000ef00008000800 */
        /* <DEDUP_REMOVED lines=179> */
[----:B----4-:R-:W-:Y:S01]  /*4fd30*/  PRMT R8, R74, 0x7610, R8 ;  /* 0x000076104a087816 */ /* 0x010fe20000000008 */
[----:B------:R-:W2:Y:S01]  /*4fd40*/  LDCU UR6, c[0x0][0x398] ;  /* 0x00007300ff0677ac */ /* 0x000ea20008000800 */
[----:B------:R-:W3:Y:S01]  /*4fd50*/  LDL.LU.S16 R74, [R1+0x372] ;  /* 0x00037200014a7983 */ /* 0x000ee20000300600 */
[----:B------:R-:W4:Y:S06]  /*4fd60*/  LDCU UR8, c[0x0][0x398] ;  /* 0x00007300ff0877ac */ /* 0x000f2c0008000800 */
[----:B------:R0:W-:Y:S02]  /*4fd70*/  @P1 STG.E.U16 desc[UR20][R6.64], R8 ;  /* 0x0000000806001986 */ /* 0x0001e4000c101514 */
[----:B0-----:R-:W-:Y:S01]  /*4fd80*/  PRMT R8, R69, 0x7610, R8 ;  /* 0x0000761045087816 */ /* 0x001fe20000000008 */
[----:B------:R-:W-:Y:S01]  /*4fd90*/  IMAD.WIDE R6, R0, 0x2, R4 ;  /* 0x0000000200067825 */ /* 0x000fe200078e0204 */
[----:B------:R-:W3:Y:S04]  /*4fda0*/  LDL.LU R69, [R1+0x161c] ;  /* 0x00161c0001457983 */ /* 0x000ee80000300800 */
[----:B------:R0:W-:Y:S02]  /*4fdb0*/  @P0 STG.E.U16 desc[UR20][R6.64], R8 ;  /* 0x0000000806000986 */ /* 0x0001e4000c101514 */
[----:B0-----:R-:W-:-:S05]  /*4fdc0*/  VIADD R6, R93, 0x1a ;  /* 0x0000001a5d067836 */ /* 0x001fca0000000000 */
[----:B------:R-:W-:Y:S01]  /*4fdd0*/  ISETP.GE.AND P0, PT, R6, UR4, PT ;  /* 0x0000000406007c0c */ /* 0x000fe2000bf06270 */
[----:B------:R-:W-:Y:S01]  /*4fde0*/  VIADD R0, R0, UR28 ;  /* 0x0000001c00007c36 */ /* 0x000fe20008000000 */
[----:B------:R-:W-:Y:S01]  /*4fdf0*/  PRMT R8, R68, 0x7610, R8 ;  /* 0x0000761044087816 */ /* 0x000fe20000000008 */
[----:B------:R-:W0:Y:S01]  /*4fe00*/  LDCU UR4, c[0x0][0x39c] ;  /* 0x00007380ff0477ac */ /* 0x000e220008000800 */
[----:B--2---:R-:W-:Y:S01]  /*4fe10*/  ISETP.LT.AND P1, PT, R78, UR6, !P0 ;  /* 0x000000064e007c0c */ /* 0x004fe2000c721270 */
[----:B------:R-:W2:Y:S01]  /*4fe20*/  LDL.S16 R68, [R1+0x374] ;  /* 0x0003740001447983 */ /* 0x000ea20000100600 */
[----:B------:R-:W-:Y:S01]  /*4fe30*/  IMAD.WIDE R6, R0, 0x2, R2 ;  /* 0x0000000200067825 */ /* 0x000fe200078e0202 */
[----:B------:R-:W0:Y:S10]  /*4fe40*/  LDCU UR6, c[0x0][0x398] ;  /* 0x00007300ff0677ac */ /* 0x000e340008000800 */
[----:B------:R0:W-:Y:S02]  /*4fe50*/  @P1 STG.E.U16 desc[UR20][R6.64], R8 ;  /* 0x0000000806001986 */ /* 0x0001e4000c101514 */
[----:B0-----:R-:W-:-:S02]  /*4fe60*/  PRMT R8, R9, 0x7610, R8 ;  /* 0x0000761009087816 */ /* 0x001fc40000000008 */
[----:B------:R-:W2:Y:S01]  /*4fe70*/  LDL.LU.S16 R9, [R1+0x376] ;  /* 0x0003760001097983 */ /* 0x000ea20000300600 */
[----:B----4-:R-:W-:Y:S01]  /*4fe80*/  ISETP.LT.AND P0, PT, R77, UR8, !P0 ;  /* 0x000000084d007c0c */ /* 0x010fe2000c701270 */
[----:B------:R-:W-:Y:S01]  /*4fe90*/  IMAD.WIDE R6, R0, 0x2, R4 ;  /* 0x0000000200067825 */ /* 0x000fe200078e0204 */
[----:B------:R-:W0:Y:S11]  /*4fea0*/  LDCU UR8, c[0x0][0x398] ;  /* 0x00007300ff0877ac */ /* 0x000e360008000800 */
[----:B------:R4:W-:Y:S02]  /*4feb0*/  @P0 STG.E.U16 desc[UR20][R6.64], R8 ;  /* 0x0000000806000986 */ /* 0x0009e4000c101514 */
[----:B----4-:R-:W-:-:S05]  /*4fec0*/  VIADD R6, R93, 0x1b ;  /* 0x0000001b5d067836 */ /* 0x010fca0000000000 */
[----:B------:R-:W-:Y:S01]  /*4fed0*/  ISETP.GE.AND P0, PT, R6, UR4, PT ;  /* 0x0000000406007c0c */ /* 0x000fe2000bf06270 */
[----:B------:R-:W4:Y:S03]  /*4fee0*/  LDCU UR4, c[0x0][0x39c] ;  /* 0x00007380ff0477ac */ /* 0x000f260008000800 */
[----:B------:R-:W-:Y:S01]  /*4fef0*/  ISETP.LT.AND P1, PT, R78, UR6, !P0 ;  /* 0x000000064e007c0c */ /* 0x000fe2000c721270 */
[----:B------:R-:W-:Y:S01]  /*4ff00*/  VIADD R0, R0, UR28 ;  /* 0x0000001c00007c36 */ /* 0x000fe20008000000 */
[----:B0-----:R-:W-:Y:S01]  /*4ff10*/  ISETP.LT.AND P0, PT, R77, UR8, !P0 ;  /* 0x000000084d007c0c */ /* 0x001fe2000c701270 */
[----:B------:R-:W0:Y:S01]  /*4ff20*/  LDCU UR6, c[0x0][0x398] ;  /* 0x00007300ff0677ac */ /* 0x000e220008000800 */
[----:B------:R-:W-:Y:S01]  /*4ff30*/  PRMT R8, R79, 0x7610, R8 ;  /* 0x000076104f087816 */ /* 0x000fe20000000008 */
[----:B------:R-:W-:Y:S01]  /*4ff40*/  IMAD.WIDE R6, R0, 0x2, R2 ;  /* 0x0000000200067825 */ /* 0x000fe200078e0202 */
[----:B------:R-:W0:Y:S03]  /*4ff50*/  LDCU UR8, c[0x0][0x398] ;  /* 0x00007300ff0877ac */ /* 0x000e260008000800 */
[----:B------:R-:W-:-:S04]  /*4ff60*/  VIADD R93, R93, 0x1c ;  /* 0x0000001c5d5d7836 */ /* 0x000fc80000000000 */
[----:B------:R0:W-:Y:S02]  /*4ff70*/  @P1 STG.E.U16 desc[UR20][R6.64], R8 ;  /* 0x0000000806001986 */ /* 0x0001e4000c101514 */
[----:B0-----:R-:W-:Y:S01]  /*4ff80*/  PRMT R8, R76, 0x7610, R8 ;  /* 0x000076104c087816 */ /* 0x001fe20000000008 */
[----:B------:R-:W-:-:S05]  /*4ff90*/  IMAD.WIDE R6, R0, 0x2, R4 ;  /* 0x0000000200067825 */ /* 0x000fca00078e0204 */
[----:B------:R0:W-:Y:S01]  /*4ffa0*/  @P0 STG.E.U16 desc[UR20][R6.64], R8 ;  /* 0x0000000806000986 */ /* 0x0001e2000c101514 */
[----:B----4-:R-:W-:Y:S01]  /*4ffb0*/  ISETP.GE.AND P0, PT, R93, UR4, PT ;  /* 0x000000045d007c0c */ /* 0x010fe2000bf06270 */
[----:B------:R-:W4:Y:S03]  /*4ffc0*/  LDCU UR4, c[0x0][0x39c] ;  /* 0x00007380ff0477ac */ /* 0x000f260008000800 */
[----:B------:R-:W-:Y:S01]  /*4ffd0*/  ISETP.LT.AND P1, PT, R78, UR6, !P0 ;  /* 0x000000064e007c0c */ /* 0x000fe2000c721270 */
[----:B------:R-:W-:Y:S01]  /*4ffe0*/  VIADD R0, R0, UR28 ;  /* 0x0000001c00007c36 */ /* 0x000fe20008000000 */
[----:B------:R-:W1:Y:S01]  /*4fff0*/  LDCU UR6, c[0x0][0x398] ;  /* 0x00007300ff0677ac */ /* 0x000e620008000800 */
[----:B------:R-:W-:Y:S01]  /*50000*/  ISETP.LT.AND P0, PT, R77, UR8, !P0 ;  /* 0x000000084d007c0c */ /* 0x000fe2000c701270 */
[----:B------:R-:W1:Y:S01]  /*50010*/  LDCU UR8, c[0x0][0x398] ;  /* 0x00007300ff0877ac */ /* 0x000e620008000800 */
[----:B0-----:R-:W-:Y:S01]  /*50020*/  PRMT R8, R75, 0x7610, R8 ;  /* 0x000076104b087816 */ /* 0x001fe20000000008 */
[----:B------:R-:W-:-:S07]  /*50030*/  IMAD.WIDE R6, R0, 0x2, R2 ;  /* 0x0000000200067825 */ /* 0x000fce00078e0202 */
[----:B------:R0:W-:Y:S02]  /*50040*/  @P1 STG.E.U16 desc[UR20][R6.64], R8 ;  /* 0x0000000806001986 */ /* 0x0001e4000c101514 */
[----:B0-----:R-:W-:-:S04]  /*50050*/  IMAD.WIDE R6, R0, 0x2, R4 ;  /* 0x0000000200067825 */ /* 0x001fc800078e0204 */
[----:B------:R-:W-:Y:S01]  /*50060*/  VIADD R0, R0, UR28 ;  /* 0x0000001c00007c36 */ /* 0x000fe20008000000 */
[----:B---3--:R-:W-:-:S05]  /*50070*/  PRMT R8, R74, 0x7610, R8 ;  /* 0x000076104a087816 */ /* 0x008fca0000000008 */
[----:B------:R0:W-:Y:S01]  /*50080*/  @P0 STG.E.U16 desc[UR20][R6.64], R8 ;  /* 0x0000000806000986 */ /* 0x0001e2000c101514 */
[----:B----4-:R-:W-:Y:S01]  /*50090*/  ISETP.GE.AND P0, PT, R69, UR4, PT ;  /* 0x0000000445007c0c */ /* 0x010fe2000bf06270 */
[----:B0-----:R-:W-:Y:S02]  /*500a0*/  IMAD.WIDE R6, R0, 0x2, R2 ;  /* 0x0000000200067825 */ /* 0x001fe400078e0202 */
[----:B------:R-:W3:Y:S01]  /*500b0*/  LDL.LU R69, [R1+0x1574] ;  /* 0x0015740001457983 */ /* 0x000ee20000300800 */
[----:B------:R-:W0:Y:S01]  /*500c0*/  LDCU UR4, c[0x0][0x39c] ;  /* 0x00007380ff0477ac */ /* 0x000e220008000800 */
[----:B-1----:R-:W-:Y:S02]  /*500d0*/  ISETP.LT.AND P1, PT, R78, UR6, !P0 ;  /* 0x000000064e007c0c */ /* 0x002fe4000c721270 */
[----:B--2---:R-:W-:Y:S01]  /*500e0*/  PRMT R8, R68, 0x7610, R8 ;  /* 0x0000761044087816 */ /* 0x004fe20000000008 */
[----:B------:R-:W1:Y:S01]  /*500f0*/  LDCU UR6, c[0x0][0x39c] ;  /* 0x00007380ff0677ac */ /* 0x000e620008000800 */
[----:B------:R-:W2:Y:S09]  /*50100*/  LDL.LU R68, [R1+0x162c] ;  /* 0x00162c0001447983 */ /* 0x000eb20000300800 */
[----:B------:R4:W-:Y:S02]  /*50110*/  @P1 STG.E.U16 desc[UR20][R6.64], R8 ;  /* 0x0000000806001986 */ /* 0x0009e4000c101514 */
[----:B----4-:R-:W-:-:S02]  /*50120*/  PRMT R8, R9, 0x7610, R8 ;  /* 0x0000761009087816 */ /* 0x010fc40000000008 */
[----:B------:R-:W4:Y:S04]  /*50130*/  LDL.LU R9, [R1+0x1628] ;  /* 0x0016280001097983 */ /* 0x000f280000300800 */
[----:B------:R-:W4:Y:S04]  /*50140*/  LDL.S16 R79, [R1+0x378] ;  /* 0x00037800014f7983 */ /* 0x000f280000100600 */
[----:B------:R-:W4:Y:S04]  /*50150*/  LDL.LU R76, [R1+0x1634] ;  /* 0x00163400014c7983 */ /* 0x000f280000300800 */
[----:B------:R-:W4:Y:S04]  /*50160*/  LDL.LU.S16 R75, [R1+0x37a] ;  /* 0x00037a00014b7983 */ /* 0x000f280000300600 */
[----:B------:R-:W4:Y:S01]  /*50170*/  LDL.S16 R74, [R1+0x37c] ;  /* 0x00037c00014a7983 */ /* 0x000f220000100600 */
[----:B------:R-:W-:Y:S01]  /*50180*/  ISETP.LT.AND P0, PT, R77, UR8, !P0 ;  /* 0x000000084d007c0c */ /* 0x000fe2000c701270 */
[C---:B------:R-:W-:Y:S01]  /*50190*/  IMAD.WIDE R6, R0.reuse, 0x2, R4 ;  /* 0x0000000200067825 */ /* 0x040fe200078e0204 */
[----:B------:R-:W0:Y:S11]  /*501a0*/  LDCU UR8, c[0x0][0x398] ;  /* 0x00007300ff0877ac */ /* 0x000e360008000800 */
[----:B------:R0:W-:Y:S01]  /*501b0*/  @P0 STG.E.U16 desc[UR20][R6.64], R8 ;  /* 0x0000000806000986 */ /* 0x0001e2000c101514 */
[----:B------:R-:W-:-:S04]  /*501c0*/  VIADD R0, R0, UR28 ;  /* 0x0000001c00007c36 */ /* 0x000fc80008000000 */
[----:B0-----:R-:W-:Y:S01]  /*501d0*/  IMAD.WIDE R6, R0, 0x2, R2 ;  /* 0x0000000200067825 */ /* 0x001fe200078e0202 */
[----:B---3--:R-:W-:Y:S01]  /*501e0*/  ISETP.GE.AND P2, PT, R69, UR7, PT ;  /* 0x0000000745007c0c */ /* 0x008fe2000bf46270 */
[----:B------:R-:W0:Y:S01]  /*501f0*/  LDCU UR7, c[0x0][0x39c] ;  /* 0x00007380ff0777ac */ /* 0x000e220008000800 */
[----:B------:R-:W3:Y:S01]  /*50200*/  LDL.LU R69, [R1+0x163c] ;  /* 0x00163c0001457983 */ /* 0x000ee20000300800 */
[----:B--2---:R-:W-:Y:S01]  /*50210*/  ISETP.GE.AND P0, PT, R68, UR77, PT ;  /* 0x0000004d44007c0c */ /* 0x004fe2000bf06270 */
[----:B------:R-:W2:Y:S02]  /*50220*/  LDCU UR77, c[0x0][0x398] ;  /* 0x00007300ff4d77ac */ /* 0x000ea40008000800 */
[----:B------:R-:W2:Y:S01]  /*50230*/  LDL.LU.S16 R68, [R1+0x37e] ;  /* 0x00037e0001447983 */ /* 0x000ea20000300600 */
[----:B------:R-:W-:Y:S01]  /*50240*/  ISETP.LT.AND P5, PT, R78, UR50, !P0 ;  /* 0x000000324e007c0c */ /* 0x000fe2000c7a1270 */
[----:B------:R-:W0:Y:S01]  /*50250*/  LDCU UR50, c[0x0][0x398] ;  /* 0x00007300ff3277ac */ /* 0x000e220008000800 */
[----:B------:R-:W-:Y:S01]  /*50260*/  ISETP.LT.AND P0, PT, R77, UR8, !P0 ;  /* 0x000000084d007c0c */ /* 0x000fe2000c701270 */
[----:B------:R-:W0:Y:S01]  /*50270*/  LDCU UR8, c[0x0][0x39c] ;  /* 0x00007380ff0877ac */ /* 0x000e220008000800 */
[----:B----4-:R-:W-:Y:S01]  /*50280*/  ISETP.GE.AND P4, PT, R9, UR49, PT ;  /* 0x0000003109007c0c */ /* 0x010fe2000bf86270 */
[----:B------:R-:W4:Y:S01]  /*50290*/  LDCU UR49, c[0x0][0x398] ;  /* 0x00007300ff3177ac */ /* 0x000f220008000800 */
[----:B------:R-:W4:Y:S01]  /*502a0*/  LDL.S16 R9, [R1+0x380] ;  /* 0x0003800001097983 */ /* 0x000f220000100600 */
[----:B------:R-:W-:-:S02]  /*502b0*/  PRMT R8, R79, 0x7610, R8 ;  /* 0x000076104f087816 */ /* 0x000fc40000000008 */
[----:B------:R-:W-:-:S04]  /*502c0*/  ISETP.GE.AND P1, PT, R76, UR65, PT ;  /* 0x000000414c007c0c */ /* 0x000fc8000bf26270 */
[----:B------:R0:W-:Y:S01]  /*502d0*/  @P5 STG.E.U16 desc[UR20][R6.64], R8 ;  /* 0x0000000806005986 */ /* 0x0001e2000c101514 */
[----:B------:R-:W-:Y:S01]  /*502e0*/  ISETP.LT.AND P6, PT, R78, UR48, !P4 ;  /* 0x000000304e007c0c */ /* 0x000fe2000e7c1270 */
[----:B------:R-:W1:Y:S02]  /*502f0*/  LDCU UR48, c[0x0][0x398] ;  /* 0x00007300ff3077ac */ /* 0x000e640008000800 */
[----:B------:R-:W4:Y:S01]  /*50300*/  LDL.LU R76, [R1+0x164c] ;  /* 0x00164c00014c7983 */ /* 0x000f220000300800 */
[----:B------:R-:W1:Y:S01]  /*50310*/  LDCU UR65, c[0x0][0x398] ;  /* 0x00007300ff4177ac */ /* 0x000e620008000800 */
[----:B0-----:R-:W-:Y:S02]  /*50320*/  PRMT R8, R75, 0x7610, R8 ;  /* 0x000076104b087816 */ /* 0x001fe40000000008 */
[----:B------:R-:W4:Y:S01]  /*50330*/  LDL.LU.S16 R75, [R1+0x382] ;  /* 0x00038200014b7983 */ /* 0x000f220000300600 */
[----:B------:R-:W-:-:S03]  /*50340*/  IMAD.WIDE R6, R0, 0x2, R4 ;  /* 0x0000000200067825 */ /* 0x000fc600078e0204 */
[----:B------:R-:W4:Y:S04]  /*50350*/  LDL.S16 R80, [R1+0x384] ;  /* 0x0003840001507983 */ /* 0x000f280000100600 */
[----:B------:R0:W-:Y:S02]  /*50360*/  @P0 STG.E.U16 desc[UR20][R6.64], R8 ;  /* 0x0000000806000986 */ /* 0x0001e4000c101514 */
[----:B0-----:R-:W-:Y:S02]  /*50370*/  PRMT R8, R74, 0x7610, R8 ;  /* 0x000076104a087816 */ /* 0x001fe40000000008 */
[----:B------:R-:W4:Y:S01]  /*50380*/  LDL.LU R74, [R1+0x165c] ;  /* 0x00165c00014a7983 */ /* 0x000f220000300800 */
[----:B------:R-:W-:Y:S01]  /*50390*/  VIADD R0, R0, UR28 ;  /* 0x0000001c00007c36 */ /* 0x000fe20008000000 */
[C---:B------:R-:W-:Y:S01]  /*503a0*/  ISETP.LT.AND P4, PT, R77.reuse, UR14, !P4 ;  /* 0x0000000e4d007c0c */ /* 0x040fe2000e781270 */
[----:B------:R-:W0:Y:S01]  /*503b0*/  LDCU UR14, c[0x0][0x39c] ;  /* 0x00007380ff0e77ac */ /* 0x000e220008000800 */
[----:B------:R-:W4:Y:S01]  /*503c0*/  LDL.LU.S16 R79, [R1+0x386] ;  /* 0x00038600014f7983 */ /* 0x000f220000300600 */
[----:B------:R-:W-:Y:S01]  /*503d0*/  IMAD.WIDE R6, R0, 0x2, R2 ;  /* 0x0000000200067825 */ /* 0x000fe200078e0202 */
[----:B------:R-:W-:Y:S01]  /*503e0*/  ISETP.LT.AND P5, PT, R78, UR33, !P1 ;  /* 0x000000214e007c0c */ /* 0x000fe2000cfa1270 */
[----:B------:R-:W0:Y:S01]  /*503f0*/  LDCU UR33, c[0x0][0x398] ;  /* 0x00007300ff2177ac */ /* 0x000e220008000800 */
[----:B------:R-:W4:Y:S04]  /*50400*/  LDL.S16 R82, [R1+0x388] ;  /* 0x0003880001527983 */ /* 0x000f280000100600 */
[----:B------:R1:W-:Y:S01]  /*50410*/  @P6 STG.E.U16 desc[UR20][R6.64], R8 ;  /* 0x0000000806006986 */ /* 0x0003e2000c101514 */
[----:B------:R-:W-:Y:S01]  /*50420*/  ISETP.LT.AND P1, PT, R77, UR63, !P1 ;  /* 0x0000003f4d007c0c */ /* 0x000fe2000cf21270 */
[----:B------:R-:W0:Y:S01]  /*50430*/  LDCU UR63, c[0x0][0x39c] ;  /* 0x00007380ff3f77ac */ /* 0x000e220008000800 */
[----:B-1----:R-:W-:Y:S01]  /*50440*/  VIADD R6, R0, UR28 ;  /* 0x0000001c00067c36 */ /* 0x002fe20008000000 */
[----:B---3--:R-:W-:Y:S01]  /*50450*/  ISETP.GE.AND P0, PT, R69, UR64, PT ;  /* 0x0000004045007c0c */ /* 0x008fe2000bf06270 */
[----:B------:R-:W1:Y:S01]  /*50460*/  LDCU UR64, c[0x0][0x398] ;  /* 0x00007300ff4077ac */ /* 0x000e620008000800 */
[----:B--2---:R-:W-:Y:S01]  /*50470*/  PRMT R7, R68, 0x7610, R7 ;  /* 0x0000761044077816 */ /* 0x004fe20000000007 */
[----:B------:R-:W-:-:S05]  /*50480*/  IMAD.WIDE R68, R0, 0x2, R4 ;  /* 0x0000000200447825 */ /* 0x000fca00078e0204 */
[----:B------:R2:W-:Y:S01]  /*50490*/  @P4 STG.E.U16 desc[UR20][R68.64], R7 ;  /* 0x0000000744004986 */ /* 0x0005e2000c101514 */
[----:B----4-:R-:W-:Y:S01]  /*504a0*/  PRMT R0, R9, 0x7610, R0 ;  /* 0x0000761009007816 */ /* 0x010fe20000000000 */
[----:B------:R-:W-:Y:S01]  /*504b0*/  IMAD.WIDE R8, R6, 0x2, R2 ;  /* 0x0000000206087825 */ /* 0x000fe200078e0202 */
[----:B------:R-:W-:-:S04]  /*504c0*/  ISETP.GE.AND P4, PT, R76, UR47, PT ;  /* 0x0000002f4c007c0c */ /* 0x000fc8000bf86270 */
[----:B------:R3:W-:Y:S01]  /*504d0*/  @P5 STG.E.U16 desc[UR20][R8.64], R0 ;  /* 0x0000000008005986 */ /* 0x0007e2000c101514 */
[----:B------:R-:W-:Y:S01]  /*504e0*/  ISETP.LT.AND P6, PT, R78, UR10, !P0 ;  /* 0x0000000a4e007c0c */ /* 0x000fe2000c7c1270 */
[----:B------:R-:W4:Y:S02]  /*504f0*/  LDCU UR10, c[0x0][0x398] ;  /* 0x00007300ff0a77ac */ /* 0x000f240008000800 */
[----:B------:R-:W4:Y:S01]  /*50500*/  LDL.LU R76, [R1+0x1668] ;  /* 0x00166800014c7983 */ /* 0x000f220000300800 */
[----:B------:R-:W0:Y:S01]  /*50510*/  LDCU UR47, c[0x0][0x398] ;  /* 0x00007300ff2f77ac */ /* 0x000e220008000800 */
[----:B--2---:R-:W-:Y:S02]  /*50520*/  PRMT R69, R75, 0x7610, R69 ;  /* 0x000076104b457816 */ /* 0x004fe40000000045 */
[----:B------:R-:W2:Y:S01]  /*50530*/  LDL.LU.S16 R75, [R1+0x38a] ;  /* 0x00038a00014b7983 */ /* 0x000ea20000300600 */
[----:B---3--:R-:W-:-:S03]  /*50540*/  IMAD.WIDE R8, R6, 0x2, R4 ;  /* 0x0000000206087825 */ /* 0x008fc600078e0204 */
[----:B------:R-:W3:Y:S04]  /*50550*/  LDL.S16 R81, [R1+0x38c] ;  /* 0x00038c0001517983 */ /* 0x000ee80000100600 */
[----:B------:R-:W-:Y:S01]  /*50560*/  @P1 STG.E.U16 desc[UR20][R8.64], R69 ;  /* 0x0000004508001986 */ /* 0x000fe2000c101514 */
[----:B------:R-:W-:Y:S01]  /*50570*/  ISETP.GE.AND P1, PT, R74, UR38, PT ;  /* 0x000000264a007c0c */ /* 0x000fe2000bf26270 */
[----:B------:R-:W-:Y:S02]  /*50580*/  VIADD R0, R6, UR28 ;  /* 0x0000001c06007c36 */ /* 0x000fe40008000000 */
[----:B------:R-:W3:Y:S01]  /*50590*/  LDL.LU R74, [R1+0x1624] ;  /* 0x00162400014a7983 */ /* 0x000ee20000300800 */
[C---:B------:R-:W-:Y:S01]  /*505a0*/  ISETP.LT.AND P0, PT, R77.reuse, UR62, !P0 ;  /* 0x0000003e4d007c0c */ /* 0x040fe2000c701270 */
[----:B------:R-:W0:Y:S01]  /*505b0*/  LDCU UR62, c[0x0][0x39c] ;  /* 0x00007380ff3e77ac */ /* 0x000e220008000800 */
[----:B------:R-:W-:Y:S01]  /*505c0*/  PRMT R68, R80, 0x7610, R68 ;  /* 0x0000761050447816 */ /* 0x000fe20000000044 */
[----:B------:R-:W-:Y:S01]  /*505d0*/  IMAD.WIDE R6, R0, 0x2, R2 ;  /* 0x0000000200067825 */ /* 0x000fe200078e0202 */
[----:B------:R-:W-:Y:S01]  /*505e0*/  ISETP.LT.AND P5, PT, R78, UR16, !P4 ;  /* 0x000000104e007c0c */ /* 0x000fe2000e7a1270 */
[----:B------:R-:W0:Y:S03]  /*505f0*/  LDCU UR16, c[0x0][0x398] ;  /* 0x00007300ff1077ac */ /* 0x000e260008000800 */
[----:B------:R1:W-:Y:S01]  /*50600*/  @P6 STG.E.U16 desc[UR20][R6.64], R68 ;  /* 0x0000004406006986 */ /* 0x0003e2000c101514 */
[----:B------:R-:W-:Y:S01]  /*50610*/  ISETP.LT.AND P4, PT, R77, UR61, !P4 ;  /* 0x0000003d4d007c0c */ /* 0x000fe2000e781270 */
[----:B------:R-:W0:Y:S01]  /*50620*/  LDCU UR61, c[0x0][0x39c] ;  /* 0x00007380ff3d77ac */ /* 0x000e220008000800 */
[----:B------:R-:W0:Y:S01]  /*50630*/  LDCU UR38, c[0x0][0x398] ;  /* 0x00007300ff2677ac */ /* 0x000e220008000800 */
[----:B-1----:R-:W-:Y:S01]  /*50640*/  PRMT R7, R79, 0x7610, R7 ;  /* 0x000076104f077816 */ /* 0x002fe20000000007 */
[C---:B------:R-:W-:Y:S01]  /*50650*/  IMAD.WIDE R68, R0.reuse, 0x2, R4 ;  /* 0x0000000200447825 */ /* 0x040fe200078e0204 */
[----:B------:R-:W3:Y:S04]  /*50660*/  LDL.LU.S16 R79, [R1+0x38e] ;  /* 0x00038e00014f7983 */ /* 0x000ee80000300600 */
[----:B------:R-:W-:Y:S01]  /*50670*/  @P0 STG.E.U16 desc[UR20][R68.64], R7 ;  /* 0x0000000744000986 */ /* 0x000fe2000c101514 */
[----:B------:R-:W-:-:S03]  /*50680*/  VIADD R6, R0, UR28 ;  /* 0x0000001c00067c36 */ /* 0x000fc60008000000 */
[----:B------:R-:W3:Y:S01]  /*50690*/  LDL.S16 R80, [R1+0x390] ;  /* 0x0003900001507983 */ /* 0x000ee20000100600 */
[----:B------:R-:W-:Y:S01]  /*506a0*/  PRMT R0, R82, 0x7610, R0 ;  /* 0x0000761052007816 */ /* 0x000fe20000000000 */
[----:B------:R-:W-:-:S05]  /*506b0*/  IMAD.WIDE R8, R6, 0x2, R2 ;  /* 0x0000000206087825 */ /* 0x000fca00078e0202 */
[----:B------:R1:W-:Y:S02]  /*506c0*/  @P5 STG.E.U16 desc[UR20][R8.64], R0 ;  /* 0x0000000008005986 */ /* 0x0003e4000c101514 */
[----:B-1----:R-:W-:Y:S01]  /*506d0*/  IMAD.WIDE R8, R6, 0x2, R4 ;  /* 0x0000000206087825 */ /* 0x002fe200078e0204 */
[----:B----4-:R-:W-:Y:S02]  /*506e0*/  ISETP.GE.AND P0, PT, R76, UR18, PT ;  /* 0x000000124c007c0c */ /* 0x010fe4000bf06270 */
[----:B--2---:R-:W-:Y:S01]  /*506f0*/  PRMT R69, R75, 0x7610, R69 ;  /* 0x000076104b457816 */ /* 0x004fe20000000045 */
[----:B------:R-:W2:Y:S01]  /*50700*/  LDL.LU R76, [R1+0x1618] ;  /* 0x00161800014c7983 */ /* 0x000ea20000300800 */
[----:B------:R-:W-:Y:S01]  /*50710*/  ISETP.LT.AND P6, PT, R78, UR45, !P1 ;  /* 0x0000002d4e007c0c */ /* 0x000fe2000cfc1270 */
[----:B------:R-:W-:Y:S01]  /*50720*/  VIADD R0, R6, UR28 ;  /* 0x0000001c06007c36 */ /* 0x000fe20008000000 */
[----:B---3--:R-:W-:Y:S01]  /*50730*/  PRMT R68, R81, 0x7610, R68 ;  /* 0x0000761051447816 */ /* 0x008fe20000000044 */
[----:B------:R-:W3:Y:S01]  /*50740*/  LDL.LU.S16 R75, [R1+0x392] ;  /* 0x00039200014b7983 */ /* 0x000ee20000300600 */
[----:B------:R-:W-:Y:S01]  /*50750*/  ISETP.LT.AND P5, PT, R78, UR60, !P0 ;  /* 0x0000003c4e007c0c */ /* 0x000fe2000c7a1270 */
[----:B------:R-:W1:Y:S02]  /*50760*/  LDCU UR45, c[0x0][0x398] ;  /* 0x00007300ff2d77ac */ /* 0x000e640008000800 */
[----:B------:R-:W-:Y:S01]  /*50770*/  @P4 STG.E.U16 desc[UR20][R8.64], R69 ;  /* 0x0000004508004986 */ /* 0x000fe2000c101514 */
[C---:B------:R-:W-:Y:S01]  /*50780*/  ISETP.LT.AND P1, PT, R77.reuse, UR31, !P1 ;  /* 0x0000001f4d007c0c */ /* 0x040fe2000cf21270 */
[----:B------:R-:W-:Y:S01]  /*50790*/  IMAD.WIDE R6, R0, 0x2, R2 ;  /* 0x0000000200067825 */ /* 0x000fe200078e0202 */
[----:B------:R-:W4:Y:S01]  /*507a0*/  LDCU UR18, c[0x0][0x398] ;  /* 0x00007300ff1277ac */ /* 0x000f220008000800 */
[----:B------:R-:W4:Y:S01]  /*507b0*/  LDL.S16 R82, [R1+0x394] ;  /* 0x0003940001527983 */ /* 0x000f220000100600 */
[----:B------:R-:W-:Y:S01]  /*507c0*/  ISETP.LT.AND P0, PT, R77, UR59, !P0 ;  /* 0x0000003b4d007c0c */ /* 0x000fe2000c701270 */
[----:B------:R-:W0:Y:S01]  /*507d0*/  LDCU UR31, c[0x0][0x39c] ;  /* 0x00007380ff1f77ac */ /* 0x000e220008000800 */
[----:B------:R-:W0:Y:S01]  /*507e0*/  LDCU UR60, c[0x0][0x398] ;  /* 0x00007300ff3c77ac */ /* 0x000e220008000800 */
[----:B------:R-:W-:-:S02]  /*507f0*/  ISETP.GE.AND P4, PT, R74, UR46, PT ;  /* 0x0000002e4a007c0c */ /* 0x000fc4000bf86270 */
[----:B------:R-:W4:Y:S01]  /*50800*/  LDL.LU R74, [R1+0x1620] ;  /* 0x00162000014a7983 */ /* 0x000f220000300800 */
[----:B------:R-:W0:Y:S03]  /*50810*/  LDCU UR59, c[0x0][0x39c] ;  /* 0x00007380ff3b77ac */ /* 0x000e260008000800 */
[----:B------:R1:W-:Y:S01]  /*50820*/  @P6 STG.E.U16 desc[UR20][R6.64], R68 ;  /* 0x0000004406006986 */ /* 0x0003e2000c101514 */
[----:B------:R-:W0:Y:S01]  /*50830*/  LDCU UR46, c[0x0][0x398] ;  /* 0x00007300ff2e77ac */ /* 0x000e220008000800 */
[C---:B-1----:R-:W-:Y:S01]  /*50840*/  IMAD.WIDE R68, R0.reuse, 0x2, R4 ;  /* 0x0000000200447825 */ /* 0x042fe200078e0204 */
[----:B------:R-:W-:Y:S02]  /*50850*/  PRMT R7, R79, 0x7610, R7 ;  /* 0x000076104f077816 */ /* 0x000fe40000000007 */
[----:B------:R-:W4:Y:S01]  /*50860*/  LDL.LU.S16 R79, [R1+0x396] ;  /* 0x00039600014f7983 */ /* 0x000f220000300600 */
[----:B------:R-:W-:-:S03]  /*50870*/  IADD3 R6, PT, PT, R0, UR28, RZ ;  /* 0x0000001c00067c10 */ /* 0x000fc6000fffe0ff */
[----:B------:R-:W-:Y:S04]  /*50880*/  @P1 STG.E.U16 desc[UR20][R68.64], R7 ;  /* 0x0000000744001986 */ /* 0x000fe8000c101514 */
[----:B------:R-:W4:Y:S01]  /*50890*/  LDL.S16 R81, [R1+0x398] ;  /* 0x0003980001517983 */ /* 0x000f220000100600 */
[----:B------:R-:W-:Y:S01]  /*508a0*/  PRMT R0, R80, 0x7610, R0 ;  /* 0x0000761050007816 */ /* 0x000fe20000000000 */
[----:B------:R-:W-:-:S05]  /*508b0*/  IMAD.WIDE R8, R6, 0x2, R2 ;  /* 0x0000000206087825 */ /* 0x000fca00078e0202 */
[----:B------:R1:W-:Y:S02]  /*508c0*/  @P5 STG.E.U16 desc[UR20][R8.64], R0 ;  /* 0x0000000008005986 */ /* 0x0003e4000c101514 */
[----:B-1----:R-:W-:Y:S01]  /*508d0*/  IMAD.WIDE R8, R6, 0x2, R4 ;  /* 0x0000000206087825 */ /* 0x002fe200078e0204 */
[----:B--2---:R-:W-:Y:S02]  /*508e0*/  ISETP.GE.AND P1, PT, R76, UR37, PT ;  /* 0x000000254c007c0c */ /* 0x004fe4000bf26270 */
[----:B---3--:R-:W-:Y:S01]  /*508f0*/  PRMT R69, R75, 0x7610, R69 ;  /* 0x000076104b457816 */ /* 0x008fe20000000045 */
[----:B------:R-:W2:Y:S01]  /*50900*/  LDL.LU R76, [R1+0x1674] ;  /* 0x00167400014c7983 */ /* 0x000ea20000300800 */
[----:B------:R-:W-:Y:S01]  /*50910*/  ISETP.LT.AND P6, PT, R78, UR29, !P4 ;  /* 0x0000001d4e007c0c */ /* 0x000fe2000e7c1270 */
[----:B------:R-:W-:Y:S01]  /*50920*/  VIADD R0, R6, UR28 ;  /* 0x0000001c06007c36 */ /* 0x000fe20008000000 */
[----:B------:R-:W1:Y:S01]  /*50930*/  LDCU UR37, c[0x0][0x398] ;  /* 0x00007300ff2577ac */ /* 0x000e620008000800 */
[----:B------:R-:W3:Y:S01]  /*50940*/  LDL.LU.S16 R75, [R1+0x39a] ;  /* 0x00039a00014b7983 */ /* 0x000ee20000300600 */
[----:B----4-:R-:W-:-:S03]  /*50950*/  PRMT R68, R82, 0x7610, R68 ;  /* 0x0000761052447816 */ /* 0x010fc60000000044 */
[----:B------:R-:W-:Y:S01]  /*50960*/  @P0 STG.E.U16 desc[UR20][R8.64], R69 ;  /* 0x0000004508000986 */ /* 0x000fe2000c101514 */
[----:B------:R-:W-:Y:S01]  /*50970*/  ISETP.LT.AND P5, PT, R78, UR35, !P1 ;  /* 0x000000234e007c0c */ /* 0x000fe2000cfa1270 */
[----:B------:R-:W4:Y:S02]  /*50980*/  LDCU UR29, c[0x0][0x398] ;  /* 0x00007300ff1d77ac */ /* 0x000f240008000800 */
[----:B------:R-:W4:Y:S01]  /*50990*/  LDL.S16 R80, [R1+0x39c] ;  /* 0x00039c0001507983 */ /* 0x000f220000100600 */
[----:B------:R-:W-:Y:S02]  /*509a0*/  ISETP.GE.AND P0, PT, R74, UR58, PT ;  /* 0x0000003a4a007c0c */ /* 0x000fe4000bf06270 */
[C---:B------:R-:W-:Y:S01]  /*509b0*/  ISETP.LT.AND P4, PT, R77.reuse, UR36, !P4 ;  /* 0x000000244d007c0c */ /* 0x040fe2000e781270 */
[----:B------:R-:W4:Y:S01]  /*509c0*/  LDL.LU R74, [R1+0x167c] ;  /* 0x00167c00014a7983 */ /* 0x000f220000300800 */
[C---:B------:R-:W-:Y:S01]  /*509d0*/  IMAD.WIDE R6, R0.reuse, 0x2, R2 ;  /* 0x0000000200067825 */ /* 0x040fe200078e0202 */
[----:B------:R-:W-:Y:S01]  /*509e0*/  ISETP.LT.AND P1, PT, R77, UR44, !P1 ;  /* 0x0000002c4d007c0c */ /* 0x000fe2000cf21270 */
[----:B------:R-:W0:Y:S03]  /*509f0*/  LDCU UR36, c[0x0][0x39c] ;  /* 0x00007380ff2477ac */ /* 0x000e260008000800 */
[----:B------:R1:W-:Y:S01]  /*50a00*/  @P6 STG.E.U16 desc[UR20][R6.64], R68 ;  /* 0x0000004406006986 */ /* 0x0003e2000c101514 */
[----:B------:R-:W0:Y:S01]  /*50a10*/  LDCU UR44, c[0x0][0x39c] ;  /* 0x00007380ff2c77ac */ /* 0x000e220008000800 */
[----:B------:R-:W0:Y:S01]  /*50a20*/  LDCU UR35, c[0x0][0x398] ;  /* 0x00007300ff2377ac */ /* 0x000e220008000800 */
[----:B------:R-:W0:Y:S01]  /*50a30*/  LDCU UR58, c[0x0][0x398] ;  /* 0x00007300ff3a77ac */ /* 0x000e220008000800 */
[----:B-1----:R-:W-:Y:S01]  /*50a40*/  IMAD.WIDE R68, R0, 0x2, R4 ;  /* 0x0000000200447825 */ /* 0x002fe200078e0204 */
[----:B------:R-:W-:-:S02]  /*50a50*/  PRMT R7, R79, 0x7610, R7 ;  /* 0x000076104f077816 */ /* 0x000fc40000000007 */
[----:B------:R-:W4:Y:S01]  /*50a60*/  LDL.LU.S16 R79, [R1+0x39e] ;  /* 0x00039e00014f7983 */ /* 0x000f220000300600 */
[----:B------:R-:W-:-:S03]  /*50a70*/  VIADD R6, R0, UR28 ;  /* 0x0000001c00067c36 */ /* 0x000fc60008000000 */
        /* <DEDUP_REMOVED lines=60> */
[----:B-1----:R-:W-:Y:S01]  /*50e40*/  PRMT R7, R79, 0x7610, R7 ;  /* 0x000076104f077816 */ /* 0x002fe20000000007 */
[C---:B------:R-:W-:Y:S01]  /*50e50*/  IMAD.WIDE R68, R0.reuse, 0x2, R4 ;  /* 0x0000000200447825 */ /* 0x040fe200078e0204 */
[----:B------:R-:W4:Y:S04]  /*50e60*/  LDL.LU.S16 R79, [R1+0x3ae] ;  /* 0x0003ae00014f7983 */ /* 0x000f280000300600 */
[----:B------:R-:W-:Y:S01]  /*50e70*/  @P1 STG.E.U16 desc[UR20][R68.64], R7 ;  /* 0x0000000744001986 */ /* 0x000fe2000c101514 */
[----:B------:R-:W-:-:S03]  /*50e80*/  VIADD R6, R0, UR28 ;  /* 0x0000001c00067c36 */ /* 0x000fc60008000000 */
        /* <DEDUP_REMOVED lines=47> */
[----:B------:R-:W4:Y:S01]  /*51180*/  LDCU UR53, c[0x0][0x398] ;  /* 0x00007300ff3577ac */ /* 0x000f220008000800 */
[----:B------:R-:W-:Y:S01]  /*51190*/  ISETP.GE.AND P1, PT, R74, UR34, PT ;  /* 0x000000224a007c0c */ /* 0x000fe2000bf26270 */
[----:B------:R-:W4:Y:S01]  /*511a0*/  LDL.S16 R81, [R1+0x3bc] ;  /* 0x0003bc0001517983 */ /* 0x000f220000100600 */
[C---:B------:R-:W-:Y:S01]  /*511b0*/  ISETP.LT.AND P0, PT, R77.reuse, UR70, !P0 ;  /* 0x000000464d007c0c */ /* 0x040fe2000c701270 */
[C---:B------:R-:W-:Y:S01]  /*511c0*/  IMAD.WIDE R6, R0.reuse, 0x2, R2 ;  /* 0x0000000200067825 */ /* 0x040fe200078e0202 */
[----:B------:R-:W-:Y:S01]  /*511d0*/  ISETP.LT.AND P4, PT, R77, UR69, !P4 ;  /* 0x000000454d007c0c */ /* 0x000fe2000e781270 */
[----:B------:R-:W4:Y:S01]  /*511e0*/  LDL.LU R74, [R1+0x16d0] ;  /* 0x0016d000014a7983 */ /* 0x000f220000300800 */
        /* <DEDUP_REMOVED lines=49> */
[----:B------:R-:W0:Y:S01]  /*51500*/  LDL.LU R76, [R1+0x171c] ;  /* 0x00171c00014c7983 */ /* 0x000e220000300800 */
[----:B------:R-:W-:Y:S01]  /*51510*/  ISETP.LT.AND P6, PT, R78, UR67, !P4 ;  /* 0x000000434e007c0c */ /* 0x000fe2000e7c1270 */
[----:B------:R-:W-:Y:S01]  /*51520*/  VIADD R0, R6, UR28 ;  /* 0x0000001c06007c36 */ /* 0x000fe20008000000 */
[----:B------:R-:W1:Y:S01]  /*51530*/  LDCU UR7, c[0x0][0x398] ;  /* 0x00007300ff0777ac */ /* 0x000e620008000800 */
[----:B------:R-:W2:Y:S01]  /*51540*/  LDL.LU.S16 R75, [R1+0x3ca] ;  /* 0x0003ca00014b7983 */ /* 0x000ea20000300600 */
[----:B----4-:R-:W-:-:S03]  /*51550*/  PRMT R68, R82, 0x7610, R68 ;  /* 0x0000761052447816 */ /* 0x010fc60000000044 */
[----:B------:R-:W-:Y:S01]  /*51560*/  @P0 STG.E.U16 desc[UR20][R8.64], R69 ;  /* 0x0000004508000986 */ /* 0x000fe2000c101514 */
[----:B------:R-:W-:Y:S01]  /*51570*/  ISETP.LT.AND P5, PT, R78, UR77, !P1 ;  /* 0x0000004d4e007c0c */ /* 0x000fe2000cfa1270 */
[----:B------:R-:W3:Y:S01]  /*51580*/  LDCU UR67, c[0x0][0x398] ;  /* 0x00007300ff4377ac */ /* 0x000ee20008000800 */
[----:B------:R-:W-:Y:S01]  /*51590*/  ISETP.GE.AND P0, PT, R74, UR8, PT ;  /* 0x000000084a007c0c */ /* 0x000fe2000bf06270 */
[----:B------:R-:W4:Y:S01]  /*515a0*/  LDL.S16 R80, [R1+0x3cc] ;  /* 0x0003cc0001507983 */ /* 0x000f220000100600 */
[C---:B------:R-:W-:Y:S01]  /*515b0*/  ISETP.LT.AND P4, PT, R77.reuse, UR66, !P4 ;  /* 0x000000424d007c0c */ /* 0x040fe2000e781270 */
[C---:B------:R-:W-:Y:S01]  /*515c0*/  IMAD.WIDE R6, R0.reuse, 0x2, R2 ;  /* 0x0000000200067825 */ /* 0x040fe200078e0202 */
[----:B------:R-:W-:Y:S01]  /*515d0*/  ISETP.LT.AND P1, PT, R77, UR50, !P1 ;  /* 0x000000324d007c0c */ /* 0x000fe2000cf21270 */
[----:B------:R-:W3:Y:S01]  /*515e0*/  LDL.LU R74, [R1+0x1654] ;  /* 0x00165400014a7983 */ /* 0x000ee20000300800 */
[----:B------:R-:W0:Y:S03]  /*515f0*/  LDCU UR66, c[0x0][0x39c] ;  /* 0x00007380ff4277ac */ /* 0x000e260008000800 */
[----:B------:R1:W-:Y:S01]  /*51600*/  @P6 STG.E.U16 desc[UR20][R6.64], R68 ;  /* 0x0000004406006986 */ /* 0x0003e2000c101514 */
[----:B------:R-:W0:Y:S01]  /*51610*/  LDCU UR50, c[0x0][0x39c] ;  /* 0x00007380ff3277ac */ /* 0x000e220008000800 */
        /* <DEDUP_REMOVED lines=12> */
[----:B0-----:R-:W-:Y:S02]  /*516e0*/  ISETP.GE.AND P4, PT, R76, UR14, PT ;  /* 0x0000000e4c007c0c */ /* 0x001fe4000bf86270 */
[----:B--2---:R-:W-:Y:S01]  /*516f0*/  PRMT R69, R75, 0x7610, R69 ;  /* 0x000076104b457816 */ /* 0x004fe20000000045 */
[----:B------:R-:W2:Y:S01]  /*51700*/  LDL.LU R76, [R1+0x1648] ;  /* 0x00164800014c7983 */ /* 0x000ea20000300800 */
[----:B------:R-:W-:Y:S01]  /*51710*/  ISETP.LT.AND P6, PT, R78, UR49, !P0 ;  /* 0x000000314e007c0c */ /* 0x000fe2000c7c1270 */
[----:B------:R-:W-:Y:S01]  /*51720*/  VIADD R0, R6, UR28 ;  /* 0x0000001c06007c36 */ /* 0x000fe20008000000 */
[----:B------:R-:W0:Y:S01]  /*51730*/  LDCU UR14, c[0x0][0x398] ;  /* 0x00007300ff0e77ac */ /* 0x000e220008000800 */
[----:B------:R-:W2:Y:S01]  /*51740*/  LDL.LU.S16 R75, [R1+0x3d2] ;  /* 0x0003d200014b7983 */ /* 0x000ea20000300600 */
[----:B----4-:R-:W-:-:S03]  /*51750*/  PRMT R68, R80, 0x7610, R68 ;  /* 0x0000761050447816 */ /* 0x010fc60000000044 */
[----:B------:R-:W-:Y:S01]  /*51760*/  @P1 STG.E.U16 desc[UR20][R8.64], R69 ;  /* 0x0000004508001986 */ /* 0x000fe2000c101514 */
[----:B------:R-:W-:Y:S01]  /*51770*/  ISETP.LT.AND P5, PT, R78, UR65, !P4 ;  /* 0x000000414e007c0c */ /* 0x000fe2000e7a1270 */
[----:B------:R-:W1:Y:S01]  /*51780*/  LDCU UR49, c[0x0][0x398] ;  /* 0x00007300ff3177ac */ /* 0x000e620008000800 */
[----:B---3--:R-:W-:Y:S01]  /*51790*/  ISETP.GE.AND P1, PT, R74, UR63, PT ;  /* 0x0000003f4a007c0c */ /* 0x008fe2000bf26270 */
[----:B------:R-:W3:Y:S01]  /*517a0*/  LDL.S16 R81, [R1+0x3d4] ;  /* 0x0003d40001517983 */ /* 0x000ee20000100600 */
        /* <DEDUP_REMOVED lines=20> */
[----:B------:R-:W-:Y:S01]  /*518f0*/  PRMT R69, R75, 0x7610, R69 ;  /* 0x000076104b457816 */ /* 0x000fe20000000045 */
[----:B------:R-:W2:Y:S01]  /*51900*/  LDL.LU R76, [R1+0x1738] ;  /* 0x00173800014c7983 */ /* 0x000ea20000300800 */
[----:B------:R-:W-:Y:S01]  /*51910*/  ISETP.LT.AND P6, PT, R78, UR64, !P1 ;  /* 0x000000404e007c0c */ /* 0x000fe2000cfc1270 */
[----:B------:R-:W-:Y:S01]  /*51920*/  VIADD R0, R6, UR28 ;  /* 0x0000001c06007c36 */ /* 0x000fe20008000000 */
[----:B------:R-:W1:Y:S01]  /*51930*/  LDCU UR62, c[0x0][0x398] ;  /* 0x00007300ff3e77ac */ /* 0x000e620008000800 */
[----:B------:R-:W2:Y:S01]  /*51940*/  LDL.LU.S16 R75, [R1+0x3da] ;  /* 0x0003da00014b7983 */ /* 0x000ea20000300600 */
[----:B---3--:R-:W-:-:S03]  /*51950*/  PRMT R68, R81, 0x7610, R68 ;  /* 0x0000761051447816 */ /* 0x008fc60000000044 */
[----:B------:R-:W-:Y:S01]  /*51960*/  @P4 STG.E.U16 desc[UR20][R8.64], R69 ;  /* 0x0000004508004986 */ /* 0x000fe2000c101514 */
[----:B------:R-:W-:Y:S01]  /*51970*/  ISETP.LT.AND P5, PT, R78, UR47, !P0 ;  /* 0x0000002f4e007c0c */ /* 0x000fe2000c7a1270 */
[----:B------:R-:W3:Y:S01]  /*51980*/  LDCU UR64, c[0x0][0x398] ;  /* 0x00007300ff4077ac */ /* 0x000ee20008000800 */
[----:B----4-:R-:W-:Y:S01]  /*51990*/  ISETP.GE.AND P4, PT, R74, UR61, PT ;  /* 0x0000003d4a007c0c */ /* 0x010fe2000bf86270 */
        /* <DEDUP_REMOVED lines=27> */
[----:B----4-:R-:W-:-:S03]  /*51b50*/  PRMT R68, R82, 0x7610, R68 ;  /* 0x0000761052447816 */ /* 0x010fc60000000044 */
[----:B------:R-:W-:Y:S01]  /*51b60*/  @P0 STG.E.U16 desc[UR20][R8.64], R69 ;  /* 0x0000004508000986 */ /* 0x000fe2000c101514 */
[----:B------:R-:W-:Y:S01]  /*51b70*/  ISETP.LT.AND P5, PT, R78, UR18, !P1 ;  /* 0x000000124e007c0c */ /* 0x000fe2000cfa1270 */
[----:B------:R-:W4:Y:S01]  /*51b80*/  LDCU UR38, c[0x0][0x398] ;  /* 0x00007300ff2677ac */ /* 0x000f220008000800 */
        /* <DEDUP_REMOVED lines=215> */
[----:B------:R-:W0:Y:S01]  /*52900*/  LDL.LU R76, [R1+0x1770] ;  /* 0x00177000014c7983 */ /* 0x000e220000300800 */
        /* <DEDUP_REMOVED lines=213> */
[----:B------:R-:W3:Y:S01]  /*53660*/  LDL.LU.S16 R79, [R1+0x24e] ;  /* 0x00024e00014f7983 */ /* 0x000ee20000300600 */
[----:B------:R-:W-:-:S03]  /*53670*/  IADD3 R6, PT, PT, R0, UR28, RZ ;  /* 0x0000001c00067c10 */ /* 0x000fc6000fffe0ff */
[----:B------:R-:W-:Y:S04]  /*53680*/  @P0 STG.E.U16 desc[UR20][R68.64], R7 ;  /* 0x0000000744000986 */ /* 0x000fe8000c101514 */
        /* <DEDUP_REMOVED lines=760> */
[----:B------:R-:W0:Y:S03]  /*56610*/  LDCU UR67, c[0x0][0x39c] ;  /* 0x00007380ff4377ac */ /* 0x000e260008000800 */
[----:B------:R-:W3:Y:S01]  /*56620*/  LDL.LU.S16 R80, [R1+0x10e] ;  /* 0x00010e0001507983 */ /* 0x000ee20000300600 */
[----:B------:R-:W0:Y:S01]  /*56630*/  LDCU UR6, c[0x0][0x398] ;  /* 0x00007300ff0677ac */ /* 0x000e220008000800 */
[----:B------:R-:W0:Y:S01]  /*56640*/  LDCU UR66, c[0x0][0x398] ;  /* 0x00007300ff4277ac */ /* 0x000e220008000800 */
[----:B-1----:R-:W-:Y:S01]  /*56650*/  PRMT R7, R79, 0x7610, R7 ;  /* 0x000076104f077816 */ /* 0x002fe20000000007 */
[C---:B------:R-:W-:Y:S01]  /*56660*/  IMAD.WIDE R68, R0.reuse, 0x2, R4 ;  /* 0x0000000200447825 */ /* 0x040fe200078e0204 */
[----:B------:R-:W3:Y:S04]  /*56670*/  LDL.S16 R79, [R1+0x110] ;  /* 0x00011000014f7983 */ /* 0x000ee80000100600 */
[----:B------:R-:W-:Y:S01]  /*56680*/  @P0 STG.E.U16 desc[UR20][R68.64], R7 ;  /* 0x0000000744000986 */ /* 0x000fe2000c101514 */
[----:B------:R-:W-:Y:S01]  /*56690*/  VIADD R6, R0, UR28 ;  /* 0x0000001c00067c36 */ /* 0x000fe20008000000 */
[----:B------:R-:W-:-:S03]  /*566a0*/  PRMT R0, R82, 0x7610, R0 ;  /* 0x0000761052007816 */ /* 0x000fc60000000000 */
        /* <DEDUP_REMOVED lines=17> */
[----:B------:R-:W-:Y:S01]  /*567c0*/  IMAD.WIDE R6, R0, 0x2, R2 ;  /* 0x0000000200067825 */ /* 0x000fe200078e0202 */
[----:B------:R-:W-:Y:S01]  /*567d0*/  ISETP.LT.AND P0, PT, R77, UR49, !P0 ;  /* 0x000000314d007c0c */ /* 0x000fe2000c701270 */
[----:B------:R-:W4:Y:S01]  /*567e0*/  LDL.LU R74, [R1+0x1708] ;  /* 0x00170800014a7983 */ /* 0x000f220000300800 */
[----:B------:R-:W0:Y:S03]  /*567f0*/  LDCU UR77, c[0x0][0x39c] ;  /* 0x00007380ff4d77ac */ /* 0x000e260008000800 */
[----:B------:R1:W-:Y:S01]  /*56800*/  @P6 STG.E.U16 desc[UR20][R6.64], R68 ;  /* 0x0000004406006986 */ /* 0x0003e2000c101514 */
[----:B------:R-:W0:Y:S03]  /*56810*/  LDCU UR49, c[0x0][0x39c] ;  /* 0x00007380ff3177ac */ /* 0x000e260008000800 */
[----:B------:R-:W4:Y:S01]  /*56820*/  LDL.LU.S16 R81, [R1+0x116] ;  /* 0x0001160001517983 */ /* 0x000f220000300600 */
[----:B------:R-:W0:Y:S01]  /*56830*/  LDCU UR8, c[0x0][0x398] ;  /* 0x00007300ff0877ac */ /* 0x000e220008000800 */
[----:B------:R-:W0:Y:S01]  /*56840*/  LDCU UR48, c[0x0][0x398] ;  /* 0x00007300ff3077ac */ /* 0x000e220008000800 */
[----:B-1----:R-:W-:Y:S01]  /*56850*/  PRMT R7, R80, 0x7610, R7 ;  /* 0x0000761050077816 */ /* 0x002fe20000000007 */
[C---:B------:R-:W-:Y:S01]  /*56860*/  IMAD.WIDE R68, R0.reuse, 0x2, R4 ;  /* 0x0000000200447825 */ /* 0x040fe200078e0204 */
[----:B------:R-:W4:Y:S04]  /*56870*/  LDL.S16 R80, [R1+0x118] ;  /* 0x0001180001507983 */ /* 0x000f280000100600 */
[----:B------:R-:W-:Y:S01]  /*56880*/  @P1 STG.E.U16 desc[UR20][R68.64], R7 ;  /* 0x0000000744001986 */ /* 0x000fe2000c101514 */
[----:B------:R-:W-:Y:S01]  /*56890*/  VIADD R6, R0, UR28 ;  /* 0x0000001c00067c36 */ /* 0x000fe20008000000 */
[----:B------:R-:W-:-:S03]  /*568a0*/  PRMT R0, R79, 0x7610, R0 ;  /* 0x000076104f007816 */ /* 0x000fc60000000000 */
        /* <DEDUP_REMOVED lines=11> */
[----:B------:R-:W3:Y:S04]  /*56960*/  LDL.S16 R75, [R1+0x11c] ;  /* 0x00011c00014b7983 */ /* 0x000ee80000100600 */
[----:B------:R-:W-:Y:S01]  /*56970*/  @P0 STG.E.U16 desc[UR20][R8.64], R69 ;  /* 0x0000004508000986 */ /* 0x000fe2000c101514 */
[----:B----4-:R-:W-:Y:S01]  /*56980*/  ISETP.GE.AND P0, PT, R74, UR10, PT ;  /* 0x0000000a4a007c0c */ /* 0x010fe2000bf06270 */
[----:B------:R-:W4:Y:S02]  /*56990*/  LDCU UR14, c[0x0][0x398] ;  /* 0x00007300ff0e77ac */ /* 0x000f240008000800 */
[----:B------:R-:W4:Y:S01]  /*569a0*/  LDL.LU R74, [R1+0x180c] ;  /* 0x00180c00014a7983 */ /* 0x000f220000300800 */
[C---:B------:R-:W-:Y:S01]  /*569b0*/  ISETP.LT.AND P4, PT, R77.reuse, UR65, !P4 ;  /* 0x000000414d007c0c */ /* 0x040fe2000e781270 */
[----:B------:R-:W-:Y:S01]  /*569c0*/  IMAD.WIDE R6, R0, 0x2, R2 ;  /* 0x0000000200067825 */ /* 0x000fe200078e0202 */
[----:B------:R-:W-:Y:S01]  /*569d0*/  ISETP.LT.AND P5, PT, R78, UR63, !P1 ;  /* 0x0000003f4e007c0c */ /* 0x000fe2000cfa1270 */
[----:B------:R-:W4:Y:S01]  /*569e0*/  LDL.LU.S16 R82, [R1+0x11e] ;  /* 0x00011e0001527983 */ /* 0x000f220000300600 */
[----:B------:R-:W0:Y:S03]  /*569f0*/  LDCU UR65, c[0x0][0x39c] ;  /* 0x00007380ff4177ac */ /* 0x000e260008000800 */
[----:B------:R1:W-:Y:S01]  /*56a00*/  @P6 STG.E.U16 desc[UR20][R6.64], R68 ;  /* 0x0000004406006986 */ /* 0x0003e2000c101514 */
[----:B------:R-:W-:Y:S01]  /*56a10*/  ISETP.LT.AND P1, PT, R77, UR64, !P1 ;  /* 0x000000404d007c0c */ /* 0x000fe2000cf21270 */
[----:B------:R-:W0:Y:S01]  /*56a20*/  LDCU UR63, c[0x0][0x398] ;  /* 0x00007300ff3f77ac */ /* 0x000e220008000800 */
[----:B------:R-:W0:Y:S01]  /*56a30*/  LDCU UR10, c[0x0][0x398] ;  /* 0x00007300ff0a77ac */ /* 0x000e220008000800 */
[----:B-1----:R-:W-:Y:S01]  /*56a40*/  PRMT R7, R81, 0x7610, R7 ;  /* 0x0000761051077816 */ /* 0x002fe20000000007 */
[C---:B------:R-:W-:Y:S01]  /*56a50*/  IMAD.WIDE R68, R0.reuse, 0x2, R4 ;  /* 0x0000000200447825 */ /* 0x040fe200078e0204 */
[----:B------:R-:W4:Y:S03]  /*56a60*/  LDL.S16 R81, [R1+0x120] ;  /* 0x0001200001517983 */ /* 0x000f260000100600 */
[----:B------:R-:W-:Y:S01]  /*56a70*/  VIADD R6, R0, UR28 ;  /* 0x0000001c00067c36 */ /* 0x000fe20008000000 */
[----:B------:R-:W-:Y:S01]  /*56a80*/  @P4 STG.E.U16 desc[UR20][R68.64], R7 ;  /* 0x0000000744004986 */ /* 0x000fe2000c101514 */
[----:B------:R-:W-:Y:S01]  /*56a90*/  PRMT R0, R80, 0x7610, R0 ;  /* 0x0000761050007816 */ /* 0x000fe20000000000 */
[----:B------:R-:W1:Y:S01]  /*56aa0*/  LDCU UR64, c[0x0][0x39c] ;  /* 0x00007380ff4077ac */ /* 0x000e620008000800 */
[----:B------:R-:W-:-:S05]  /*56ab0*/  IMAD.WIDE R8, R6, 0x2, R2 ;  /* 0x0000000206087825 */ /* 0x000fca00078e0202 */
[----:B------:R0:W-:Y:S02]  /*56ac0*/  @P5 STG.E.U16 desc[UR20][R8.64], R0 ;  /* 0x0000000008005986 */ /* 0x0001e4000c101514 */
[----:B0-----:R-:W-:Y:S01]  /*56ad0*/  IMAD.WIDE R8, R6, 0x2, R4 ;  /* 0x0000000206087825 */ /* 0x001fe200078e0204 */
[----:B--2---:R-:W-:Y:S02]  /*56ae0*/  ISETP.GE.AND P4, PT, R76, UR16, PT ;  /* 0x000000104c007c0c */ /* 0x004fe4000bf86270 */
[----:B------:R-:W-:Y:S01]  /*56af0*/  PRMT R69, R79, 0x7610, R69 ;  /* 0x000076104f457816 */ /* 0x000fe20000000045 */
[----:B------:R-:W2:Y:S01]  /*56b00*/  LDL.LU R76, [R1+0x1810] ;  /* 0x00181000014c7983 */ /* 0x000ea20000300800 */
[----:B---3--:R-:W-:-:S03]  /*56b10*/  PRMT R68, R75, 0x7610, R68 ;  /* 0x000076104b447816 */ /* 0x008fc60000000044 */
[----:B------:R-:W3:Y:S01]  /*56b20*/  LDL.LU.S16 R80, [R1+0x122] ;  /* 0x0001220001507983 */ /* 0x000ee20000300600 */
[----:B------:R-:W-:Y:S01]  /*56b30*/  ISETP.LT.AND P6, PT, R78, UR62, !P0 ;  /* 0x0000003e4e007c0c */ /* 0x000fe2000c7c1270 */
[----:B------:R-:W-:Y:S01]  /*56b40*/  VIADD R0, R6, UR28 ;  /* 0x0000001c06007c36 */ /* 0x000fe20008000000 */
[----:B------:R-:W0:Y:S01]  /*56b50*/  LDCU UR16, c[0x0][0x398] ;  /* 0x00007300ff1077ac */ /* 0x000e220008000800 */
[----:B------:R-:W3:Y:S01]  /*56b60*/  LDL.S16 R79, [R1+0x124] ;  /* 0x00012400014f7983 */ /* 0x000ee20000100600 */
[----:B------:R-:W-:Y:S01]  /*56b70*/  ISETP.LT.AND P5, PT, R78, UR61, !P4 ;  /* 0x0000003d4e007c0c */ /* 0x000fe2000e7a1270 */
[----:B------:R-:W0:Y:S02]  /*56b80*/  LDCU UR62, c[0x0][0x398] ;  /* 0x00007300ff3e77ac */ /* 0x000e240008000800 */
[----:B------:R-:W3:Y:S04]  /*56b90*/  LDL.LU R75, [R1+0x1814] ;  /* 0x00181400014b7983 */ /* 0x000ee80000300800 */
[----:B------:R-:W-:Y:S01]  /*56ba0*/  @P1 STG.E.U16 desc[UR20][R8.64], R69 ;  /* 0x0000004508001986 */ /* 0x000fe2000c101514 */
[----:B----4-:R-:W-:Y:S01]  /*56bb0*/  ISETP.GE.AND P1, PT, R74, UR45, PT ;  /* 0x0000002d4a007c0c */ /* 0x010fe2000bf26270 */
[C---:B------:R-:W-:Y:S01]  /*56bc0*/  IMAD.WIDE R6, R0.reuse, 0x2, R2 ;  /* 0x0000000200067825 */ /* 0x040fe200078e0202 */
[C---:B------:R-:W-:Y:S01]  /*56bd0*/  ISETP.LT.AND P0, PT, R77.reuse, UR47, !P0 ;  /* 0x0000002f4d007c0c */ /* 0x040fe2000c701270 */
[----:B------:R-:W4:Y:S01]  /*56be0*/  LDL.LU.S16 R74, [R1+0x126] ;  /* 0x00012600014a7983 */ /* 0x000f220000300600 */
[----:B------:R-:W-:Y:S01]  /*56bf0*/  ISETP.LT.AND P4, PT, R77, UR38, !P4 ;  /* 0x000000264d007c0c */ /* 0x000fe2000e781270 */
[----:B------:R-:W0:Y:S02]  /*56c00*/  LDCU UR47, c[0x0][0x39c] ;  /* 0x00007380ff2f77ac */ /* 0x000e240008000800 */
[----:B------:R1:W-:Y:S01]  /*56c10*/  @P6 STG.E.U16 desc[UR20][R6.64], R68 ;  /* 0x0000004406006986 */ /* 0x0003e2000c101514 */
[----:B------:R-:W0:Y:S03]  /*56c20*/  LDCU UR38, c[0x0][0x39c] ;  /* 0x00007380ff2677ac */ /* 0x000e260008000800 */
[----:B------:R-:W4:Y:S01]  /*56c30*/  LDL.S16 R84, [R1+0x128] ;  /* 0x0001280001547983 */ /* 0x000f220000100600 */
[----:B------:R-:W0:Y:S01]  /*56c40*/  LDCU UR61, c[0x0][0x398] ;  /* 0x00007300ff3d77ac */ /* 0x000e220008000800 */
[----:B------:R-:W0:Y:S01]  /*56c50*/  LDCU UR45, c[0x0][0x398] ;  /* 0x00007300ff2d77ac */ /* 0x000e220008000800 */
[----:B-1----:R-:W-:Y:S01]  /*56c60*/  VIADD R6, R0, UR28 ;  /* 0x0000001c00067c36 */ /* 0x002fe20008000000 */
[----:B------:R-:W-:Y:S01]  /*56c70*/  PRMT R7, R82, 0x7610, R7 ;  /* 0x0000761052077816 */ /* 0x000fe20000000007 */
[----:B------:R-:W-:Y:S01]  /*56c80*/  IMAD.WIDE R68, R0, 0x2, R4 ;  /* 0x0000000200447825 */ /* 0x000fe200078e0204 */
[----:B------:R-:W-:-:S03]  /*56c90*/  PRMT R0, R81, 0x7610, R0 ;  /* 0x0000761051007816 */ /* 0x000fc60000000000 */
[----:B------:R-:W-:Y:S01]  /*56ca0*/  IMAD.WIDE R8, R6, 0x2, R2 ;  /* 0x0000000206087825 */ /* 0x000fe200078e0202 */
[----:B------:R-:W-:Y:S01]  /*56cb0*/  @P0 STG.E.U16 desc[UR20][R68.64], R7 ;  /* 0x0000000744000986 */ /* 0x000fe2000c101514 */
[----:B------:R-:W-:Y:S01]  /*56cc0*/  ISETP.LT.AND P6, PT, R78, UR31, !P1 ;  /* 0x0000001f4e007c0c */ /* 0x000fe2000cfc1270 */
[----:B------:R-:W1:Y:S02]  /*56cd0*/  LDCU UR31, c[0x0][0x398] ;  /* 0x00007300ff1f77ac */ /* 0x000e640008000800 */
[----:B------:R0:W-:Y:S02]  /*56ce0*/  @P5 STG.E.U16 desc[UR20][R8.64], R0 ;  /* 0x0000000008005986 */ /* 0x0001e4000c101514 */
[----:B0-----:R-:W-:-:S04]  /*56cf0*/  IMAD.WIDE R8, R6, 0x2, R4 ;  /* 0x0000000206087825 */ /* 0x001fc800078e0204 */
[----:B------:R-:W-:-:S04]  /*56d00*/  VIADD R0, R6, UR28 ;  /* 0x0000001c06007c36 */ /* 0x000fc80008000000 */
[----:B------:R-:W-:Y:S01]  /*56d10*/  IMAD.WIDE R6, R0, 0x2, R2 ;  /* 0x0000000200067825 */ /* 0x000fe200078e0202 */
[----:B--2---:R-:W-:Y:S01]  /*56d20*/  ISETP.GE.AND P0, PT, R76, UR60, PT ;  /* 0x0000003c4c007c0c */ /* 0x004fe2000bf06270 */
[----:B------:R-:W0:Y:S01]  /*56d30*/  LDCU UR60, c[0x0][0x398] ;  /* 0x00007300ff3c77ac */ /* 0x000e220008000800 */
[----:B------:R-:W2:Y:S01]  /*56d40*/  LDL.LU R76, [R1+0x1728] ;  /* 0x00172800014c7983 */ /* 0x000ea20000300800 */
[----:B---3--:R-:W-:-:S03]  /*56d50*/  PRMT R69, R80, 0x7610, R69 ;  /* 0x0000761050457816 */ /* 0x008fc60000000045 */
[----:B------:R-:W3:Y:S04]  /*56d60*/  LDL.LU.S16 R83, [R1+0x12a] ;  /* 0x00012a0001537983 */ /* 0x000ee80000300600 */
[----:B------:R-:W2:Y:S04]  /*56d70*/  LDL.LU R82, [R1+0x170c] ;  /* 0x00170c0001527983 */ /* 0x000ea80000300800 */
[----:B------:R-:W2:Y:S04]  /*56d80*/  LDL.S16 R81, [R1+0x12c] ;  /* 0x00012c0001517983 */ /* 0x000ea80000100600 */
[----:B------:R-:W-:Y:S01]  /*56d90*/  @P4 STG.E.U16 desc[UR20][R8.64], R69 ;  /* 0x0000004508004986 */ /* 0x000fe2000c101514 */
[----:B------:R-:W-:Y:S01]  /*56da0*/  ISETP.GE.AND P4, PT, R75, UR29, PT ;  /* 0x0000001d4b007c0c */ /* 0x000fe2000bf86270 */
[----:B------:R-:W0:Y:S02]  /*56db0*/  LDCU UR29, c[0x0][0x398] ;  /* 0x00007300ff1d77ac */ /* 0x000e240008000800 */
[----:B------:R-:W2:Y:S01]  /*56dc0*/  LDL.LU R80, [R1+0x1710] ;  /* 0x0017100001507983 */ /* 0x000ea20000300800 */
[----:B------:R-:W-:-:S03]  /*56dd0*/  PRMT R68, R79, 0x7610, R68 ;  /* 0x000076104f447816 */ /* 0x000fc60000000044 */
[----:B------:R-:W2:Y:S04]  /*56de0*/  LDL.LU.S16 R75, [R1+0x12e] ;  /* 0x00012e00014b7983 */ /* 0x000ea80000300600 */
[----:B------:R4:W-:Y:S04]  /*56df0*/  @P6 STG.E.U16 desc[UR20][R6.64], R68 ;  /* 0x0000004406006986 */ /* 0x0009e8000c101514 */
[----:B------:R-:W2:Y:S01]  /*56e00*/  LDL.S16 R79, [R1+0x130] ;  /* 0x00013000014f7983 */ /* 0x000ea20000100600 */
[----:B----4-:R-:W-:-:S03]  /*56e10*/  PRMT R6, R74, 0x7610, R6 ;  /* 0x000076104a067816 */ /* 0x010fc60000000006 */
[----:B------:R-:W4:Y:S01]  /*56e20*/  LDL.LU.S16 R74, [R1+0x132] ;  /* 0x00013200014a7983 */ /* 0x000f220000300600 */
[C---:B------:R-:W-:Y:S02]  /*56e30*/  ISETP.LT.AND P1, PT, R77.reuse, UR18, !P1 ;  /* 0x000000124d007c0c */ /* 0x040fe4000cf21270 */
[----:B------:R-:W-:Y:S01]  /*56e40*/  ISETP.LT.AND P5, PT, R78, UR59, !P0 ;  /* 0x0000003b4e007c0c */ /* 0x000fe2000c7a1270 */
[C---:B------:R-:W-:Y:S01]  /*56e50*/  IMAD.WIDE R68, R0.reuse, 0x2, R4 ;  /* 0x0000000200447825 */ /* 0x040fe200078e0204 */
[----:B------:R-:W-:Y:S01]  /*56e60*/  ISETP.LT.AND P0, PT, R77, UR46, !P0 ;  /* 0x0000002e4d007c0c */ /* 0x000fe2000c701270 */
[----:B------:R-:W0:Y:S02]  /*56e70*/  LDCU UR18, c[0x0][0x39c] ;  /* 0x00007380ff1277ac */ /* 0x000e240008000800 */
[----:B------:R-:W-:Y:S01]  /*56e80*/  VIADD R7, R0, UR28 ;  /* 0x0000001c00077c36 */ /* 0x000fe20008000000 */
[----:B------:R-:W-:Y:S01]  /*56e90*/  PRMT R0, R84, 0x7610, R0 ;  /* 0x0000761054007816 */ /* 0x000fe20000000000 */
[----:B------:R-:W0:Y:S02]  /*56ea0*/  LDCU UR46, c[0x0][0x39c] ;  /* 0x00007380ff2e77ac */ /* 0x000e240008000800 */
[----:B------:R-:W-:-:S02]  /*56eb0*/  IMAD.WIDE R8, R7, 0x2, R2 ;  /* 0x0000000207087825 */ /* 0x000fc400078e0202 */
[----:B------:R0:W-:Y:S01]  /*56ec0*/  @P1 STG.E.U16 desc[UR20][R68.64], R6 ;  /* 0x0000000644001986 */ /* 0x0001e2000c101514 */
[----:B---3--:R-:W-:Y:S01]  /*56ed0*/  PRMT R70, R83, 0x7610, R70 ;  /* 0x0000761053467816 */ /* 0x008fe20000000046 */
[----:B0-----:R-:W-:Y:S01]  /*56ee0*/  IMAD.WIDE R68, R7, 0x2, R4 ;  /* 0x0000000207447825 */ /* 0x001fe200078e0204 */
[----:B--2---:R-:W-:Y:S01]  /*56ef0*/  ISETP.GE.AND P1, PT, R76, UR35, PT ;  /* 0x000000234c007c0c */ /* 0x004fe2000bf26270 */
[----:B------:R0:W-:Y:S01]  /*56f00*/  @P5 STG.E.U16 desc[UR20][R8.64], R0 ;  /* 0x0000000008005986 */ /* 0x0001e2000c101514 */
[----:B------:R-:W-:-:S03]  /*56f10*/  PRMT R72, R75, 0x7610, R72 ;  /* 0x000076104b487816 */ /* 0x000fc60000000048 */
[----:B------:R-:W2:Y:S01]  /*56f20*/  LDL.LU R76, [R1+0x1724] ;  /* 0x00172400014c7983 */ /* 0x000ea20000300800 */
[----:B0-----:R-:W-:Y:S02]  /*56f30*/  PRMT R0, R81, 0x7610, R0 ;  /* 0x0000761051007816 */ /* 0x001fe40000000000 */
[----:B------:R-:W-:Y:S01]  /*56f40*/  ISETP.LT.AND P6, PT, R78, UR36, !P4 ;  /* 0x000000244e007c0c */ /* 0x000fe2000e7c1270 */
[----:B------:R-:W3:Y:S01]  /*56f50*/  LDL.S16 R83, [R1+0x134] ;  /* 0x0001340001537983 */ /* 0x000ee20000100600 */
[----:B------:R-:W-:Y:S01]  /*56f60*/  VIADD R6, R7, UR28 ;  /* 0x0000001c07067c36 */ /* 0x000fe20008000000 */
[----:B------:R-:W-:Y:S02]  /*56f70*/  PRMT R71, R79, 0x7610, R71 ;  /* 0x000076104f477816 */ /* 0x000fe40000000047 */
[----:B------:R4:W-:Y:S01]  /*56f80*/  @P0 STG.E.U16 desc[UR20][R68.64], R70 ;  /* 0x0000004644000986 */ /* 0x0009e2000c101514 */
[----:B------:R-:W-:Y:S01]  /*56f90*/  ISETP.GE.AND P0, PT, R80, UR55, PT ;  /* 0x0000003750007c0c */ /* 0x000fe2000bf06270 */
[----:B------:R-:W0:Y:S02]  /*56fa0*/  LDCU UR35, c[0x0][0x39c] ;  /* 0x00007380ff2377ac */ /* 0x000e240008000800 */
[----:B------:R-:W3:Y:S01]  /*56fb0*/  LDL.LU.S16 R81, [R1+0x136] ;  /* 0x0001360001517983 */ /* 0x000ee20000300600 */
[----:B------:R-:W-:Y:S01]  /*56fc0*/  IMAD.WIDE R8, R6, 0x2, R2 ;  /* 0x0000000206087825 */ /* 0x000fe200078e0202 */
[----:B------:R-:W-:Y:S01]  /*56fd0*/  ISETP.LT.AND P4, PT, R77, UR37, !P4 ;  /* 0x000000254d007c0c */ /* 0x000fe2000e781270 */
[----:B------:R-:W0:Y:S01]  /*56fe0*/  LDCU UR59, c[0x0][0x398] ;  /* 0x00007300ff3b77ac */ /* 0x000e220008000800 */
[----:B------:R-:W3:Y:S01]  /*56ff0*/  LDL.S16 R80, [R1+0x138] ;  /* 0x0001380001507983 */ /* 0x000ee20000100600 */
[----:B------:R-:W-:Y:S01]  /*57000*/  ISETP.GE.AND P5, PT, R82, UR26, PT ;  /* 0x0000001a52007c0c */ /* 0x000fe2000bfa6270 */
[----:B------:R-:W0:Y:S02]  /*57010*/  LDCU UR36, c[0x0][0x398] ;  /* 0x00007300ff2477ac */ /* 0x000e240008000800 */
[----:B------:R-:W3:Y:S01]  /*57020*/  LDL.LU R75, [R1+0x181c] ;  /* 0x00181c00014b7983 */ /* 0x000ee20000300800 */
[----:B----4-:R-:W-:Y:S01]  /*57030*/  PRMT R70, R74, 0x7610, R70 ;  /* 0x000076104a467816 */ /* 0x010fe20000000046 */
[----:B------:R-:W-:Y:S01]  /*57040*/  IMAD.WIDE R68, R6, 0x2, R4 ;  /* 0x0000000206447825 */ /* 0x000fe200078e0204 */
[----:B------:R-:W4:Y:S01]  /*57050*/  LDCU UR26, c[0x0][0x398] ;  /* 0x00007300ff1a77ac */ /* 0x000f220008000800 */
[----:B------:R-:W4:Y:S01]  /*57060*/  LDL.LU.S16 R74, [R1+0x13a] ;  /* 0x00013a00014a7983 */ /* 0x000f220000300600 */
[----:B------:R-:W0:Y:S03]  /*57070*/  LDCU UR37, c[0x0][0x398] ;  /* 0x00007300ff2577ac */ /* 0x000e260008000800 */
[----:B------:R1:W-:Y:S01]  /*57080*/  @P6 STG.E.U16 desc[UR20][R8.64], R0 ;  /* 0x0000000008006986 */ /* 0x0003e2000c101514 */
[----:B------:R-:W-:-:S02]  /*57090*/  ISETP.LT.AND P6, PT, R78, UR44, !P1 ;  /* 0x0000002c4e007c0c */ /* 0x000fc4000cfc1270 */
[----:B------:R-:W-:Y:S01]  /*570a0*/  ISETP.LT.AND P1, PT, R77, UR58, !P1 ;  /* 0x0000003a4d007c0c */ /* 0x000fe2000cf21270 */
[----:B------:R-:W-:Y:S01]  /*570b0*/  @P4 STG.E.U16 desc[UR20][R68.64], R72 ;  /* 0x0000004844004986 */ /* 0x000fe2000c101514 */
[----:B------:R-:W0:Y:S03]  /*570c0*/  LDCU UR44, c[0x0][0x39c] ;  /* 0x00007380ff2c77ac */ /* 0x000e260008000800 */
[----:B------:R-:W4:Y:S01]  /*570d0*/  LDL.S16 R82, [R1+0x13c] ;  /* 0x00013c0001527983 */ /* 0x000f220000100600 */
[----:B------:R-:W0:Y:S01]  /*570e0*/  LDCU UR55, c[0x0][0x398] ;  /* 0x00007300ff3777ac */ /* 0x000e220008000800 */
[----:B-1----:R-:W-:Y:S02]  /*570f0*/  VIADD R0, R6, UR28 ;  /* 0x0000001c06007c36 */ /* 0x002fe40008000000 */
[----:B------:R-:W4:Y:S01]  /*57100*/  LDL.LU.S16 R79, [R1+0x13e] ;  /* 0x00013e00014f7983 */ /* 0x000f220000300600 */
[----:B------:R-:W1:Y:S01]  /*57110*/  LDCU UR58, c[0x0][0x398] ;  /* 0x00007300ff3a77ac */ /* 0x000e620008000800 */
[----:B------:R-:W-:-:S04]  /*57120*/  IMAD.WIDE R8, R0, 0x2, R2 ;  /* 0x0000000200087825 */ /* 0x000fc800078e0202 */
[----:B------:R-:W-:Y:S01]  /*57130*/  IMAD.WIDE R6, R0, 0x2, R4 ;  /* 0x0000000200067825 */ /* 0x000fe200078e0204 */
[----:B------:R-:W-:Y:S04]  /*57140*/  @P6 STG.E.U16 desc[UR20][R8.64], R71 ;  /* 0x0000004708006986 */ /* 0x000fe8000c101514 */
[----:B------:R0:W-:Y:S01]  /*57150*/  @P1 STG.E.U16 desc[UR20][R6.64], R70 ;  /* 0x0000004606001986 */ /* 0x0001e2000c101514 */
[----:B------:R-:W-:Y:S01]  /*57160*/  ISETP.LT.AND P1, PT, R78, UR76, !P5 ;  /* 0x0000004c4e007c0c */ /* 0x000fe2000ef21270 */
[----:B------:R-:W-:Y:S01]  /*57170*/  VIADD R0, R0, UR28 ;  /* 0x0000001c00007c36 */ /* 0x000fe20008000000 */
[----:B------:R-:W-:Y:S01]  /*57180*/  ISETP.LT.AND P5, PT, R77, UR56, !P5 ;  /* 0x000000384d007c0c */ /* 0x000fe2000efa1270 */
[----:B------:R-:W1:Y:S02]  /*57190*/  LDCU UR56, c[0x0][0x39c] ;  /* 0x00007380ff3877ac */ /* 0x000e640008000800 */
[----:B0-----:R-:W-:-:S04]  /*571a0*/  IMAD.WIDE R70, R0, 0x2, R2 ;  /* 0x0000000200467825 */ /* 0x001fc800078e0202 */
[----:B------:R-:W-:Y:S01]  /*571b0*/  IMAD.WIDE R8, R0, 0x2, R4 ;  /* 0x0000000200087825 */ /* 0x000fe200078e0204 */
[----:B--2---:R-:W-:Y:S02]  /*571c0*/  ISETP.GE.AND P4, PT, R76, UR41, PT ;  /* 0x000000294c007c0c */ /* 0x004fe4000bf86270 */
[----:B---3--:R-:W-:Y:S01]  /*571d0*/  PRMT R73, R83, 0x7610, R73 ;  /* 0x0000761053497816 */ /* 0x008fe20000000049 */
[----:B------:R-:W2:Y:S01]  /*571e0*/  LDL.LU R76, [R1+0x1824] ;  /* 0x00182400014c7983 */ /* 0x000ea20000300800 */
[----:B------:R-:W-:-:S03]  /*571f0*/  PRMT R72, R81, 0x7610, R72 ;  /* 0x0000761051487816 */ /* 0x000fc60000000048 */
[----:B------:R-:W3:Y:S01]  /*57200*/  LDL.S16 R84, [R1+0x140] ;  /* 0x0001400001547983 */ /* 0x000ee20000100600 */
[----:B------:R-:W-:-:S03]  /*57210*/  PRMT R69, R80, 0x7610, R69 ;  /* 0x0000761050457816 */ /* 0x000fc60000000045 */
[----:B------:R-:W-:Y:S01]  /*57220*/  @P1 STG.E.U16 desc[UR20][R70.64], R73 ;  /* 0x0000004946001986 */ /* 0x000fe2000c101514 */
[----:B------:R-:W-:Y:S01]  /*57230*/  ISETP.LT.AND P6, PT, R78, UR75, !P0 ;  /* 0x0000004b4e007c0c */ /* 0x000fe2000c7c1270 */
[----:B------:R-:W-:Y:S01]  /*57240*/  VIADD R68, R0, UR28 ;  /* 0x0000001c00447c36 */ /* 0x000fe20008000000 */
[----:B------:R-:W-:Y:S01]  /*57250*/  ISETP.GE.AND P1, PT, R75, UR74, PT ;  /* 0x0000004a4b007c0c */ /* 0x000fe2000bf26270 */
[----:B------:R-:W3:Y:S01]  /*57260*/  LDL.LU R81, [R1+0x1828] ;  /* 0x0018280001517983 */ /* 0x000ee20000300800 */
[----:B------:R-:W0:Y:S03]  /*57270*/  LDCU UR41, c[0x0][0x398] ;  /* 0x00007300ff2977ac */ /* 0x000e260008000800 */
[----:B------:R-:W3:Y:S04]  /*57280*/  LDL.LU.S16 R75, [R1+0x142] ;  /* 0x00014200014b7983 */ /* 0x000ee80000300600 */
[----:B------:R4:W-:Y:S04]  /*57290*/  @P5 STG.E.U16 desc[UR20][R8.64], R72 ;  /* 0x0000004808005986 */ /* 0x0009e8000c101514 */
[----:B------:R-:W3:Y:S01]  /*572a0*/  LDL.S16 R80, [R1+0x144] ;  /* 0x0001440001507983 */ /* 0x000ee20000100600 */
[----:B----4-:R-:W-:-:S03]  /*572b0*/  PRMT R8, R74, 0x7610, R8 ;  /* 0x000076104a087816 */ /* 0x010fc60000000008 */
[----:B------:R-:W4:Y:S01]  /*572c0*/  LDL.LU R74, [R1+0x1820] ;  /* 0x00182000014a7983 */ /* 0x000f220000300800 */
[C---:B------:R-:W-:Y:S01]  /*572d0*/  ISETP.LT.AND P0, PT, R77.reuse, UR57, !P0 ;  /* 0x000000394d007c0c */ /* 0x040fe2000c701270 */
[----:B------:R-:W-:Y:S01]  /*572e0*/  IMAD.WIDE R6, R68, 0x2, R2 ;  /* 0x0000000244067825 */ /* 0x000fe200078e0202 */
[----:B------:R-:W-:Y:S01]  /*572f0*/  ISETP.LT.AND P5, PT, R78, UR54, !P4 ;  /* 0x000000364e007c0c */ /* 0x000fe2000e7a1270 */
[----:B------:R-:W4:Y:S01]  /*57300*/  LDL.LU.S16 R83, [R1+0x146] ;  /* 0x0001460001537983 */ /* 0x000f220000300600 */
[----:B------:R-:W-:Y:S01]  /*57310*/  ISETP.LT.AND P4, PT, R77, UR42, !P4 ;  /* 0x0000002a4d007c0c */ /* 0x000fe2000e781270 */
[----:B------:R-:W-:Y:S01]  /*57320*/  VIADD R0, R68, UR28 ;  /* 0x0000001c44007c36 */ /* 0x000fe20008000000 */
[----:B------:R-:W0:Y:S01]  /*57330*/  LDCU UR42, c[0x0][0x39c] ;  /* 0x00007380ff2a77ac */ /* 0x000e220008000800 */
[----:B------:R1:W-:Y:S01]  /*57340*/  @P6 STG.E.U16 desc[UR20][R6.64], R69 ;  /* 0x0000004506006986 */ /* 0x0003e2000c101514 */
[----:B------:R-:W-:Y:S01]  /*57350*/  ISETP.LT.AND P6, PT, R78, UR73, !P1 ;  /* 0x000000494e007c0c */ /* 0x000fe2000cfc1270 */
[----:B------:R-:W0:Y:S01]  /*57360*/  LDCU UR57, c[0x0][0x398] ;  /* 0x00007300ff3977ac */ /* 0x000e220008000800 */
[----:B------:R-:W0:Y:S01]  /*57370*/  LDCU UR54, c[0x0][0x398] ;  /* 0x00007300ff3677ac */ /* 0x000e220008000800 */
[----:B-1----:R-:W-:Y:S01]  /*57380*/  IMAD.WIDE R6, R68, 0x2, R4 ;  /* 0x0000000244067825 */ /* 0x002fe200078e0204 */
[----:B------:R-:W-:-:S02]  /*57390*/  PRMT R69, R82, 0x7610, R69 ;  /* 0x0000761052457816 */ /* 0x000fc40000000045 */
[----:B------:R-:W-:Y:S01]  /*573a0*/  PRMT R68, R79, 0x7610, R68 ;  /* 0x000076104f447816 */ /* 0x000fe20000000044 */
[----:B------:R-:W4:Y:S04]  /*573b0*/  LDL.LU R82, [R1+0x1740] ;  /* 0x0017400001527983 */ /* 0x000f280000300800 */
[----:B------:R1:W-:Y:S04]  /*573c0*/  @P0 STG.E.U16 desc[UR20][R6.64], R8 ;  /* 0x0000000806000986 */ /* 0x0003e8000c101514 */
[----:B------:R-:W4:Y:S01]  /*573d0*/  LDL.S16 R79, [R1+0x148] ;  /* 0x00014800014f7983 */ /* 0x000f220000100600 */
[----:B-1----:R-:W-:-:S04]  /*573e0*/  IMAD.WIDE R8, R0, 0x2, R2 ;  /* 0x0000000200087825 */ /* 0x002fc800078e0202 */
[C---:B------:R-:W-:Y:S01]  /*573f0*/  IMAD.WIDE R6, R0.reuse, 0x2, R4 ;  /* 0x0000000200067825 */ /* 0x040fe200078e0204 */
[----:B------:R-:W-:Y:S03]  /*57400*/  @P5 STG.E.U16 desc[UR20][R8.64], R69 ;  /* 0x0000004508005986 */ /* 0x000fe6000c101514 */
[----:B------:R-:W-:Y:S01]  /*57410*/  VIADD R0, R0, UR28 ;  /* 0x0000001c00007c36 */ /* 0x000fe20008000000 */
[----:B------:R1:W-:Y:S03]  /*57420*/  @P4 STG.E.U16 desc[UR20][R6.64], R68 ;  /* 0x0000004406004986 */ /* 0x0003e6000c101514 */
[----:B-1----:R-:W-:Y:S01]  /*57430*/  IMAD.WIDE R6, R0, 0x2, R2 ;  /* 0x0000000200067825 */ /* 0x002fe200078e0202 */
[----:B--2---:R-:W-:Y:S02]  /*57440*/  ISETP.GE.AND P0, PT, R76, UR12, PT ;  /* 0x0000000c4c007c0c */ /* 0x004fe4000bf06270 */
[----:B---3--:R-:W-:Y:S01]  /*57450*/  PRMT R8, R84, 0x7610, R8 ;  /* 0x0000761054087816 */ /* 0x008fe20000000008 */
[----:B------:R-:W2:Y:S01]  /*57460*/  LDL.LU R76, [R1+0x1748] ;  /* 0x00174800014c7983 */ /* 0x000ea20000300800 */
[----:B------:R-:W-:-:S02]  /*57470*/  PRMT R70, R75, 0x7610, R70 ;  /* 0x000076104b467816 */ /* 0x000fc40000000046 */
[----:B------:R-:W-:Y:S01]  /*57480*/  ISETP.LT.AND P1, PT, R77, UR22, !P1 ;  /* 0x000000164d007c0c */ /* 0x000fe2000cf21270 */
[----:B------:R-:W3:Y:S01]  /*57490*/  LDL.LU.S16 R75, [R1+0x14a] ;  /* 0x00014a00014b7983 */ /* 0x000ee20000300600 */
[----:B------:R-:W-:Y:S01]  /*574a0*/  ISETP.GE.AND P4, PT, R81, UR30, PT ;  /* 0x0000001e51007c0c */ /* 0x000fe2000bf86270 */
[----:B------:R-:W-:Y:S01]  /*574b0*/  IMAD.WIDE R68, R0, 0x2, R4 ;  /* 0x0000000200447825 */ /* 0x000fe200078e0204 */
[----:B------:R-:W-:Y:S01]  /*574c0*/  ISETP.LT.AND P5, PT, R78, UR40, !P0 ;  /* 0x000000284e007c0c */ /* 0x000fe2000c7a1270 */
[----:B------:R1:W-:Y:S01]  /*574d0*/  @P6 STG.E.U16 desc[UR20][R6.64], R8 ;  /* 0x0000000806006986 */ /* 0x0003e2000c101514 */
[----:B------:R-:W0:Y:S03]  /*574e0*/  LDCU UR22, c[0x0][0x39c] ;  /* 0x00007380ff1677ac */ /* 0x000e260008000800 */
[----:B------:R-:W3:Y:S01]  /*574f0*/  LDL.S16 R81, [R1+0x14c] ;  /* 0x00014c0001517983 */ /* 0x000ee20000100600 */
[----:B------:R-:W0:Y:S01]  /*57500*/  LDCU UR12, c[0x0][0x398] ;  /* 0x00007300ff0c77ac */ /* 0x000e220008000800 */
[----:B------:R-:W0:Y:S01]  /*57510*/  LDCU UR30, c[0x0][0x398] ;  /* 0x00007300ff1e77ac */ /* 0x000e220008000800 */
[----:B----4-:R-:W-:-:S02]  /*57520*/  ISETP.GE.AND P6, PT, R74, UR53, PT ;  /* 0x000000354a007c0c */ /* 0x010fc4000bfc6270 */
[----:B------:R-:W4:Y:S01]  /*57530*/  LDL.LU.S16 R74, [R1+0x14e] ;  /* 0x00014e00014a7983 */ /* 0x000f220000300600 */
[----:B------:R-:W-:Y:S01]  /*57540*/  ISETP.LT.AND P0, PT, R77, UR43, !P0 ;  /* 0x0000002b4d007c0c */ /* 0x000fe2000c701270 */
[----:B-1----:R-:W-:Y:S01]  /*57550*/  VIADD R7, R0, UR28 ;  /* 0x0000001c00077c36 */ /* 0x002fe20008000000 */
[----:B------:R-:W-:Y:S01]  /*57560*/  PRMT R6, R80, 0x7610, R6 ;  /* 0x0000761050067816 */ /* 0x000fe20000000006 */
[----:B------:R1:W-:Y:S01]  /*57570*/  @P1 STG.E.U16 desc[UR20][R68.64], R70 ;  /* 0x0000004644001986 */ /* 0x0003e2000c101514 */
[----:B------:R-:W0:Y:S01]  /*57580*/  LDCU UR40, c[0x0][0x398] ;  /* 0x00007300ff2877ac */ /* 0x000e220008000800 */
[----:B------:R-:W-:Y:S02]  /*57590*/  IMAD.WIDE R8, R7, 0x2, R2 ;  /* 0x0000000207087825 */ /* 0x000fe400078e0202 */
[----:B------:R-:W4:Y:S01]  /*575a0*/  LDL.LU R80, [R1+0x16b0] ;  /* 0x0016b00001507983 */ /* 0x000f220000300800 */
[----:B------:R-:W0:Y:S03]  /*575b0*/  LDCU UR43, c[0x0][0x398] ;  /* 0x00007300ff2b77ac */ /* 0x000e260008000800 */
[----:B------:R0:W-:Y:S01]  /*575c0*/  @P5 STG.E.U16 desc[UR20][R8.64], R6 ;  /* 0x0000000608005986 */ /* 0x0001e2000c101514 */
[----:B------:R-:W0:Y:S01]  /*575d0*/  LDCU UR53, c[0x0][0x398] ;  /* 0x00007300ff3577ac */ /* 0x000e220008000800 */
[----:B-1----:R-:W-:Y:S01]  /*575e0*/  PRMT R70, R83, 0x7610, R70 ;  /* 0x0000761053467816 */ /* 0x002fe20000000046 */
[----:B------:R-:W-:Y:S01]  /*575f0*/  IMAD.WIDE R68, R7, 0x2, R4 ;  /* 0x0000000207447825 */ /* 0x000fe200078e0204 */
[----:B------:R-:W4:Y:S04]  /*57600*/  LDL.S16 R83, [R1+0x150] ;  /* 0x0001500001537983 */ /* 0x000f280000100600 */
[----:B------:R4:W-:Y:S01]  /*57610*/  @P0 STG.E.U16 desc[UR20][R68.64], R70 ;  /* 0x0000004644000986 */ /* 0x0009e2000c101514 */
[----:B------:R-:W-:-:S03]  /*57620*/  PRMT R0, R79, 0x7610, R0 ;  /* 0x000076104f007816 */ /* 0x000fc60000000000 */
[----:B------:R-:W4:Y:S01]  /*57630*/  LDL.LU.S16 R79, [R1+0x152] ;  /* 0x00015200014f7983 */ /* 0x000f220000300600 */
[----:B--2---:R-:W-:Y:S02]  /*57640*/  ISETP.GE.AND P0, PT, R76, UR24, PT ;  /* 0x000000184c007c0c */ /* 0x004fe4000bf06270 */
[----:B---3--:R-:W-:Y:S01]  /*57650*/  PRMT R72, R75, 0x7610, R72 ;  /* 0x000076104b487816 */ /* 0x008fe20000000048 */
[----:B------:R-:W2:Y:S01]  /*57660*/  LDL.S16 R76, [R1+0x154] ;  /* 0x00015400014c7983 */ /* 0x000ea20000100600 */
[----:B------:R-:W-:Y:S01]  /*57670*/  ISETP.LT.AND P5, PT, R78, UR52, !P4 ;  /* 0x000000344e007c0c */ /* 0x000fe2000e7a1270 */
[----:B0-----:R-:W-:Y:S01]  /*57680*/  VIADD R6, R7, UR28 ;  /* 0x0000001c07067c36 */ /* 0x001fe20008000000 */
[----:B------:R-:W-:Y:S01]  /*57690*/  ISETP.GE.AND P1, PT, R82, UR32, PT ;  /* 0x0000002052007c0c */ /* 0x000fe2000bf26270 */
[----:B------:R-:W3:Y:S01]  /*576a0*/  LDL.LU R75, [R1+0x16b8] ;  /* 0x0016b800014b7983 */ /* 0x000ee20000300800 */
[----:B----4-:R-:W-:Y:S01]  /*576b0*/  PRMT R70, R74, 0x7610, R70 ;  /* 0x000076104a467816 */ /* 0x010fe20000000046 */
[----:B------:R-:W-:-:S02]  /*576c0*/  IMAD.WIDE R8, R6, 0x2, R2 ;  /* 0x0000000206087825 */ /* 0x000fc400078e0202 */
[----:B------:R-:W4:Y:S01]  /*576d0*/  LDL.LU.S16 R74, [R1+0x156] ;  /* 0x00015600014a7983 */ /* 0x000f220000300600 */
[C---:B------:R-:W-:Y:S01]  /*576e0*/  ISETP.LT.AND P4, PT, R77.reuse, UR72, !P4 ;  /* 0x000000484d007c0c */ /* 0x040fe2000e781270 */
[----:B------:R-:W0:Y:S04]  /*576f0*/  LDCU UR32, c[0x0][0x39c] ;  /* 0x00007380ff2077ac */ /* 0x000e280008000800 */
[----:B------:R1:W-:Y:S01]  /*57700*/  @P5 STG.E.U16 desc[UR20][R8.64], R0 ;  /* 0x0000000008005986 */ /* 0x0003e2000c101514 */
[----:B------:R-:W-:Y:S01]  /*57710*/  ISETP.LT.AND P5, PT, R78, UR70, !P6 ;  /* 0x000000464e007c0c */ /* 0x000fe2000f7a1270 */
[C---:B------:R-:W-:Y:S01]  /*57720*/  IMAD.WIDE R68, R6.reuse, 0x2, R4 ;  /* 0x0000000206447825 */ /* 0x040fe200078e0204 */
[----:B------:R-:W-:Y:S01]  /*57730*/  ISETP.LT.AND P6, PT, R77, UR71, !P6 ;  /* 0x000000474d007c0c */ /* 0x000fe2000f7c1270 */
[----:B------:R-:W4:Y:S01]  /*57740*/  LDL.S16 R82, [R1+0x158] ;  /* 0x0001580001527983 */ /* 0x000f220000100600 */
[----:B------:R-:W-:Y:S01]  /*57750*/  PRMT R71, R81, 0x7610, R71 ;  /* 0x0000761051477816 */ /* 0x000fe20000000047 */
[----:B------:R-:W0:Y:S02]  /*57760*/  LDCU UR24, c[0x0][0x398] ;  /* 0x00007300ff1877ac */ /* 0x000e240008000800 */
[----:B------:R-:W4:Y:S01]  /*57770*/  LDL.LU.S16 R81, [R1+0x15a] ;  /* 0x00015a0001517983 */ /* 0x000f220000300600 */
[----:B------:R-:W0:Y:S01]  /*57780*/  LDCU UR52, c[0x0][0x398] ;  /* 0x00007300ff3477ac */ /* 0x000e220008000800 */
[----:B-1----:R-:W-:-:S04]  /*57790*/  VIADD R0, R6, UR28 ;  /* 0x0000001c06007c36 */ /* 0x002fc80008000000 */
[----:B------:R-:W-:Y:S01]  /*577a0*/  IMAD.WIDE R8, R0, 0x2, R2 ;  /* 0x0000000200087825 */ /* 0x000fe200078e0202 */
[----:B------:R1:W-:Y:S04]  /*577b0*/  @P4 STG.E.U16 desc[UR20][R68.64], R72 ;  /* 0x0000004844004986 */ /* 0x0003e8000c101514 */
[----:B------:R-:W-:Y:S01]  /*577c0*/  @P5 STG.E.U16 desc[UR20][R8.64], R71 ;  /* 0x0000004708005986 */ /* 0x000fe2000c101514 */
[----:B------:R-:W-:Y:S01]  /*577d0*/  ISETP.LT.AND P5, PT, R78, UR69, !P1 ;  /* 0x000000454e007c0c */ /* 0x000fe2000cfa1270 */
[----:B------:R-:W-:-:S04]  /*577e0*/  IMAD.WIDE R6, R0, 0x2, R4 ;  /* 0x0000000200067825 */ /* 0x000fc800078e0204 */
[----:B------:R-:W-:Y:S01]  /*577f0*/  VIADD R0, R0, UR28 ;  /* 0x0000001c00007c36 */ /* 0x000fe20008000000 */
[----:B------:R0:W-:Y:S01]  /*57800*/  @P6 STG.E.U16 desc[UR20][R6.64], R70 ;  /* 0x0000004606006986 */ /* 0x0001e2000c101514 */
[----:B------:R-:W-:Y:S02]  /*57810*/  PRMT R73, R83, 0x7610, R73 ;  /* 0x0000761053497816 */ /* 0x000fe40000000049 */
[----:B------:R-:W-:Y:S02]  /*57820*/  ISETP.LT.AND P1, PT, R77, UR34, !P1 ;  /* 0x000000224d007c0c */ /* 0x000fe4000cf21270 */
[----:B------:R-:W-:Y:S02]  /*57830*/  ISETP.GE.AND P4, PT, R80, UR51, PT ;  /* 0x0000003350007c0c */ /* 0x000fe4000bf86270 */
[----:B-1----:R-:W-:Y:S01]  /*57840*/  PRMT R72, R79, 0x7610, R72 ;  /* 0x000076104f487816 */ /* 0x002fe20000000048 */
[----:B------:R-:W4:Y:S01]  /*57850*/  LDL.LU R80, [R1+0x1834] ;  /* 0x0018340001507983 */ /* 0x000f220000300800 */
[----:B0-----:R-:W-:-:S03]  /*57860*/  IMAD.WIDE R70, R0, 0x2, R2 ;  /* 0x0000000200467825 */ /* 0x001fc600078e0202 */
[----:B------:R-:W4:Y:S01]  /*57870*/  LDL.S16 R84, [R1+0x15c] ;  /* 0x00015c0001547983 */ /* 0x000f220000100600 */
[----:B------:R-:W-:-:S03]  /*57880*/  IMAD.WIDE R8, R0, 0x2, R4 ;  /* 0x0000000200087825 */ /* 0x000fc600078e0204 */
[----:B------:R-:W-:Y:S01]  /*57890*/  @P5 STG.E.U16 desc[UR20][R70.64], R73 ;  /* 0x0000004946005986 */ /* 0x000fe2000c101514 */
[----:B--2---:R-:W-:-:S03]  /*578a0*/  PRMT R69, R76, 0x7610, R69 ;  /* 0x000076104c457816 */ /* 0x004fc60000000045 */
[----:B------:R-:W2:Y:S01]  /*578b0*/  LDL.LU R79, [R1+0x1838] ;  /* 0x00183800014f7983 */ /* 0x000ea20000300800 */
[----:B------:R-:W-:Y:S01]  /*578c0*/  ISETP.LT.AND P6, PT, R78, UR68, !P0 ;  /* 0x000000444e007c0c */ /* 0x000fe2000c7c1270 */
[----:B------:R-:W-:Y:S01]  /*578d0*/  VIADD R68, R0, UR28 ;  /* 0x0000001c00447c36 */ /* 0x000fe20008000000 */
[----:B---3--:R-:W-:Y:S01]  /*578e0*/  ISETP.GE.AND P5, PT, R75, UR67, PT ;  /* 0x000000434b007c0c */ /* 0x008fe2000bfa6270 */
[----:B------:R-:W0:Y:S01]  /*578f0*/  LDCU UR51, c[0x0][0x39c] ;  /* 0x00007380ff3377ac */ /* 0x000e220008000800 */
[----:B------:R-:W3:Y:S01]  /*57900*/  LDL.LU.S16 R75, [R1+0x15e] ;  /* 0x00015e00014b7983 */ /* 0x000ee20000300600 */
[----:B------:R-:W1:Y:S03]  /*57910*/  LDCU UR34, c[0x0][0x39c] ;  /* 0x00007380ff2277ac */ /* 0x000e660008000800 */
[----:B------:R4:W-:Y:S04]  /*57920*/  @P1 STG.E.U16 desc[UR20][R8.64], R72 ;  /* 0x0000004808001986 */ /* 0x0009e8000c101514 */
[----:B------:R-:W2:Y:S01]  /*57930*/  LDL.S16 R76, [R1+0x160] ;  /* 0x00016000014c7983 */ /* 0x000ea20000100600 */
        /* <DEDUP_REMOVED lines=14> */
[----:B------:R-:W-:Y:S01]  /*57a20*/  PRMT R69, R82, 0x7610, R69 ;  /* 0x0000761052457816 */ /* 0x000fe20000000045 */
[----:B------:R-:W1:Y:S01]  /*57a30*/  LDCU UR66, c[0x0][0x39c] ;  /* 0x00007380ff4277ac */ /* 0x000e620008000800 */
[----:B------:R-:W-:Y:S01]  /*57a40*/  PRMT R68, R81, 0x7610, R68 ;  /* 0x0000761051447816 */ /* 0x000fe20000000044 */
[----:B------:R-:W4:Y:S04]  /*57a50*/  LDL.LU R82, [R1+0x182c] ;  /* 0x00182c0001527983 */ /* 0x000f280000300800 */
[----:B------:R0:W-:Y:S04]  /*57a60*/  @P0 STG.E.U16 desc[UR20][R6.64], R8 ;  /* 0x0000000806000986 */ /* 0x0001e8000c101514 */
[----:B------:R-:W4:Y:S01]  /*57a70*/  LDL.S16 R81, [R1+0x164] ;  /* 0x0001640001517983 */ /* 0x000f220000100600 */
[----:B------:R-:W-:-:S03]  /*57a80*/  ISETP.GE.AND P0, PT, R80, UR77, PT ;  /* 0x0000004d50007c0c */ /* 0x000fc6000bf06270 */
[----:B------:R-:W4:Y:S01]  /*57a90*/  LDL.LU R80, [R1+0x16d8] ;  /* 0x0016d80001507983 */ /* 0x000f220000300800 */
[----:B0-----:R-:W-:-:S04]  /*57aa0*/  IMAD.WIDE R8, R0, 0x2, R2 ;  /* 0x0000000200087825 */ /* 0x001fc800078e0202 */
[C---:B------:R-:W-:Y:S01]  /*57ab0*/  IMAD.WIDE R6, R0.reuse, 0x2, R4 ;  /* 0x0000000200067825 */ /* 0x040fe200078e0204 */
[----:B------:R0:W-:Y:S03]  /*57ac0*/  @P1 STG.E.U16 desc[UR20][R8.64], R69 ;  /* 0x0000004508001986 */ /* 0x0001e6000c101514 */
[----:B------:R-:W-:Y:S01]  /*57ad0*/  VIADD R0, R0, UR28 ;  /* 0x0000001c00007c36 */ /* 0x000fe20008000000 */
[----:B------:R1:W-:Y:S01]  /*57ae0*/  @P4 STG.E.U16 desc[UR20][R6.64], R68 ;  /* 0x0000004406004986 */ /* 0x0003e2000c101514 */
[----:B0-----:R-:W-:Y:S02]  /*57af0*/  PRMT R8, R84, 0x7610, R8 ;  /* 0x0000761054087816 */ /* 0x001fe40000000008 */
[----:B-1----:R-:W-:-:S05]  /*57b00*/  IMAD.WIDE R6, R0, 0x2, R2 ;  /* 0x0000000200067825 */ /* 0x002fca00078e0202 */
[----:B------:R0:W-:Y:S01]  /*57b10*/  @P6 STG.E.U16 desc[UR20][R6.64], R8 ;  /* 0x0000000806006986 */ /* 0x0001e2000c101514 */
[----:B---3--:R-:W-:-:S03]  /*57b20*/  PRMT R70, R75, 0x7610, R70 ;  /* 0x000076104b467816 */ /* 0x008fc60000000046 */
[----:B------:R-:W3:Y:S01]  /*57b30*/  LDL.LU.S16 R75, [R1+0x166] ;  /* 0x00016600014b7983 */ /* 0x000ee20000300600 */
[----:B--2---:R-:W-:Y:S02]  /*57b40*/  ISETP.GE.AND P1, PT, R79, UR49, PT ;  /* 0x000000314f007c0c */ /* 0x004fe4000bf26270 */
[----:B------:R-:W-:Y:S01]  /*57b50*/  ISETP.LT.AND P5, PT, R77, UR7, !P5 ;  /* 0x000000074d007c0c */ /* 0x000fe2000efa1270 */
[----:B------:R-:W2:Y:S01]  /*57b60*/  LDL.S16 R79, [R1+0x168] ;  /* 0x00016800014f7983 */ /* 0x000ea20000100600 */
[----:B------:R-:W-:Y:S01]  /*57b70*/  ISETP.LT.AND P4, PT, R78, UR50, !P0 ;  /* 0x000000324e007c0c */ /* 0x000fe2000c781270 */
[----:B------:R-:W-:Y:S01]  /*57b80*/  IMAD.WIDE R68, R0, 0x2, R4 ;  /* 0x0000000200447825 */ /* 0x000fe200078e0204 */
[----:B----4-:R-:W-:-:S03]  /*57b90*/  ISETP.GE.AND P6, PT, R74, UR65, PT ;  /* 0x000000414a007c0c */ /* 0x010fc6000bfc6270 */
[----:B0-----:R-:W-:Y:S01]  /*57ba0*/  VIADD R7, R0, UR28 ;  /* 0x0000001c00077c36 */ /* 0x001fe20008000000 */
[----:B------:R-:W4:Y:S01]  /*57bb0*/  LDL.LU.S16 R74, [R1+0x16a] ;  /* 0x00016a00014a7983 */ /* 0x000f220000300600 */
[----:B------:R-:W-:Y:S01]  /*57bc0*/  ISETP.LT.AND P0, PT, R77, UR8, !P0 ;  /* 0x000000084d007c0c */ /* 0x000fe2000c701270 */
[----:B------:R-:W0:Y:S01]  /*57bd0*/  LDCU UR7, c[0x0][0x398] ;  /* 0x00007300ff0777ac */ /* 0x000e220008000800 */
[----:B------:R-:W-:Y:S01]  /*57be0*/  PRMT R6, R76, 0x7610, R6 ;  /* 0x000076104c067816 */ /* 0x000fe20000000006 */
[----:B------:R-:W-:Y:S01]  /*57bf0*/  IMAD.WIDE R8, R7, 0x2, R2 ;  /* 0x0000000207087825 */ /* 0x000fe200078e0202 */
[----:B------:R1:W-:Y:S01]  /*57c00*/  @P5 STG.E.U16 desc[UR20][R68.64], R70 ;  /* 0x0000004644005986 */ /* 0x0003e2000c101514 */
[----:B------:R-:W0:Y:S03]  /*57c10*/  LDCU UR8, c[0x0][0x39c] ;  /* 0x00007380ff0877ac */ /* 0x000e260008000800 */
        /* <DEDUP_REMOVED lines=10> */
[----:B------:R-:W-:Y:S02]  /*57cc0*/  ISETP.GE.AND P0, PT, R80, UR47, PT ;  /* 0x0000002f50007c0c */ /* 0x000fe4000bf06270 */
[----:B---3--:R-:W-:Y:S01]  /*57cd0*/  PRMT R72, R75, 0x7610, R72 ;  /* 0x000076104b487816 */ /* 0x008fe20000000048 */
[----:B------:R-:W3:Y:S01]  /*57ce0*/  LDL.S16 R80, [R1+0x170] ;  /* 0x0001700001507983 */ /* 0x000ee20000100600 */
[----:B------:R-:W-:Y:S01]  /*57cf0*/  ISETP.LT.AND P5, PT, R78, UR48, !P1 ;  /* 0x000000304e007c0c */ /* 0x000fe2000cfa1270 */
[----:B0-----:R-:W-:Y:S01]  /*57d00*/  VIADD R6, R7, UR28 ;  /* 0x0000001c07067c36 */ /* 0x001fe20008000000 */
[----:B--2---:R-:W-:Y:S01]  /*57d10*/  PRMT R71, R79, 0x7610, R71 ;  /* 0x000076104f477816 */ /* 0x004fe20000000047 */
[----:B------:R-:W2:Y:S01]  /*57d20*/  LDL.LU R75, [R1+0x16f4] ;  /* 0x0016f400014b7983 */ /* 0x000ea20000300800 */
[----:B------:R-:W-:Y:S02]  /*57d30*/  ISETP.GE.AND P4, PT, R82, UR64, PT ;  /* 0x0000004052007c0c */ /* 0x000fe4000bf86270 */
[----:B----4-:R-:W-:Y:S01]  /*57d40*/  PRMT R70, R74, 0x7610, R70 ;  /* 0x000076104a467816 */ /* 0x010fe20000000046 */
[----:B------:R-:W0:Y:S01]  /*57d50*/  LDCU UR48, c[0x0][0x398] ;  /* 0x00007300ff3077ac */ /* 0x000e220008000800 */
[----:B------:R-:W4:Y:S01]  /*57d60*/  LDL.LU.S16 R74, [R1+0x172] ;  /* 0x00017200014a7983 */ /* 0x000f220000300600 */
[----:B------:R-:W-:Y:S01]  /*57d70*/  IMAD.WIDE R8, R6, 0x2, R2 ;  /* 0x0000000206087825 */ /* 0x000fe200078e0202 */
[C---:B------:R-:W-:Y:S01]  /*57d80*/  ISETP.LT.AND P1, PT, R77.reuse, UR14, !P1 ;  /* 0x0000000e4d007c0c */ /* 0x040fe2000cf21270 */
[----:B------:R-:W1:Y:S01]  /*57d90*/  LDCU UR14, c[0x0][0x39c] ;  /* 0x00007380ff0e77ac */ /* 0x000e620008000800 */
[----:B------:R-:W4:Y:S01]  /*57da0*/  LDL.S16 R82, [R1+0x174] ;  /* 0x0001740001527983 */ /* 0x000f220000100600 */
[----:B------:R-:W0:Y:S03]  /*57db0*/  LDCU UR47, c[0x0][0x39c] ;  /* 0x00007380ff2f77ac */ /* 0x000e260008000800 */
[----:B------:R1:W-:Y:S01]  /*57dc0*/  @P5 STG.E.U16 desc[UR20][R8.64], R0 ;  /* 0x0000000008005986 */ /* 0x0003e2000c101514 */
[----:B------:R-:W-:Y:S01]  /*57dd0*/  ISETP.LT.AND P5, PT, R78, UR33, !P6 ;  /* 0x000000214e007c0c */ /* 0x000fe2000f7a1270 */
[C---:B------:R-:W-:Y:S01]  /*57de0*/  IMAD.WIDE R68, R6.reuse, 0x2, R4 ;  /* 0x0000000206447825 */ /* 0x040fe200078e0204 */
[----:B------:R-:W-:Y:S01]  /*57df0*/  ISETP.LT.AND P6, PT, R77, UR63, !P6 ;  /* 0x0000003f4d007c0c */ /* 0x000fe2000f7c1270 */
[----:B------:R-:W4:Y:S01]  /*57e00*/  LDL.LU.S16 R79, [R1+0x176] ;  /* 0x00017600014f7983 */ /* 0x000f220000300600 */
[----:B------:R-:W0:Y:S01]  /*57e10*/  LDCU UR33, c[0x0][0x398] ;  /* 0x00007300ff2177ac */ /* 0x000e220008000800 */
[----:B-1----:R-:W-:-:S04]  /*57e20*/  VIADD R0, R6, UR28 ;  /* 0x0000001c06007c36 */ /* 0x002fc80008000000 */
[----:B------:R-:W-:Y:S01]  /*57e30*/  IMAD.WIDE R8, R0, 0x2, R2 ;  /* 0x0000000200087825 */ /* 0x000fe200078e0202 */
[----:B------:R1:W-:Y:S04]  /*57e40*/  @P1 STG.E.U16 desc[UR20][R68.64], R72 ;  /* 0x0000004844001986 */ /* 0x0003e8000c101514 */
[----:B------:R-:W-:Y:S01]  /*57e50*/  @P5 STG.E.U16 desc[UR20][R8.64], R71 ;  /* 0x0000004708005986 */ /* 0x000fe2000c101514 */
[----:B------:R-:W-:Y:S01]  /*57e60*/  ISETP.LT.AND P5, PT, R78, UR10, !P4 ;  /* 0x0000000a4e007c0c */ /* 0x000fe2000e7a1270 */
[C---:B------:R-:W-:Y:S01]  /*57e70*/  IMAD.WIDE R6, R0.reuse, 0x2, R4 ;  /* 0x0000000200067825 */ /* 0x040fe200078e0204 */
[----:B------:R-:W-:Y:S01]  /*57e80*/  PRMT R73, R83, 0x7610, R73 ;  /* 0x0000761053497816 */ /* 0x000fe20000000049 */
[----:B------:R-:W0:Y:S02]  /*57e90*/  LDCU UR10, c[0x0][0x39c] ;  /* 0x00007380ff0a77ac */ /* 0x000e240008000800 */
[----:B------:R-:W-:Y:S01]  /*57ea0*/  VIADD R0, R0, UR28 ;  /* 0x0000001c00007c36 */ /* 0x000fe20008000000 */
[----:B------:R0:W-:Y:S01]  /*57eb0*/  @P6 STG.E.U16 desc[UR20][R6.64], R70 ;  /* 0x0000004606006986 */ /* 0x0001e2000c101514 */
[----:B------:R-:W-:-:S02]  /*57ec0*/  ISETP.LT.AND P4, PT, R77, UR62, !P4 ;  /* 0x0000003e4d007c0c */ /* 0x000fc4000e781270 */
[----:B------:R-:W-:Y:S02]  /*57ed0*/  ISETP.GE.AND P1, PT, R76, UR38, PT ;  /* 0x000000264c007c0c */ /* 0x000fe4000bf26270 */
[----:B-1----:R-:W-:Y:S01]  /*57ee0*/  PRMT R72, R81, 0x7610, R72 ;  /* 0x0000761051487816 */ /* 0x002fe20000000048 */
[----:B------:R-:W4:Y:S01]  /*57ef0*/  LDL.LU R76, [R1+0x16fc] ;  /* 0x0016fc00014c7983 */ /* 0x000f220000300800 */
[----:B0-----:R-:W-:-:S03]  /*57f00*/  IMAD.WIDE R70, R0, 0x2, R2 ;  /* 0x0000000200467825 */ /* 0x001fc600078e0202 */
[----:B------:R-:W4:Y:S01]  /*57f10*/  LDL.S16 R84, [R1+0x178] ;  /* 0x0001780001547983 */ /* 0x000f220000100600 */
[----:B------:R-:W-:-:S03]  /*57f20*/  IMAD.WIDE R8, R0, 0x2, R4 ;  /* 0x0000000200087825 */ /* 0x000fc600078e0204 */
[----:B------:R-:W-:Y:S01]  /*57f30*/  @P5 STG.E.U16 desc[UR20][R70.64], R73 ;  /* 0x0000004946005986 */ /* 0x000fe2000c101514 */
[----:B---3--:R-:W-:-:S03]  /*57f40*/  PRMT R69, R80, 0x7610, R69 ;  /* 0x0000761050457816 */ /* 0x008fc60000000045 */
[----:B------:R-:W3:Y:S01]  /*57f50*/  LDL.LU R81, [R1+0x1844] ;  /* 0x0018440001517983 */ /* 0x000ee20000300800 */
[----:B------:R-:W-:Y:S01]  /*57f60*/  ISETP.LT.AND P6, PT, R78, UR16, !P0 ;  /* 0x000000104e007c0c */ /* 0x000fe2000c7c1270 */
[----:B------:R-:W-:Y:S01]  /*57f70*/  VIADD R68, R0, UR28 ;  /* 0x0000001c00447c36 */ /* 0x000fe20008000000 */
[----:B--2---:R-:W-:Y:S01]  /*57f80*/  ISETP.GE.AND P5, PT, R75, UR18, PT ;  /* 0x000000124b007c0c */ /* 0x004fe2000bfa6270 */
[----:B------:R4:W-:Y:S01]  /*57f90*/  @P4 STG.E.U16 desc[UR20][R8.64], R72 ;  /* 0x0000004808004986 */ /* 0x0009e2000c101514 */
[----:B------:R-:W-:Y:S01]  /*57fa0*/  ISETP.LT.AND P0, PT, R77, UR61, !P0 ;  /* 0x0000003d4d007c0c */ /* 0x000fe2000c701270 */
[C---:B------:R-:W-:Y:S01]  /*57fb0*/  IMAD.WIDE R6, R68.reuse, 0x2, R2 ;  /* 0x0000000244067825 */ /* 0x040fe200078e0202 */
[----:B------:R-:W0:Y:S01]  /*57fc0*/  LDCU UR38, c[0x0][0x398] ;  /* 0x00007300ff2677ac */ /* 0x000e220008000800 */
[----:B------:R-:W2:Y:S02]  /*57fd0*/  LDL.LU.S16 R75, [R1+0x17a] ;  /* 0x00017a00014b7983 */ /* 0x000ea40000300600 */
[----:B------:R-:W-:Y:S01]  /*57fe0*/  VIADD R0, R68, UR28 ;  /* 0x0000001c44007c36 */ /* 0x000fe20008000000 */
[----:B------:R-:W1:Y:S01]  /*57ff0*/  LDCU UR16, c[0x0][0x398] ;  /* 0x00007300ff1077ac */ /* 0x000e620008000800 */
[----:B------:R-:W3:Y:S01]  /*58000*/  LDL.S16 R80, [R1+0x17c] ;  /* 0x00017c0001507983 */ /* 0x000ee20000100600 */
[----:B------:R-:W0:Y:S01]  /*58010*/  LDCU UR18, c[0x0][0x398] ;  /* 0x00007300ff1277ac */ /* 0x000e220008000800 */
[----:B----4-:R-:W-:-:S02]  /*58020*/  PRMT R8, R74, 0x7610, R8 ;  /* 0x000076104a087816 */ /* 0x010fc40000000008 */
[----:B------:R-:W4:Y:S01]  /*58030*/  LDL.LU R74, [R1+0x1848] ;  /* 0x00184800014a7983 */ /* 0x000f220000300800 */
[C---:B------:R-:W-:Y:S01]  /*58040*/  ISETP.LT.AND P4, PT, R78.reuse, UR45, !P1 ;  /* 0x0000002d4e007c0c */ /* 0x040fe2000cf81270 */
[----:B------:R-:W0:Y:S01]  /*58050*/  LDCU UR45, c[0x0][0x39c] ;  /* 0x00007380ff2d77ac */ /* 0x000e220008000800 */
[----:B------:R-:W-:Y:S01]  /*58060*/  ISETP.LT.AND P1, PT, R77, UR31, !P1 ;  /* 0x0000001f4d007c0c */ /* 0x000fe2000cf21270 */
[----:B------:R1:W-:Y:S01]  /*58070*/  @P6 STG.E.U16 desc[UR20][R6.64], R69 ;  /* 0x0000004506006986 */ /* 0x0003e2000c101514 */
[----:B------:R-:W-:Y:S01]  /*58080*/  ISETP.LT.AND P6, PT, R78, UR60, !P5 ;  /* 0x0000003c4e007c0c */ /* 0x000fe2000efc1270 */
[----:B------:R-:W0:Y:S02]  /*58090*/  LDCU UR31, c[0x0][0x398] ;  /* 0x00007300ff1f77ac */ /* 0x000e240008000800 */
[----:B------:R-:W4:Y:S01]  /*580a0*/  LDL.LU.S16 R83, [R1+0x17e] ;  /* 0x00017e0001537983 */ /* 0x000f220000300600 */
[----:B-1----:R-:W-:Y:S01]  /*580b0*/  IMAD.WIDE R6, R68, 0x2, R4 ;  /* 0x0000000244067825 */ /* 0x002fe200078e0204 */
[----:B------:R-:W-:-:S02]  /*580c0*/  PRMT R69, R82, 0x7610, R69 ;  /* 0x0000761052457816 */ /* 0x000fc40000000045 */
[----:B------:R-:W-:Y:S01]  /*580d0*/  PRMT R68, R79, 0x7610, R68 ;  /* 0x000076104f447816 */ /* 0x000fe20000000044 */
[----:B------:R-:W4:Y:S04]  /*580e0*/  LDL.LU R82, [R1+0x183c] ;  /* 0x00183c0001527983 */ /* 0x000f280000300800 */
[----:B------:R1:W-:Y:S04]  /*580f0*/  @P0 STG.E.U16 desc[UR20][R6.64], R8 ;  /* 0x0000000806000986 */ /* 0x0003e8000c101514 */
[----:B------:R-:W4:Y:S01]  /*58100*/  LDL.S16 R79, [R1+0x180] ;  /* 0x00018000014f7983 */ /* 0x000f220000100600 */
[----:B-1----:R-:W-:-:S04]  /*58110*/  IMAD.WIDE R8, R0, 0x2, R2 ;  /* 0x0000000200087825 */ /* 0x002fc800078e0202 */
[----:B------:R-:W-:Y:S01]  /*58120*/  IMAD.WIDE R6, R0, 0x2, R4 ;  /* 0x0000000200067825 */ /* 0x000fe200078e0204 */
[----:B------:R-:W-:Y:S01]  /*58130*/  ISETP.GE.AND P0, PT, R76, UR46, PT ;  /* 0x0000002e4c007c0c */ /* 0x000fe2000bf06270 */
[----:B------:R1:W-:Y:S01]  /*58140*/  @P4 STG.E.U16 desc[UR20][R8.64], R69 ;  /* 0x0000004508004986 */ /* 0x0003e2000c101514 */
[----:B--2---:R-:W-:-:S03]  /*58150*/  PRMT R70, R75, 0x7610, R70 ;  /* 0x000076104b467816 */ /* 0x004fc60000000046 */
[----:B------:R-:W2:Y:S01]  /*58160*/  LDL.LU R76, [R1+0x1840] ;  /* 0x00184000014c7983 */ /* 0x000ea20000300800 */
[----:B------:R-:W-:Y:S01]  /*58170*/  VIADD R0, R0, UR28 ;  /* 0x0000001c00007c36 */ /* 0x000fe20008000000 */
[----:B------:R-:W-:Y:S01]  /*58180*/  ISETP.LT.AND P5, PT, R77, UR59, !P5 ;  /* 0x0000003b4d007c0c */ /* 0x000fe2000efa1270 */
[----:B------:R-:W0:Y:S01]  /*58190*/  LDCU UR46, c[0x0][0x398] ;  /* 0x00007300ff2e77ac */ /* 0x000e220008000800 */
[----:B------:R-:W2:Y:S01]  /*581a0*/  LDL.LU.S16 R75, [R1+0x182] ;  /* 0x00018200014b7983 */ /* 0x000ea20000300600 */
[----:B-1----:R-:W-:-:S03]  /*581b0*/  PRMT R8, R84, 0x7610, R8 ;  /* 0x0000761054087816 */ /* 0x002fc60000000008 */
[----:B------:R1:W-:Y:S01]  /*581c0*/  @P1 STG.E.U16 desc[UR20][R6.64], R68 ;  /* 0x0000004406001986 */ /* 0x0003e2000c101514 */
[----:B---3--:R-:W-:Y:S01]  /*581d0*/  ISETP.GE.AND P1, PT, R81, UR35, PT ;  /* 0x0000002351007c0c */ /* 0x008fe2000bf26270 */
[----:B------:R-:W3:Y:S02]  /*581e0*/  LDCU UR35, c[0x0][0x398] ;  /* 0x00007300ff2377ac */ /* 0x000ee40008000800 */
[----:B------:R-:W3:Y:S01]  /*581f0*/  LDL.S16 R81, [R1+0x184] ;  /* 0x0001840001517983 */ /* 0x000ee20000100600 */
[----:B-1----:R-:W-:-:S05]  /*58200*/  IMAD.WIDE R6, R0, 0x2, R2 ;  /* 0x0000000200067825 */ /* 0x002fca00078e0202 */
[----:B------:R1:W-:Y:S01]  /*58210*/  @P6 STG.E.U16 desc[UR20][R6.64], R8 ;  /* 0x0000000806006986 */ /* 0x0003e2000c101514 */
[----:B----4-:R-:W-:Y:S02]  /*58220*/  ISETP.GE.AND P6, PT, R74, UR44, PT ;  /* 0x0000002c4a007c0c */ /* 0x010fe4000bfc6270 */
[----:B------:R-:W-:Y:S01]  /*58230*/  ISETP.LT.AND P4, PT, R78, UR29, !P0 ;  /* 0x0000001d4e007c0c */ /* 0x000fe2000c781270 */
[----:B------:R-:W4:Y:S01]  /*58240*/  LDL.LU.S16 R74, [R1+0x186] ;  /* 0x00018600014a7983 */ /* 0x000f220000300600 */
[----:B------:R-:W-:Y:S01]  /*58250*/  ISETP.LT.AND P0, PT, R77, UR36, !P0 ;  /* 0x000000244d007c0c */ /* 0x000fe2000c701270 */
[C---:B------:R-:W-:Y:S01]  /*58260*/  IMAD.WIDE R68, R0.reuse, 0x2, R4 ;  /* 0x0000000200447825 */ /* 0x040fe200078e0204 */
[----:B------:R-:W0:Y:S03]  /*58270*/  LDCU UR36, c[0x0][0x39c] ;  /* 0x00007380ff2477ac */ /* 0x000e260008000800 */
[----:B-1----:R-:W-:Y:S01]  /*58280*/  VIADD R7, R0, UR28 ;  /* 0x0000001c00077c36 */ /* 0x002fe20008000000 */
[----:B------:R-:W-:Y:S01]  /*58290*/  PRMT R6, R80, 0x7610, R6 ;  /* 0x0000761050067816 */ /* 0x000fe20000000006 */
[----:B------:R1:W-:Y:S01]  /*582a0*/  @P5 STG.E.U16 desc[UR20][R68.64], R70 ;  /* 0x0000004644005986 */ /* 0x0003e2000c101514 */
[----:B------:R-:W0:Y:S01]  /*582b0*/  LDCU UR29, c[0x0][0x398] ;  /* 0x00007300ff1d77ac */ /* 0x000e220008000800 */
[----:B------:R-:W-:-:S02]  /*582c0*/  IMAD.WIDE R8, R7, 0x2, R2 ;  /* 0x0000000207087825 */ /* 0x000fc400078e0202 */
[----:B------:R-:W3:Y:S01]  /*582d0*/  LDL.LU R80, [R1+0x1720] ;  /* 0x0017200001507983 */ /* 0x000ee20000300800 */
[----:B------:R-:W-:Y:S01]  /*582e0*/  PRMT R0, R79, 0x7610, R0 ;  /* 0x000076104f007816 */ /* 0x000fe20000000000 */
[----:B------:R-:W0:Y:S02]  /*582f0*/  LDCU UR44, c[0x0][0x398] ;  /* 0x00007300ff2c77ac */ /* 0x000e240008000800 */
[----:B------:R0:W-:Y:S01]  /*58300*/  @P4 STG.E.U16 desc[UR20][R8.64], R6 ;  /* 0x0000000608004986 */ /* 0x0001e2000c101514 */
[----:B-1----:R-:W-:Y:S01]  /*58310*/  PRMT R70, R83, 0x7610, R70 ;  /* 0x0000761053467816 */ /* 0x002fe20000000046 */
[----:B------:R-:W-:Y:S02]  /*58320*/  IMAD.WIDE R68, R7, 0x2, R4 ;  /* 0x0000000207447825 */ /* 0x000fe400078e0204 */
[----:B------:R-:W3:Y:S04]  /*58330*/  LDL.S16 R83, [R1+0x188] ;  /* 0x0001880001537983 */ /* 0x000ee80000100600 */
[----:B------:R4:W-:Y:S04]  /*58340*/  @P0 STG.E.U16 desc[UR20][R68.64], R70 ;  /* 0x0000004644000986 */ /* 0x0009e8000c101514 */
[----:B------:R-:W3:Y:S01]  /*58350*/  LDL.LU.S16 R79, [R1+0x18a] ;  /* 0x00018a00014f7983 */ /* 0x000ee20000300600 */
[----:B--2---:R-:W-:-:S02]  /*58360*/  ISETP.GE.AND P0, PT, R76, UR42, PT ;  /* 0x0000002a4c007c0c */ /* 0x004fc4000bf06270 */
[----:B------:R-:W-:Y:S01]  /*58370*/  PRMT R72, R75, 0x7610, R72 ;  /* 0x000076104b487816 */ /* 0x000fe20000000048 */
[----:B------:R-:W2:Y:S01]  /*58380*/  LDL.S16 R76, [R1+0x18c] ;  /* 0x00018c00014c7983 */ /* 0x000ea20000100600 */
[----:B------:R-:W-:Y:S01]  /*58390*/  ISETP.LT.AND P5, PT, R78, UR26, !P1 ;  /* 0x0000001a4e007c0c */ /* 0x000fe2000cfa1270 */
[----:B0-----:R-:W-:Y:S01]  /*583a0*/  VIADD R6, R7, UR28 ;  /* 0x0000001c07067c36 */ /* 0x001fe20008000000 */
[----:B------:R-:W-:Y:S01]  /*583b0*/  ISETP.GE.AND P4, PT, R82, UR56, PT ;  /* 0x0000003852007c0c */ /* 0x000fe2000bf86270 */
[----:B------:R-:W2:Y:S01]  /*583c0*/  LDL.LU R75, [R1+0x172c] ;  /* 0x00172c00014b7983 */ /* 0x000ea20000300800 */
[----:B------:R-:W0:Y:S01]  /*583d0*/  LDCU UR42, c[0x0][0x39c] ;  /* 0x00007380ff2a77ac */ /* 0x000e220008000800 */
[----:B----4-:R-:W-:Y:S01]  /*583e0*/  PRMT R70, R74, 0x7610, R70 ;  /* 0x000076104a467816 */ /* 0x010fe20000000046 */
[----:B------:R-:W1:Y:S01]  /*583f0*/  LDCU UR26, c[0x0][0x398] ;  /* 0x00007300ff1a77ac */ /* 0x000e620008000800 */
[----:B------:R-:W4:Y:S01]  /*58400*/  LDL.LU.S16 R74, [R1+0x18e] ;  /* 0x00018e00014a7983 */ /* 0x000f220000300600 */
[C---:B------:R-:W-:Y:S01]  /*58410*/  IMAD.WIDE R8, R6.reuse, 0x2, R2 ;  /* 0x0000000206087825 */ /* 0x040fe200078e0202 */
[----:B------:R-:W-:Y:S01]  /*58420*/  ISETP.LT.AND P1, PT, R77, UR37, !P1 ;  /* 0x000000254d007c0c */ /* 0x000fe2000cf21270 */
[----:B------:R-:W0:Y:S01]  /*58430*/  LDCU UR37, c[0x0][0x398] ;  /* 0x00007300ff2577ac */ /* 0x000e220008000800 */
[----:B---3--:R-:W-:Y:S01]  /*58440*/  PRMT R71, R81, 0x7610, R71 ;  /* 0x0000761051477816 */ /* 0x008fe20000000047 */
[----:B------:R-:W-:Y:S01]  /*58450*/  IMAD.WIDE R68, R6, 0x2, R4 ;  /* 0x0000000206447825 */ /* 0x000fe200078e0204 */
[----:B------:R3:W-:Y:S01]  /*58460*/  @P5 STG.E.U16 desc[UR20][R8.64], R0 ;  /* 0x0000000008005986 */ /* 0x0007e2000c101514 */
[----:B------:R-:W-:Y:S01]  /*58470*/  ISETP.LT.AND P5, PT, R78, UR41, !P6 ;  /* 0x000000294e007c0c */ /* 0x000fe2000f7a1270 */
[----:B------:R-:W0:Y:S01]  /*58480*/  LDCU UR41, c[0x0][0x398] ;  /* 0x00007300ff2977ac */ /* 0x000e220008000800 */
[----:B------:R-:W-:Y:S01]  /*58490*/  ISETP.LT.AND P6, PT, R77, UR55, !P6 ;  /* 0x000000374d007c0c */ /* 0x000fe2000f7c1270 */
[----:B------:R-:W4:Y:S04]  /*584a0*/  LDL.S16 R82, [R1+0x190] ;  /* 0x0001900001527983 */ /* 0x000f280000100600 */
[----:B------:R-:W4:Y:S01]  /*584b0*/  LDL.LU.S16 R81, [R1+0x192] ;  /* 0x0001920001517983 */ /* 0x000f220000300600 */
[----:B---3--:R-:W-:-:S04]  /*584c0*/  VIADD R0, R6, UR28 ;  /* 0x0000001c06007c36 */ /* 0x008fc80008000000 */
        /* <DEDUP_REMOVED lines=10> */
[----:B---3--:R-:W-:Y:S01]  /*58570*/  PRMT R72, R79, 0x7610, R72 ;  /* 0x000076104f487816 */ /* 0x008fe20000000048 */
[----:B------:R-:W3:Y:S01]  /*58580*/  LDL.LU R80, [R1+0x1734] ;  /* 0x0017340001507983 */ /* 0x000ee20000300800 */
[----:B0-----:R-:W-:-:S03]  /*58590*/  IMAD.WIDE R70, R0, 0x2, R2 ;  /* 0x0000000200467825 */ /* 0x001fc600078e0202 */
[----:B------:R-:W3:Y:S01]  /*585a0*/  LDL.S16 R84, [R1+0x194] ;  /* 0x0001940001547983 */ /* 0x000ee20000100600 */
[----:B------:R-:W-:-:S03]  /*585b0*/  IMAD.WIDE R8, R0, 0x2, R4 ;  /* 0x0000000200087825 */ /* 0x000fc600078e0204 */
[----:B------:R-:W-:Y:S01]  /*585c0*/  @P5 STG.E.U16 desc[UR20][R70.64], R73 ;  /* 0x0000004946005986 */ /* 0x000fe2000c101514 */
[----:B--2---:R-:W-:-:S03]  /*585d0*/  PRMT R69, R76, 0x7610, R69 ;  /* 0x000076104c457816 */ /* 0x004fc60000000045 */
[----:B------:R-:W2:Y:S01]  /*585e0*/  LDL.LU R79, [R1+0x1730] ;  /* 0x00173000014f7983 */ /* 0x000ea20000300800 */
[----:B------:R-:W-:Y:S01]  /*585f0*/  ISETP.LT.AND P6, PT, R78, UR58, !P0 ;  /* 0x0000003a4e007c0c */ /* 0x000fe2000c7c1270 */
[----:B------:R-:W-:Y:S01]  /*58600*/  VIADD R68, R0, UR28 ;  /* 0x0000001c00447c36 */ /* 0x000fe20008000000 */
[----:B------:R-:W-:Y:S01]  /*58610*/  ISETP.GE.AND P5, PT, R75, UR32, PT ;  /* 0x000000204b007c0c */ /* 0x000fe2000bfa6270 */
[----:B------:R4:W-:Y:S01]  /*58620*/  @P4 STG.E.U16 desc[UR20][R8.64], R72 ;  /* 0x0000004808004986 */ /* 0x0009e2000c101514 */
[----:B------:R-:W-:Y:S01]  /*58630*/  ISETP.LT.AND P0, PT, R77, UR12, !P0 ;  /* 0x0000000c4d007c0c */ /* 0x000fe2000c701270 */
[C---:B------:R-:W-:Y:S01]  /*58640*/  IMAD.WIDE R6, R68.reuse, 0x2, R2 ;  /* 0x0000000244067825 */ /* 0x040fe200078e0202 */
[----:B------:R-:W0:Y:S01]  /*58650*/  LDCU UR22, c[0x0][0x398] ;  /* 0x00007300ff1677ac */ /* 0x000e220008000800 */
[----:B------:R-:W2:Y:S02]  /*58660*/  LDL.LU.S16 R75, [R1+0x196] ;  /* 0x00019600014b7983 */ /* 0x000ea40000300600 */
[----:B------:R-:W-:Y:S01]  /*58670*/  VIADD R0, R68, UR28 ;  /* 0x0000001c44007c36 */ /* 0x000fe20008000000 */
[----:B------:R-:W0:Y:S01]  /*58680*/  LDCU UR32, c[0x0][0x398] ;  /* 0x00007300ff2077ac */ /* 0x000e220008000800 */
[----:B------:R-:W2:Y:S01]  /*58690*/  LDL.S16 R76, [R1+0x198] ;  /* 0x00019800014c7983 */ /* 0x000ea20000100600 */
[----:B----4-:R-:W-:Y:S01]  /*586a0*/  PRMT R8, R74, 0x7610, R8 ;  /* 0x000076104a087816 */ /* 0x010fe20000000008 */
[----:B------:R-:W4:Y:S02]  /*586b0*/  LDCU UR12, c[0x0][0x39c] ;  /* 0x00007380ff0c77ac */ /* 0x000f240008000800 */
[----:B------:R-:W4:Y:S01]  /*586c0*/  LDL.LU R74, [R1+0x1858] ;  /* 0x00185800014a7983 */ /* 0x000f220000300800 */
[----:B------:R-:W-:-:S02]  /*586d0*/  ISETP.LT.AND P4, PT, R78, UR30, !P1 ;  /* 0x0000001e4e007c0c */ /* 0x000fc4000cf81270 */
[----:B------:R-:W-:Y:S01]  /*586e0*/  ISETP.LT.AND P1, PT, R77, UR40, !P1 ;  /* 0x000000284d007c0c */ /* 0x000fe2000cf21270 */
[----:B------:R0:W-:Y:S01]  /*586f0*/  @P6 STG.E.U16 desc[UR20][R6.64], R69 ;  /* 0x0000004506006986 */ /* 0x0001e2000c101514 */
[----:B------:R-:W-:Y:S01]  /*58700*/  ISETP.LT.AND P6, PT, R78, UR24, !P5 ;  /* 0x000000184e007c0c */ /* 0x000fe2000efc1270 */
[----:B------:R-:W1:Y:S02]  /*58710*/  LDCU UR30, c[0x0][0x39c] ;  /* 0x00007380ff1e77ac */ /* 0x000e640008000800 */
[----:B------:R-:W4:Y:S01]  /*58720*/  LDL.LU.S16 R83, [R1+0x19a] ;  /* 0x00019a0001537983 */ /* 0x000f220000300600 */
[----:B------:R-:W1:Y:S01]  /*58730*/  LDCU UR40, c[0x0][0x398] ;  /* 0x00007300ff2877ac */ /* 0x000e620008000800 */
[----:B0-----:R-:W-:Y:S01]  /*58740*/  IMAD.WIDE R6, R68, 0x2, R4 ;  /* 0x0000000244067825 */ /* 0x001fe200078e0204 */
[----:B------:R-:W-:Y:S01]  /*58750*/  PRMT R69, R82, 0x7610, R69 ;  /* 0x0000761052457816 */ /* 0x000fe20000000045 */
[----:B------:R-:W0:Y:S01]  /*58760*/  LDCU UR24, c[0x0][0x39c] ;  /* 0x00007380ff1877ac */ /* 0x000e220008000800 */
[----:B------:R-:W-:Y:S01]  /*58770*/  PRMT R68, R81, 0x7610, R68 ;  /* 0x0000761051447816 */ /* 0x000fe20000000044 */
[----:B------:R-:W4:Y:S04]  /*58780*/  LDL.LU R82, [R1+0x184c] ;  /* 0x00184c0001527983 */ /* 0x000f280000300800 */
[----:B------:R0:W-:Y:S04]  /*58790*/  @P0 STG.E.U16 desc[UR20][R6.64], R8 ;  /* 0x0000000806000986 */ /* 0x0001e8000c101514 */
[----:B------:R-:W4:Y:S01]  /*587a0*/  LDL.S16 R81, [R1+0x19c] ;  /* 0x00019c0001517983 */ /* 0x000f220000100600 */
[----:B0-----:R-:W-:-:S04]  /*587b0*/  IMAD.WIDE R8, R0, 0x2, R2 ;  /* 0x0000000200087825 */ /* 0x001fc800078e0202 */
[----:B------:R-:W-:Y:S01]  /*587c0*/  IMAD.WIDE R6, R0, 0x2, R4 ;  /* 0x0000000200067825 */ /* 0x000fe200078e0204 */
[----:B---3--:R-:W-:Y:S01]  /*587d0*/  ISETP.GE.AND P0, PT, R80, UR51, PT ;  /* 0x0000003350007c0c */ /* 0x008fe2000bf06270 */
[----:B------:R0:W-:Y:S01]  /*587e0*/  @P4 STG.E.U16 desc[UR20][R8.64], R69 ;  /* 0x0000004508004986 */ /* 0x0001e2000c101514 */
[----:B--2---:R-:W-:-:S03]  /*587f0*/  PRMT R70, R75, 0x7610, R70 ;  /* 0x000076104b467816 */ /* 0x004fc60000000046 */
[----:B------:R-:W2:Y:S01]  /*58800*/  LDL.LU R80, [R1+0x1850] ;  /* 0x0018500001507983 */ /* 0x000ea20000300800 */
[----:B------:R-:W-:Y:S01]  /*58810*/  VIADD R0, R0, UR28 ;  /* 0x0000001c00007c36 */ /* 0x000fe20008000000 */
[----:B------:R-:W-:Y:S01]  /*58820*/  ISETP.LT.AND P5, PT, R77, UR43, !P5 ;  /* 0x0000002b4d007c0c */ /* 0x000fe2000efa1270 */
[----:B------:R-:W3:Y:S01]  /*58830*/  LDCU UR43, c[0x0][0x398] ;  /* 0x00007300ff2b77ac */ /* 0x000ee20008000800 */
[----:B------:R-:W3:Y:S01]  /*58840*/  LDL.LU.S16 R75, [R1+0x19e] ;  /* 0x00019e00014b7983 */ /* 0x000ee20000300600 */
[----:B0-----:R-:W-:Y:S01]  /*58850*/  PRMT R8, R84, 0x7610, R8 ;  /* 0x0000761054087816 */ /* 0x001fe20000000008 */
[----:B------:R-:W0:Y:S02]  /*58860*/  LDCU UR51, c[0x0][0x398] ;  /* 0x00007300ff3377ac */ /* 0x000e240008000800 */
[----:B------:R1:W-:Y:S01]  /*58870*/  @P1 STG.E.U16 desc[UR20][R6.64], R68 ;  /* 0x0000004406001986 */ /* 0x0003e2000c101514 */
[----:B------:R-:W-:Y:S02]  /*58880*/  ISETP.GE.AND P1, PT, R79, UR34, PT ;  /* 0x000000224f007c0c */ /* 0x000fe4000bf26270 */
[----:B------:R-:W-:Y:S01]  /*58890*/  ISETP.LT.AND P4, PT, R78, UR52, !P0 ;  /* 0x000000344e007c0c */ /* 0x000fe2000c781270 */
[----:B------:R-:W3:Y:S01]  /*588a0*/  LDL.S16 R79, [R1+0x1a0] ;  /* 0x0001a000014f7983 */ /* 0x000ee20000100600 */
[----:B-1----:R-:W-:Y:S01]  /*588b0*/  IMAD.WIDE R6, R0, 0x2, R2 ;  /* 0x0000000200067825 */ /* 0x002fe200078e0202 */
[----:B------:R-:W1:Y:S04]  /*588c0*/  LDCU UR34, c[0x0][0x398] ;  /* 0x00007300ff2277ac */ /* 0x000e680008000800 */
[----:B------:R0:W-:Y:S01]  /*588d0*/  @P6 STG.E.U16 desc[UR20][R6.64], R8 ;  /* 0x0000000806006986 */ /* 0x0001e2000c101514 */
[----:B----4-:R-:W-:-:S03]  /*588e0*/  ISETP.GE.AND P6, PT, R74, UR66, PT ;  /* 0x000000424a007c0c */ /* 0x010fc6000bfc6270 */
[----:B------:R-:W4:Y:S01]  /*588f0*/  LDL.LU.S16 R74, [R1+0x1a2] ;  /* 0x0001a200014a7983 */ /* 0x000f220000300600 */
[----:B------:R-:W-:Y:S01]  /*58900*/  ISETP.LT.AND P0, PT, R77, UR4, !P0 ;  /* 0x000000044d007c0c */ /* 0x000fe2000c701270 */
[C---:B------:R-:W-:Y:S01]  /*58910*/  IMAD.WIDE R68, R0.reuse, 0x2, R4 ;  /* 0x0000000200447825 */ /* 0x040fe200078e0204 */
[----:B------:R-:W1:Y:S03]  /*58920*/  LDCU UR4, c[0x0][0x39c] ;  /* 0x00007380ff0477ac */ /* 0x000e660008000800 */
[----:B0-----:R-:W-:Y:S01]  /*58930*/  VIADD R7, R0, UR28 ;  /* 0x0000001c00077c36 */ /* 0x001fe20008000000 */
[----:B------:R-:W-:Y:S01]  /*58940*/  PRMT R6, R76, 0x7610, R6 ;  /* 0x000076104c067816 */ /* 0x000fe20000000006 */
[----:B------:R0:W-:Y:S02]  /*58950*/  @P5 STG.E.U16 desc[UR20][R68.64], R70 ;  /* 0x0000004644005986 */ /* 0x0001e4000c101514 */
[----:B------:R-:W-:-:S02]  /*58960*/  IMAD.WIDE R8, R7, 0x2, R2 ;  /* 0x0000000207087825 */ /* 0x000fc400078e0202 */
[----:B------:R-:W4:Y:S01]  /*58970*/  LDL.LU R76, [R1+0x1854] ;  /* 0x00185400014c7983 */ /* 0x000f220000300800 */
[----:B------:R-:W-:-:S03]  /*58980*/  PRMT R0, R81, 0x7610, R0 ;  /* 0x0000761051007816 */ /* 0x000fc60000000000 */
[----:B------:R1:W-:Y:S01]  /*58990*/  @P4 STG.E.U16 desc[UR20][R8.64], R6 ;  /* 0x0000000608004986 */ /* 0x0003e2000c101514 */
[----:B0-----:R-:W-:Y:S01]  /*589a0*/  PRMT R70, R83, 0x7610, R70 ;  /* 0x0000761053467816 */ /* 0x001fe20000000046 */
[----:B------:R-:W-:Y:S02]  /*589b0*/  IMAD.WIDE R68, R7, 0x2, R4 ;  /* 0x0000000207447825 */ /* 0x000fe400078e0204 */
[----:B------:R-:W4:Y:S04]  /*589c0*/  LDL.S16 R83, [R1+0x1a4] ;  /* 0x0001a40001537983 */ /* 0x000f280000100600 */
[----:B------:R4:W-:Y:S04]  /*589d0*/  @P0 STG.E.U16 desc[UR20][R68.64], R70 ;  /* 0x0000004644000986 */ /* 0x0009e8000c101514 */
[----:B------:R-:W4:Y:S01]  /*589e0*/  LDL.LU.S16 R81, [R1+0x1a6] ;  /* 0x0001a60001517983 */ /* 0x000f220000300600 */
[----:B--2---:R-:W-:-:S02]  /*589f0*/  ISETP.GE.AND P0, PT, R80, UR14, PT ;  /* 0x0000000e50007c0c */ /* 0x004fc4000bf06270 */
[----:B---3--:R-:W-:Y:S01]  /*58a00*/  PRMT R72, R75, 0x7610, R72 ;  /* 0x000076104b487816 */ /* 0x008fe20000000048 */
[----:B------:R-:W2:Y:S01]  /*58a10*/  LDL.S16 R80, [R1+0x1a8] ;  /* 0x0001a80001507983 */ /* 0x000ea20000100600 */
[----:B------:R-:W-:Y:S01]  /*58a20*/  ISETP.LT.AND P5, PT, R78, UR39, !P1 ;  /* 0x000000274e007c0c */ /* 0x000fe2000cfa1270 */
[----:B-1----:R-:W-:Y:S01]  /*58a30*/  VIADD R6, R7, UR28 ;  /* 0x0000001c07067c36 */ /* 0x002fe20008000000 */
[----:B------:R-:W-:Y:S01]  /*58a40*/  ISETP.GE.AND P4, PT, R82, UR8, PT ;  /* 0x0000000852007c0c */ /* 0x000fe2000bf86270 */
[----:B------:R-:W3:Y:S01]  /*58a50*/  LDL.LU R75, [R1+0x1744] ;  /* 0x00174400014b7983 */ /* 0x000ee20000300800 */
[----:B----4-:R-:W-:Y:S01]  /*58a60*/  PRMT R70, R74, 0x7610, R70 ;  /* 0x000076104a467816 */ /* 0x010fe20000000046 */
[----:B------:R-:W-:Y:S02]  /*58a70*/  IMAD.WIDE R8, R6, 0x2, R2 ;  /* 0x0000000206087825 */ /* 0x000fe400078e0202 */
        /* <DEDUP_REMOVED lines=12> */
[----:B-1----:R-:W-:Y:S01]  /*58b40*/  VIADD R0, R6, UR28 ;  /* 0x0000001c06007c36 */ /* 0x002fe20008000000 */
[----:B------:R-:W1:Y:S03]  /*58b50*/  LDCU UR8, c[0x0][0x39c] ;  /* 0x00007380ff0877ac */ /* 0x000e660008000800 */
[----:B------:R-:W-:Y:S01]  /*58b60*/  IMAD.WIDE R8, R0, 0x2, R2 ;  /* 0x0000000200087825 */ /* 0x000fe200078e0202 */
[----:B------:R0:W-:Y:S01]  /*58b70*/  @P1 STG.E.U16 desc[UR20][R68.64], R72 ;  /* 0x0000004844001986 */ /* 0x0001e2000c101514 */
[----:B------:R-:W-:Y:S01]  /*58b80*/  PRMT R73, R83, 0x7610, R73 ;  /* 0x0000761053497816 */ /* 0x000fe20000000049 */
[----:B------:R-:W1:Y:S02]  /*58b90*/  LDCU UR14, c[0x0][0x39c] ;  /* 0x00007380ff0e77ac */ /* 0x000e640008000800 */
[----:B------:R-:W-:Y:S01]  /*58ba0*/  @P5 STG.E.U16 desc[UR20][R8.64], R71 ;  /* 0x0000004708005986 */ /* 0x000fe2000c101514 */
[----:B------:R-:W-:Y:S01]  /*58bb0*/  ISETP.LT.AND P5, PT, R78, UR48, !P4 ;  /* 0x000000304e007c0c */ /* 0x000fe2000e7a1270 */
[----:B------:R-:W-:Y:S01]  /*58bc0*/  IMAD.WIDE R6, R0, 0x2, R4 ;  /* 0x0000000200067825 */ /* 0x000fe200078e0204 */
[----:B------:R-:W-:Y:S01]  /*58bd0*/  ISETP.GE.AND P1, PT, R76, UR10, PT ;  /* 0x0000000a4c007c0c */ /* 0x000fe2000bf26270 */
[----:B------:R-:W1:Y:S01]  /*58be0*/  LDCU UR48, c[0x0][0x398] ;  /* 0x00007300ff3077ac */ /* 0x000e620008000800 */
[----:B------:R-:W4:Y:S01]  /*58bf0*/  LDL.LU R76, [R1+0x174c] ;  /* 0x00174c00014c7983 */ /* 0x000f220000300800 */
[----:B------:R-:W-:Y:S01]  /*58c00*/  VIADD R0, R0, UR28 ;  /* 0x0000001c00007c36 */ /* 0x000fe20008000000 */
[----:B------:R-:W-:Y:S01]  /*58c10*/  ISETP.LT.AND P4, PT, R77, UR49, !P4 ;  /* 0x000000314d007c0c */ /* 0x000fe2000e781270 */
[----:B------:R-:W1:Y:S01]  /*58c20*/  LDCU UR10, c[0x0][0x39c] ;  /* 0x00007380ff0a77ac */ /* 0x000e620008000800 */
[----:B------:R1:W-:Y:S01]  /*58c30*/  @P6 STG.E.U16 desc[UR20][R6.64], R70 ;  /* 0x0000004606006986 */ /* 0x0003e2000c101514 */
[----:B0-----:R-:W-:-:S03]  /*58c40*/  PRMT R72, R81, 0x7610, R72 ;  /* 0x0000761051487816 */ /* 0x001fc60000000048 */
[----:B------:R-:W4:Y:S04]  /*58c50*/  LDL.S16 R84, [R1+0x1b0] ;  /* 0x0001b00001547983 */ /* 0x000f280000100600 */
[----:B------:R-:W4:Y:S01]  /*58c60*/  LDL.LU R81, [R1+0x1614] ;  /* 0x0016140001517983 */ /* 0x000f220000300800 */
[----:B-1----:R-:W-:-:S05]  /*58c70*/  IMAD.WIDE R70, R0, 0x2, R2 ;  /* 0x0000000200467825 */ /* 0x002fca00078e0202 */
[----:B------:R-:W-:Y:S01]  /*58c80*/  @P5 STG.E.U16 desc[UR20][R70.64], R73 ;  /* 0x0000004946005986 */ /* 0x000fe2000c101514 */
[----:B------:R-:W-:-:S05]  /*58c90*/  IMAD.WIDE R8, R0, 0x2, R4 ;  /* 0x0000000200087825 */ /* 0x000fca00078e0204 */
[----:B------:R4:W-:Y:S01]  /*58ca0*/  @P4 STG.E.U16 desc[UR20][R8.64], R72 ;  /* 0x0000004808004986 */ /* 0x0009e2000c101514 */
[----:B---3--:R-:W-:-:S03]  /*58cb0*/  ISETP.GE.AND P5, PT, R75, UR45, PT ;  /* 0x0000002d4b007c0c */ /* 0x008fc6000bfa6270 */
[----:B------:R-:W3:Y:S01]  /*58cc0*/  LDL.LU.S16 R75, [R1+0x1b2] ;  /* 0x0001b200014b7983 */ /* 0x000ee20000300600 */
[----:B--2---:R-:W-:-:S03]  /*58cd0*/  PRMT R69, R80, 0x7610, R69 ;  /* 0x0000761050457816 */ /* 0x004fc60000000045 */
[----:B------:R-:W2:Y:S01]  /*58ce0*/  LDL.S16 R80, [R1+0x1b4] ;  /* 0x0001b40001507983 */ /* 0x000ea20000100600 */
[----:B----4-:R-:W-:-:S03]  /*58cf0*/  PRMT R8, R74, 0x7610, R8 ;  /* 0x000076104a087816 */ /* 0x010fc60000000008 */
[----:B------:R-:W4:Y:S01]  /*58d00*/  LDL.LU R74, [R1+0x15f4] ;  /* 0x0015f400014a7983 */ /* 0x000f220000300800 */
[----:B------:R-:W-:Y:S01]  /*58d10*/  ISETP.LT.AND P6, PT, R78, UR33, !P0 ;  /* 0x000000214e007c0c */ /* 0x000fe2000c7c1270 */
[----:B------:R-:W-:Y:S01]  /*58d20*/  VIADD R68, R0, UR28 ;  /* 0x0000001c00447c36 */ /* 0x000fe20008000000 */
[C---:B------:R-:W-:Y:S01]  /*58d30*/  ISETP.LT.AND P0, PT, R77.reuse, UR38, !P0 ;  /* 0x000000264d007c0c */ /* 0x040fe2000c701270 */
[----:B------:R-:W2:Y:S01]  /*58d40*/  LDL.LU.S16 R83, [R1+0x1b6] ;  /* 0x0001b60001537983 */ /* 0x000ea20000300600 */
[----:B------:R-:W-:Y:S01]  /*58d50*/  ISETP.LT.AND P4, PT, R78, UR16, !P1 ;  /* 0x000000104e007c0c */ /* 0x000fe2000cf81270 */
[C---:B------:R-:W-:Y:S01]  /*58d60*/  IMAD.WIDE R6, R68.reuse, 0x2, R2 ;  /* 0x0000000244067825 */ /* 0x040fe200078e0202 */
[----:B------:R-:W-:Y:S01]  /*58d70*/  ISETP.LT.AND P1, PT, R77, UR18, !P1 ;  /* 0x000000124d007c0c */ /* 0x000fe2000cf21270 */
[----:B------:R-:W0:Y:S02]  /*58d80*/  LDCU UR33, c[0x0][0x398] ;  /* 0x00007300ff2177ac */ /* 0x000e240008000800 */
[C---:B------:R-:W-:Y:S01]  /*58d90*/  VIADD R0, R68.reuse, UR28 ;  /* 0x0000001c44007c36 */ /* 0x040fe20008000000 */
[----:B------:R-:W1:Y:S03]  /*58da0*/  LDCU UR16, c[0x0][0x398] ;  /* 0x00007300ff1077ac */ /* 0x000e660008000800 */
[----:B------:R0:W-:Y:S01]  /*58db0*/  @P6 STG.E.U16 desc[UR20][R6.64], R69 ;  /* 0x0000004506006986 */ /* 0x0001e2000c101514 */
[----:B------:R-:W1:Y:S01]  /*58dc0*/  LDCU UR18, c[0x0][0x398] ;  /* 0x00007300ff1277ac */ /* 0x000e620008000800 */
[----:B0-----:R-:W-:Y:S01]  /*58dd0*/  IMAD.WIDE R6, R68, 0x2, R4 ;  /* 0x0000000244067825 */ /* 0x001fe200078e0204 */
[----:B------:R-:W-:-:S02]  /*58de0*/  PRMT R69, R82, 0x7610, R69 ;  /* 0x0000761052457816 */ /* 0x000fc40000000045 */
[----:B------:R-:W-:Y:S01]  /*58df0*/  PRMT R68, R79, 0x7610, R68 ;  /* 0x000076104f447816 */ /* 0x000fe20000000044 */
[----:B------:R-:W2:Y:S04]  /*58e00*/  LDL.LU R82, [R1+0x1860] ;  /* 0x0018600001527983 */ /* 0x000ea80000300800 */
[----:B------:R0:W-:Y:S01]  /*58e10*/  @P0 STG.E.U16 desc[UR20][R6.64], R8 ;  /* 0x0000000806000986 */ /* 0x0001e2000c101514 */
[----:B------:R-:W-:-:S03]  /*58e20*/  ISETP.GE.AND P0, PT, R76, UR47, PT ;  /* 0x0000002f4c007c0c */ /* 0x000fc6000bf06270 */
[----:B------:R-:W2:Y:S04]  /*58e30*/  LDL.S16 R79, [R1+0x1b8] ;  /* 0x0001b800014f7983 */ /* 0x000ea80000100600 */
[----:B------:R-:W2:Y:S01]  /*58e40*/  LDL.LU R76, [R1+0x1868] ;  /* 0x00186800014c7983 */ /* 0x000ea20000300800 */
[----:B------:R-:W-:Y:S01]  /*58e50*/  ISETP.LT.AND P6, PT, R78, UR31, !P5 ;  /* 0x0000001f4e007c0c */ /* 0x000fe2000efc1270 */
[----:B------:R-:W1:Y:S01]  /*58e60*/  LDCU UR31, c[0x0][0x398] ;  /* 0x00007300ff1f77ac */ /* 0x000e620008000800 */
[----:B0-----:R-:W-:-:S04]  /*58e70*/  IMAD.WIDE R8, R0, 0x2, R2 ;  /* 0x0000000200087825 */ /* 0x001fc800078e0202 */
[C---:B------:R-:W-:Y:S01]  /*58e80*/  IMAD.WIDE R6, R0.reuse, 0x2, R4 ;  /* 0x0000000200067825 */ /* 0x040fe200078e0204 */
[----:B------:R0:W-:Y:S03]  /*58e90*/  @P4 STG.E.U16 desc[UR20][R8.64], R69 ;  /* 0x0000004508004986 */ /* 0x0001e6000c101514 */
[----:B------:R-:W-:Y:S01]  /*58ea0*/  VIADD R0, R0, UR28 ;  /* 0x0000001c00007c36 */ /* 0x000fe20008000000 */
[----:B------:R1:W-:Y:S01]  /*58eb0*/  @P1 STG.E.U16 desc[UR20][R6.64], R68 ;  /* 0x0000004406001986 */ /* 0x0003e2000c101514 */
[----:B------:R-:W-:Y:S01]  /*58ec0*/  ISETP.GE.AND P1, PT, R81, UR36, PT ;  /* 0x0000002451007c0c */ /* 0x000fe2000bf26270 */
[----:B------:R-:W2:Y:S01]  /*58ed0*/  LDCU UR36, c[0x0][0x398] ;  /* 0x00007300ff2477ac */ /* 0x000ea20008000800 */
[----:B0-----:R-:W-:Y:S01]  /*58ee0*/  PRMT R8, R84, 0x7610, R8 ;  /* 0x0000761054087816 */ /* 0x001fe20000000008 */
[----:B-1----:R-:W-:-:S05]  /*58ef0*/  IMAD.WIDE R6, R0, 0x2, R2 ;  /* 0x0000000200067825 */ /* 0x002fca00078e0202 */
[----:B------:R0:W-:Y:S01]  /*58f00*/  @P6 STG.E.U16 desc[UR20][R6.64], R8 ;  /* 0x0000000806006986 */ /* 0x0001e2000c101514 */
[----:B---3--:R-:W-:-:S03]  /*58f10*/  PRMT R70, R75, 0x7610, R70 ;  /* 0x000076104b467816 */ /* 0x008fc60000000046 */
[----:B------:R-:W3:Y:S04]  /*58f20*/  LDL.LU.S16 R75, [R1+0x1ba] ;  /* 0x0001ba00014b7983 */ /* 0x000ee80000300600 */
[----:B------:R-:W3:Y:S01]  /*58f30*/  LDL.S16 R81, [R1+0x1bc] ;  /* 0x0001bc0001517983 */ /* 0x000ee20000100600 */
[----:B----4-:R-:W-:-:S03]  /*58f40*/  ISETP.GE.AND P6, PT, R74, UR42, PT ;  /* 0x0000002a4a007c0c */ /* 0x010fc6000bfc6270 */
[----:B------:R-:W4:Y:S01]  /*58f50*/  LDL.LU.S16 R74, [R1+0x1be] ;  /* 0x0001be00014a7983 */ /* 0x000f220000300600 */
[C---:B------:R-:W-:Y:S02]  /*58f60*/  ISETP.LT.AND P5, PT, R77.reuse, UR46, !P5 ;  /* 0x0000002e4d007c0c */ /* 0x040fe4000efa1270 */
[----:B------:R-:W-:Y:S01]  /*58f70*/  ISETP.LT.AND P4, PT, R78, UR29, !P0 ;  /* 0x0000001d4e007c0c */ /* 0x000fe2000c781270 */
[C---:B------:R-:W-:Y:S01]  /*58f80*/  IMAD.WIDE R68, R0.reuse, 0x2, R4 ;  /* 0x0000000200447825 */ /* 0x040fe200078e0204 */
[----:B------:R-:W-:Y:S01]  /*58f90*/  ISETP.LT.AND P0, PT, R77, UR35, !P0 ;  /* 0x000000234d007c0c */ /* 0x000fe2000c701270 */
[----:B------:R-:W1:Y:S02]  /*58fa0*/  LDCU UR29, c[0x0][0x398] ;  /* 0x00007300ff1d77ac */ /* 0x000e640008000800 */
[----:B0-----:R-:W-:Y:S01]  /*58fb0*/  VIADD R7, R0, UR28 ;  /* 0x0000001c00077c36 */ /* 0x001fe20008000000 */
[----:B--2---:R-:W-:Y:S01]  /*58fc0*/  PRMT R6, R80, 0x7610, R6 ;  /* 0x0000761050067816 */ /* 0x004fe20000000006 */
[----:B------:R-:W0:Y:S01]  /*58fd0*/  LDCU UR35, c[0x0][0x398] ;  /* 0x00007300ff2377ac */ /* 0x000e220008000800 */
[----:B------:R-:W2:Y:S01]  /*58fe0*/  LDL.LU R80, [R1+0x185c] ;  /* 0x00185c0001507983 */ /* 0x000ea20000300800 */
[----:B------:R-:W-:-:S03]  /*58ff0*/  IMAD.WIDE R8, R7, 0x2, R2 ;  /* 0x0000000207087825 */ /* 0x000fc600078e0202 */
[----:B------:R1:W-:Y:S04]  /*59000*/  @P5 STG.E.U16 desc[UR20][R68.64], R70 ;  /* 0x0000004644005986 */ /* 0x0003e8000c101514 */
[----:B------:R-:W-:Y:S01]  /*59010*/  @P4 STG.E.U16 desc[UR20][R8.64], R6 ;  /* 0x0000000608004986 */ /* 0x000fe2000c101514 */
[----:B-1----:R-:W-:Y:S01]  /*59020*/  PRMT R70, R83, 0x7610, R70 ;  /* 0x0000761053467816 */ /* 0x002fe20000000046 */
[----:B------:R-:W-:Y:S02]  /*59030*/  IMAD.WIDE R68, R7, 0x2, R4 ;  /* 0x0000000207447825 */ /* 0x000fe400078e0204 */
[----:B------:R-:W2:Y:S04]  /*59040*/  LDL.S16 R83, [R1+0x1c0] ;  /* 0x0001c00001537983 */ /* 0x000ea80000100600 */
[----:B------:R4:W-:Y:S01]  /*59050*/  @P0 STG.E.U16 desc[UR20][R68.64], R70 ;  /* 0x0000004644000986 */ /* 0x0009e2000c101514 */
[----:B------:R-:W-:-:S03]  /*59060*/  PRMT R0, R79, 0x7610, R0 ;  /* 0x000076104f007816 */ /* 0x000fc60000000000 */
[----:B------:R-:W2:Y:S01]  /*59070*/  LDL.LU.S16 R79, [R1+0x1c2] ;  /* 0x0001c200014f7983 */ /* 0x000ea20000300600 */
[----:B------:R-:W-:Y:S01]  /*59080*/  ISETP.GE.AND P0, PT, R76, UR30, PT ;  /* 0x0000001e4c007c0c */ /* 0x000fe2000bf06270 */
[----:B------:R-:W1:Y:S02]  /*59090*/  LDCU UR30, c[0x0][0x398] ;  /* 0x00007300ff1e77ac */ /* 0x000e640008000800 */
[----:B------:R-:W2:Y:S01]  /*590a0*/  LDL.S16 R76, [R1+0x1c4] ;  /* 0x0001c400014c7983 */ /* 0x000ea20000100600 */
[----:B---3--:R-:W-:-:S03]  /*590b0*/  PRMT R72, R75, 0x7610, R72 ;  /* 0x000076104b487816 */ /* 0x008fc60000000048 */
[----:B------:R-:W3:Y:S01]  /*590c0*/  LDL.LU R75, [R1+0x1864] ;  /* 0x00186400014b7983 */ /* 0x000ee20000300800 */
[----:B----4-:R-:W-:-:S03]  /*590d0*/  PRMT R70, R74, 0x7610, R70 ;  /* 0x000076104a467816 */ /* 0x010fc60000000046 */
[----:B------:R-:W4:Y:S01]  /*590e0*/  LDL.LU.S16 R74, [R1+0x1c6] ;  /* 0x0001c600014a7983 */ /* 0x000f220000300600 */
[----:B------:R-:W-:Y:S01]  /*590f0*/  ISETP.LT.AND P5, PT, R78, UR26, !P1 ;  /* 0x0000001a4e007c0c */ /* 0x000fe2000cfa1270 */
[----:B------:R-:W0:Y:S01]  /*59100*/  LDCU UR26, c[0x0][0x398] ;  /* 0x00007300ff1a77ac */ /* 0x000e220008000800 */
[----:B------:R-:W-:-:S05]  /*59110*/  IADD3 R6, PT, PT, R7, UR28, RZ ;  /* 0x0000001c07067c10 */ /* 0x000fca000fffe0ff */
[----:B------:R-:W-:Y:S01]  /*59120*/  IMAD.WIDE R8, R6, 0x2, R2 ;  /* 0x0000000206087825 */ /* 0x000fe200078e0202 */
[C---:B------:R-:W-:Y:S01]  /*59130*/  ISETP.LT.AND P1, PT, R77.reuse, UR37, !P1 ;  /* 0x000000254d007c0c */ /* 0x040fe2000cf21270 */
[----:B------:R-:W0:Y:S04]  /*59140*/  LDCU UR37, c[0x0][0x398] ;  /* 0x00007300ff2577ac */ /* 0x000e280008000800 */
[----:B------:R1:W-:Y:S01]  /*59150*/  @P5 STG.E.U16 desc[UR20][R8.64], R0 ;  /* 0x0000000008005986 */ /* 0x0003e2000c101514 */
[----:B------:R-:W-:Y:S01]  /*59160*/  ISETP.LT.AND P5, PT, R78, UR22, !P6 ;  /* 0x000000164e007c0c */ /* 0x000fe2000f7a1270 */
[C---:B------:R-:W-:Y:S01]  /*59170*/  IMAD.WIDE R68, R6.reuse, 0x2, R4 ;  /* 0x0000000206447825 */ /* 0x040fe200078e0204 */
[----:B------:R-:W-:Y:S01]  /*59180*/  ISETP.LT.AND P6, PT, R77, UR41, !P6 ;  /* 0x000000294d007c0c */ /* 0x000fe2000f7c1270 */
[----:B------:R-:W0:Y:S01]  /*59190*/  LDCU UR22, c[0x0][0x398] ;  /* 0x00007300ff1677ac */ /* 0x000e220008000800 */
[----:B------:R-:W-:Y:S01]  /*591a0*/  PRMT R71, R81, 0x7610, R71 ;  /* 0x0000761051477816 */ /* 0x000fe20000000047 */
[----:B-1----:R-:W-:Y:S01]  /*591b0*/  VIADD R0, R6, UR28 ;  /* 0x0000001c06007c36 */ /* 0x002fe20008000000 */
[----:B------:R-:W-:Y:S01]  /*591c0*/  ISETP.GE.AND P4, PT, R82, UR12, PT ;  /* 0x0000000c52007c0c */ /* 0x000fe2000bf86270 */
[----:B------:R1:W-:Y:S02]  /*591d0*/  @P1 STG.E.U16 desc[UR20][R68.64], R72 ;  /* 0x0000004844001986 */ /* 0x0003e4000c101514 */
[----:B------:R-:W-:Y:S01]  /*591e0*/  IMAD.WIDE R8, R0, 0x2, R2 ;  /* 0x0000000200087825 */ /* 0x000fe200078e0202 */
[----:B--2---:R-:W-:Y:S01]  /*591f0*/  ISETP.GE.AND P1, PT, R80, UR24, PT ;  /* 0x0000001850007c0c */ /* 0x004fe2000bf26270 */
[----:B------:R-:W2:Y:S01]  /*59200*/  LDL.S16 R82, [R1+0x1c8] ;  /* 0x0001c80001527983 */ /* 0x000ea20000100600 */
[----:B------:R-:W-:Y:S01]  /*59210*/  PRMT R73, R83, 0x7610, R73 ;  /* 0x0000761053497816 */ /* 0x000fe20000000049 */
[----:B------:R-:W-:Y:S01]  /*59220*/  IMAD.WIDE R6, R0, 0x2, R4 ;  /* 0x0000000200067825 */ /* 0x000fe200078e0204 */
[----:B------:R-:W0:Y:S01]  /*59230*/  LDCU UR12, c[0x0][0x39c] ;  /* 0x00007380ff0c77ac */ /* 0x000e220008000800 */
[----:B------:R0:W-:Y:S01]  /*59240*/  @P5 STG.E.U16 desc[UR20][R8.64], R71 ;  /* 0x0000004708005986 */ /* 0x0001e2000c101514 */
[----:B------:R-:W-:Y:S01]  /*59250*/  ISETP.LT.AND P5, PT, R78, UR32, !P4 ;  /* 0x000000204e007c0c */ /* 0x000fe2000e7a1270 */
[----:B------:R-:W0:Y:S02]  /*59260*/  LDCU UR24, c[0x0][0x398] ;  /* 0x00007300ff1877ac */ /* 0x000e240008000800 */
[----:B------:R-:W2:Y:S01]  /*59270*/  LDL.LU.S16 R81, [R1+0x1ca] ;  /* 0x0001ca0001517983 */ /* 0x000ea20000300600 */
[----:B-1----:R-:W-:Y:S01]  /*59280*/  PRMT R72, R79, 0x7610, R72 ;  /* 0x000076104f487816 */ /* 0x002fe20000000048 */
[----:B------:R-:W-:Y:S01]  /*59290*/  VIADD R0, R0, UR28 ;  /* 0x0000001c00007c36 */ /* 0x000fe20008000000 */
[----:B------:R-:W-:Y:S01]  /*592a0*/  PRMT R69, R76, 0x7610, R69 ;  /* 0x000076104c457816 */ /* 0x000fe20000000045 */
[----:B------:R-:W2:Y:S01]  /*592b0*/  LDL.LU R80, [R1+0x1600] ;  /* 0x0016000001507983 */ /* 0x000ea20000300800 */
[----:B------:R-:W1:Y:S03]  /*592c0*/  LDCU UR32, c[0x0][0x398] ;  /* 0x00007300ff2077ac */ /* 0x000e660008000800 */
[----:B------:R-:W2:Y:S04]  /*592d0*/  LDL.S16 R84, [R1+0x1cc] ;  /* 0x0001cc0001547983 */ /* 0x000ea80000100600 */
[----:B------:R-:W2:Y:S04]  /*592e0*/  LDL.LU R79, [R1+0x1604] ;  /* 0x00160400014f7983 */ /* 0x000ea80000300800 */
[----:B------:R-:W2:Y:S01]  /*592f0*/  LDL.LU.S16 R76, [R1+0x1ce] ;  /* 0x0001ce00014c7983 */ /* 0x000ea20000300600 */
[----:B------:R-:W-:-:S03]  /*59300*/  ISETP.LT.AND P4, PT, R77, UR44, !P4 ;  /* 0x0000002c4d007c0c */ /* 0x000fc6000e781270 */
[----:B------:R1:W-:Y:S01]  /*59310*/  @P6 STG.E.U16 desc[UR20][R6.64], R70 ;  /* 0x0000004606006986 */ /* 0x0003e2000c101514 */
[----:B0-----:R-:W-:-:S04]  /*59320*/  IMAD.WIDE R8, R0, 0x2, R4 ;  /* 0x0000000200087825 */ /* 0x001fc800078e0204 */
[----:B-1----:R-:W-:-:S05]  /*59330*/  IMAD.WIDE R70, R0, 0x2, R2 ;  /* 0x0000000200467825 */ /* 0x002fca00078e0202 */
[----:B------:R-:W-:Y:S04]  /*59340*/  @P5 STG.E.U16 desc[UR20][R70.64], R73 ;  /* 0x0000004946005986 */ /* 0x000fe8000c101514 */
[----:B------:R4:W-:Y:S01]  /*59350*/  @P4 STG.E.U16 desc[UR20][R8.64], R72 ;  /* 0x0000004808004986 */ /* 0x0009e2000c101514 */
[----:B---3--:R-:W-:Y:S01]  /*59360*/  ISETP.GE.AND P5, PT, R75, UR4, PT ;  /* 0x000000044b007c0c */ /* 0x008fe2000bfa6270 */
[----:B------:R-:W-:Y:S02]  /*59370*/  VIADD R68, R0, UR28 ;  /* 0x0000001c00447c36 */ /* 0x000fe40008000000 */
[----:B------:R-:W3:Y:S01]  /*59380*/  LDL.S16 R75, [R1+0x1d0] ;  /* 0x0001d000014b7983 */ /* 0x000ee20000100600 */
[----:B----4-:R-:W-:Y:S01]  /*59390*/  PRMT R8, R74, 0x7610, R8 ;  /* 0x000076104a087816 */ /* 0x010fe20000000008 */
[----:B------:R-:W0:Y:S02]  /*593a0*/  LDCU UR4, c[0x0][0x39c] ;  /* 0x00007380ff0477ac */ /* 0x000e240008000800 */
[----:B------:R-:W4:Y:S01]  /*593b0*/  LDL.LU R74, [R1+0x15f8] ;  /* 0x0015f800014a7983 */ /* 0x000f220000300800 */
[----:B------:R-:W-:-:S02]  /*593c0*/  ISETP.LT.AND P6, PT, R78, UR40, !P0 ;  /* 0x000000284e007c0c */ /* 0x000fc4000c7c1270 */
[C---:B------:R-:W-:Y:S01]  /*593d0*/  ISETP.LT.AND P0, PT, R77.reuse, UR50, !P0 ;  /* 0x000000324d007c0c */ /* 0x040fe2000c701270 */
[----:B------:R-:W-:Y:S01]  /*593e0*/  IMAD.WIDE R6, R68, 0x2, R2 ;  /* 0x0000000244067825 */ /* 0x000fe200078e0202 */
[----:B------:R-:W-:Y:S01]  /*593f0*/  ISETP.LT.AND P4, PT, R78, UR34, !P1 ;  /* 0x000000224e007c0c */ /* 0x000fe2000cf81270 */
[----:B------:R-:W4:Y:S01]  /*59400*/  LDL.LU.S16 R83, [R1+0x1d2] ;  /* 0x0001d20001537983 */ /* 0x000f220000300600 */
[----:B------:R-:W-:Y:S01]  /*59410*/  ISETP.LT.AND P1, PT, R77, UR39, !P1 ;  /* 0x000000274d007c0c */ /* 0x000fe2000cf21270 */
[----:B------:R-:W-:Y:S01]  /*59420*/  VIADD R0, R68, UR28 ;  /* 0x0000001c44007c36 */ /* 0x000fe20008000000 */
[----:B------:R-:W1:Y:S05]  /*59430*/  LDCU UR34, c[0x0][0x398] ;  /* 0x00007300ff2277ac */ /* 0x000e6a0008000800 */
[----:B------:R0:W-:Y:S01]  /*59440*/  @P6 STG.E.U16 desc[UR20][R6.64], R69 ;  /* 0x0000004506006986 */ /* 0x0001e2000c101514 */
[----:B------:R-:W-:Y:S01]  /*59450*/  ISETP.LT.AND P6, PT, R78, UR43, !P5 ;  /* 0x0000002b4e007c0c */ /* 0x000fe2000efc1270 */
[----:B0-----:R-:W-:Y:S01]  /*59460*/  IMAD.WIDE R6, R68, 0x2, R4 ;  /* 0x0000000244067825 */ /* 0x001fe200078e0204 */
[----:B--2---:R-:W-:-:S04]  /*59470*/  PRMT R69, R82, 0x7610, R69 ;  /* 0x0000761052457816 */ /* 0x004fc80000000045 */
[----:B------:R0:W-:Y:S04]  /*59480*/  @P0 STG.E.U16 desc[UR20][R6.64], R8 ;  /* 0x0000000806000986 */ /* 0x0001e8000c101514 */
[----:B------:R-:W2:Y:S01]  /*59490*/  LDL.LU R82, [R1+0x15fc] ;  /* 0x0015fc0001527983 */ /* 0x000ea20000300800 */
[----:B------:R-:W-:-:S03]  /*594a0*/  PRMT R68, R81, 0x7610, R68 ;  /* 0x0000761051447816 */ /* 0x000fc60000000044 */
[----:B------:R-:W2:Y:S01]  /*594b0*/  LDL.S16 R81, [R1+0x1d4] ;  /* 0x0001d40001517983 */ /* 0x000ea20000100600 */
[----:B0-----:R-:W-:Y:S01]  /*594c0*/  IMAD.WIDE R8, R0, 0x2, R2 ;  /* 0x0000000200087825 */ /* 0x001fe200078e0202 */
[----:B------:R-:W-:Y:S01]  /*594d0*/  ISETP.GE.AND P0, PT, R80, UR6, PT ;  /* 0x0000000650007c0c */ /* 0x000fe2000bf06270 */
[----:B------:R-:W0:Y:S01]  /*594e0*/  LDCU UR6, c[0x0][0x39c] ;  /* 0x00007380ff0677ac */ /* 0x000e220008000800 */
[----:B------:R-:W2:Y:S01]  /*594f0*/  LDL.LU R80, [R1+0x1870] ;  /* 0x0018700001507983 */ /* 0x000ea20000300800 */
[----:B------:R-:W-:-:S04]  /*59500*/  IMAD.WIDE R6, R0, 0x2, R4 ;  /* 0x0000000200067825 */ /* 0x000fc800078e0204 */
[----:B------:R-:W-:Y:S01]  /*59510*/  VIADD R0, R0, UR28 ;  /* 0x0000001c00007c36 */ /* 0x000fe20008000000 */
[----:B------:R0:W-:Y:S01]  /*59520*/  @P4 STG.E.U16 desc[UR20][R8.64], R69 ;  /* 0x0000004508004986 */ /* 0x0001e2000c101514 */
[----:B------:R-:W-:-:S03]  /*59530*/  PRMT R70, R76, 0x7610, R70 ;  /* 0x000076104c467816 */ /* 0x000fc60000000046 */
[----:B------:R-:W2:Y:S04]  /*59540*/  LDL.LU.S16 R76, [R1+0x1d6] ;  /* 0x0001d600014c7983 */ /* 0x000ea80000300600 */
[----:B------:R1:W-:Y:S01]  /*59550*/  @P1 STG.E.U16 desc[UR20][R6.64], R68 ;  /* 0x0000004406001986 */ /* 0x0003e2000c101514 */
[----:B0-----:R-:W-:Y:S02]  /*59560*/  PRMT R8, R84, 0x7610, R8 ;  /* 0x0000761054087816 */ /* 0x001fe40000000008 */
[----:B------:R-:W-:Y:S01]  /*59570*/  ISETP.GE.AND P1, PT, R79, UR7, PT ;  /* 0x000000074f007c0c */ /* 0x000fe2000bf26270 */
[----:B------:R-:W0:Y:S01]  /*59580*/  LDCU UR7, c[0x0][0x39c] ;  /* 0x00007380ff0777ac */ /* 0x000e220008000800 */
[----:B------:R-:W2:Y:S01]  /*59590*/  LDL.S16 R79, [R1+0x1d8] ;  /* 0x0001d800014f7983 */ /* 0x000ea20000100600 */
[----:B-1----:R-:W-:-:S05]  /*595a0*/  IMAD.WIDE R6, R0, 0x2, R2 ;  /* 0x0000000200067825 */ /* 0x002fca00078e0202 */
[----:B------:R3:W-:Y:S02]  /*595b0*/  @P6 STG.E.U16 desc[UR20][R6.64], R8 ;  /* 0x0000000806006986 */ /* 0x0007e4000c101514 */
[----:B---3--:R-:W-:Y:S02]  /*595c0*/  PRMT R6, R75, 0x7610, R6 ;  /* 0x000076104b067816 */ /* 0x008fe40000000006 */
[----:B------:R-:W3:Y:S01]  /*595d0*/  LDL.LU.S16 R75, [R1+0x1da] ;  /* 0x0001da00014b7983 */ /* 0x000ee20000300600 */
[----:B----4-:R-:W-:Y:S02]  /*595e0*/  ISETP.GE.AND P6, PT, R74, UR8, PT ;  /* 0x000000084a007c0c */ /* 0x010fe4000bfc6270 */
[----:B------:R-:W-:Y:S01]  /*595f0*/  ISETP.LT.AND P5, PT, R77, UR51, !P5 ;  /* 0x000000334d007c0c */ /* 0x000fe2000efa1270 */
[----:B------:R-:W4:Y:S01]  /*59600*/  LDL.LU R74, [R1+0x186c] ;  /* 0x00186c00014a7983 */ /* 0x000f220000300800 */
[----:B------:R-:W-:Y:S01]  /*59610*/  ISETP.LT.AND P4, PT, R78, UR48, !P0 ;  /* 0x000000304e007c0c */ /* 0x000fe2000c781270 */
[C---:B------:R-:W-:Y:S01]  /*59620*/  VIADD R7, R0.reuse, UR28 ;  /* 0x0000001c00077c36 */ /* 0x040fe20008000000 */
[----:B------:R-:W1:Y:S01]  /*59630*/  LDCU UR8, c[0x0][0x39c] ;  /* 0x00007380ff0877ac */ /* 0x000e620008000800 */
[----:B------:R-:W-:-:S04]  /*59640*/  IMAD.WIDE R68, R0, 0x2, R4 ;  /* 0x0000000200447825 */ /* 0x000fc800078e0204 */
[----:B------:R-:W-:Y:S01]  /*59650*/  IMAD.WIDE R8, R7, 0x2, R2 ;  /* 0x0000000207087825 */ /* 0x000fe200078e0202 */
[----:B------:R-:W-:Y:S01]  /*59660*/  ISETP.LT.AND P0, PT, R77, UR33, !P0 ;  /* 0x000000214d007c0c */ /* 0x000fe2000c701270 */
[----:B------:R-:W0:Y:S02]  /*59670*/  LDCU UR33, c[0x0][0x398] ;  /* 0x00007300ff2177ac */ /* 0x000e240008000800 */
[----:B------:R1:W-:Y:S04]  /*59680*/  @P5 STG.E.U16 desc[UR20][R68.64], R70 ;  /* 0x0000004644005986 */ /* 0x0003e8000c101514 */
[----:B------:R0:W-:Y:S01]  /*59690*/  @P4 STG.E.U16 desc[UR20][R8.64], R6 ;  /* 0x0000000608004986 */ /* 0x0001e2000c101514 */
[----:B-1----:R-:W-:-:S03]  /*596a0*/  PRMT R70, R83, 0x7610, R70 ;  /* 0x0000761053467816 */ /* 0x002fc60000000046 */
[----:B------:R-:W4:Y:S01]  /*596b0*/  LDL.S16 R83, [R1+0x1dc] ;  /* 0x0001dc0001537983 */ /* 0x000f220000100600 */
[----:B--2---:R-:W-:Y:S02]  /*596c0*/  ISETP.GE.AND P4, PT, R82, UR10, PT ;  /* 0x0000000a52007c0c */ /* 0x004fe4000bf86270 */
[----:B------:R-:W-:Y:S01]  /*596d0*/  PRMT R0, R81, 0x7610, R0 ;  /* 0x0000761051007816 */ /* 0x000fe20000000000 */
[----:B------:R-:W2:Y:S01]  /*596e0*/  LDL.LU.S16 R82, [R1+0x1de] ;  /* 0x0001de0001527983 */ /* 0x000ea20000300600 */
[----:B------:R-:W-:Y:S01]  /*596f0*/  IMAD.WIDE R68, R7, 0x2, R4 ;  /* 0x0000000207447825 */ /* 0x000fe200078e0204 */
[----:B------:R-:W-:Y:S01]  /*59700*/  ISETP.LT.AND P5, PT, R78, UR16, !P1 ;  /* 0x000000104e007c0c */ /* 0x000fe2000cfa1270 */
[----:B------:R-:W1:Y:S01]  /*59710*/  LDCU UR10, c[0x0][0x39c] ;  /* 0x00007380ff0a77ac */ /* 0x000e620008000800 */
[----:B------:R-:W2:Y:S01]  /*59720*/  LDL.S16 R81, [R1+0x1e0] ;  /* 0x0001e00001517983 */ /* 0x000ea20000100600 */
[----:B------:R-:W-:Y:S01]  /*59730*/  ISETP.LT.AND P1, PT, R77, UR18, !P1 ;  /* 0x000000124d007c0c */ /* 0x000fe2000cf21270 */
[----:B0-----:R-:W-:Y:S01]  /*59740*/  VIADD R6, R7, UR28 ;  /* 0x0000001c07067c36 */ /* 0x001fe20008000000 */
[----:B------:R-:W0:Y:S01]  /*59750*/  LDCU UR16, c[0x0][0x398] ;  /* 0x00007300ff1077ac */ /* 0x000e220008000800 */
[----:B------:R-:W-:Y:S01]  /*59760*/  PRMT R72, R76, 0x7610, R72 ;  /* 0x000076104c487816 */ /* 0x000fe20000000048 */
[----:B------:R0:W-:Y:S01]  /*59770*/  @P0 STG.E.U16 desc[UR20][R68.64], R70 ;  /* 0x0000004644000986 */ /* 0x0001e2000c101514 */
[----:B------:R-:W1:Y:S03]  /*59780*/  LDCU UR18, c[0x0][0x398] ;  /* 0x00007300ff1277ac */ /* 0x000e660008000800 */
[----:B------:R-:W2:Y:S01]  /*59790*/  LDL.LU R76, [R1+0x1874] ;  /* 0x00187400014c7983 */ /* 0x000ea20000300800 */
[----:B------:R-:W-:Y:S01]  /*597a0*/  IMAD.WIDE R8, R6, 0x2, R2 ;  /* 0x0000000206087825 */ /* 0x000fe200078e0202 */
[----:B------:R-:W-:Y:S01]  /*597b0*/  ISETP.GE.AND P0, PT, R80, UR12, PT ;  /* 0x0000000c50007c0c */ /* 0x000fe2000bf06270 */
[----:B------:R-:W1:Y:S02]  /*597c0*/  LDCU UR12, c[0x0][0x398] ;  /* 0x00007300ff0c77ac */ /* 0x000e640008000800 */
[----:B0-----:R-:W-:Y:S01]  /*597d0*/  IMAD.WIDE R68, R6, 0x2, R4 ;  /* 0x0000000206447825 */ /* 0x001fe200078e0204 */
[----:B------:R0:W-:Y:S01]  /*597e0*/  @P5 STG.E.U16 desc[UR20][R8.64], R0 ;  /* 0x0000000008005986 */ /* 0x0001e2000c101514 */
[----:B------:R-:W-:-:S03]  /*597f0*/  PRMT R71, R79, 0x7610, R71 ;  /* 0x000076104f477816 */ /* 0x000fc60000000047 */
[----:B------:R-:W-:Y:S01]  /*59800*/  @P1 STG.E.U16 desc[UR20][R68.64], R72 ;  /* 0x0000004844001986 */ /* 0x000fe2000c101514 */
[----:B---3--:R-:W-:-:S03]  /*59810*/  PRMT R70, R75, 0x7610, R70 ;  /* 0x000076104b467816 */ /* 0x008fc60000000046 */
[----:B------:R-:W3:Y:S04]  /*59820*/  LDL.LU.S16 R75, [R1+0x1e2] ;  /* 0x0001e200014b7983 */ /* 0x000ee80000300600 */
[----:B------:R-:W3:Y:S04]  /*59830*/  LDL.S16 R80, [R1+0x1e4] ;  /* 0x0001e40001507983 */ /* 0x000ee80000100600 */
[----:B------:R-:W3:Y:S01]  /*59840*/  LDL.LU.S16 R79, [R1+0x1e6] ;  /* 0x0001e600014f7983 */ /* 0x000ee20000300600 */
[----:B----4-:R-:W-:Y:S01]  /*59850*/  ISETP.GE.AND P1, PT, R74, UR14, PT ;  /* 0x0000000e4a007c0c */ /* 0x010fe2000bf26270 */
[----:B0-----:R-:W-:-:S02]  /*59860*/  VIADD R0, R6, UR28 ;  /* 0x0000001c06007c36 */ /* 0x001fc40008000000 */
[----:B------:R-:W4:Y:S01]  /*59870*/  LDL.LU R74, [R1+0x1878] ;  /* 0x00187800014a7983 */ /* 0x000f220000300800 */
[----:B------:R-:W-:Y:S01]  /*59880*/  ISETP.LT.AND P5, PT, R78, UR31, !P6 ;  /* 0x0000001f4e007c0c */ /* 0x000fe2000f7a1270 */
[----:B------:R-:W0:Y:S01]  /*59890*/  LDCU UR14, c[0x0][0x398] ;  /* 0x00007300ff0e77ac */ /* 0x000e220008000800 */
[----:B------:R-:W-:Y:S01]  /*598a0*/  ISETP.LT.AND P6, PT, R77, UR29, !P6 ;  /* 0x0000001d4d007c0c */ /* 0x000fe2000f7c1270 */
[C---:B------:R-:W-:Y:S01]  /*598b0*/  IMAD.WIDE R8, R0.reuse, 0x2, R2 ;  /* 0x0000000200087825 */ /* 0x040fe200078e0202 */
[----:B------:R-:W4:Y:S01]  /*598c0*/  LDL.S16 R84, [R1+0x1e8] ;  /* 0x0001e80001547983 */ /* 0x000f220000100600 */
[----:B------:R-:W0:Y:S02]  /*598d0*/  LDCU UR29, c[0x0][0x398] ;  /* 0x00007300ff1d77ac */ /* 0x000e240008000800 */
[----:B------:R-:W-:-:S06]  /*598e0*/  IMAD.WIDE R6, R0, 0x2, R4 ;  /* 0x0000000200067825 */ /* 0x000fcc00078e0204 */
[----:B------:R-:W-:Y:S01]  /*598f0*/  @P5 STG.E.U16 desc[UR20][R8.64], R71 ;  /* 0x0000004708005986 */ /* 0x000fe2000c101514 */
[----:B------:R-:W-:Y:S01]  /*59900*/  ISETP.LT.AND P5, PT, R78, UR26, !P4 ;  /* 0x0000001a4e007c0c */ /* 0x000fe2000e7a1270 */
[----:B------:R-:W-:Y:S02]  /*59910*/  VIADD R0, R0, UR28 ;  /* 0x0000001c00007c36 */ /* 0x000fe40008000000 */
[----:B------:R0:W-:Y:S01]  /*59920*/  @P6 STG.E.U16 desc[UR20][R6.64], R70 ;  /* 0x0000004606006986 */ /* 0x0001e2000c101514 */
[----:B------:R-:W-:Y:S01]  /*59930*/  ISETP.LT.AND P4, PT, R77, UR35, !P4 ;  /* 0x000000234d007c0c */ /* 0x000fe2000e781270 */
[----:B------:R-:W1:Y:S01]  /*59940*/  LDCU UR26, c[0x0][0x398] ;  /* 0x00007300ff1a77ac */ /* 0x000e620008000800 */
[----:B------:R-:W-:Y:S01]  /*59950*/  PRMT R73, R83, 0x7610, R73 ;  /* 0x0000761053497816 */ /* 0x000fe20000000049 */
[----:B0-----:R-:W-:Y:S01]  /*59960*/  IMAD.WIDE R70, R0, 0x2, R2 ;  /* 0x0000000200467825 */ /* 0x001fe200078e0202 */
[----:B------:R-:W-:Y:S01]  /*59970*/  ISETP.LT.AND P6, PT, R78, UR22, !P0 ;  /* 0x000000164e007c0c */ /* 0x000fe2000c7c1270 */
[----:B------:R-:W4:Y:S04]  /*59980*/  LDL.LU R83, [R1+0x1608] ;  /* 0x0016080001537983 */ /* 0x000f280000300800 */
[----:B------:R-:W-:Y:S01]  /*59990*/  @P5 STG.E.U16 desc[UR20][R70.64], R73 ;  /* 0x0000004946005986 */ /* 0x000fe2000c101514 */
[----:B------:R-:W-:Y:S01]  /*599a0*/  VIADD R68, R0, UR28 ;  /* 0x0000001c00447c36 */ /* 0x000fe20008000000 */
[----:B--2---:R-:W-:Y:S01]  /*599b0*/  PRMT R72, R82, 0x7610, R72 ;  /* 0x0000761052487816 */ /* 0x004fe20000000048 */
[----:B------:R-:W-:Y:S01]  /*599c0*/  IMAD.WIDE R8, R0, 0x2, R4 ;  /* 0x0000000200087825 */ /* 0x000fe200078e0204 */
[----:B------:R-:W-:Y:S01]  /*599d0*/  ISETP.LT.AND P0, PT, R77, UR24, !P0 ;  /* 0x000000184d007c0c */ /* 0x000fe2000c701270 */
[----:B------:R-:W0:Y:S01]  /*599e0*/  LDCU UR22, c[0x0][0x398] ;  /* 0x00007300ff1677ac */ /* 0x000e220008000800 */
[----:B------:R-:W-:Y:S01]  /*599f0*/  PRMT R69, R81, 0x7610, R69 ;  /* 0x0000761051457816 */ /* 0x000fe20000000045 */
[----:B------:R-:W-:Y:S01]  /*59a00*/  IMAD.WIDE R6, R68, 0x2, R2 ;  /* 0x0000000244067825 */ /* 0x000fe200078e0202 */
[----:B------:R3:W-:Y:S01]  /*59a10*/  @P4 STG.E.U16 desc[UR20][R8.64], R72 ;  /* 0x0000004808004986 */ /* 0x0007e2000c101514 */
[----:B------:R-:W2:Y:S01]  /*59a20*/  LDCU UR24, c[0x0][0x398] ;  /* 0x00007300ff1877ac */ /* 0x000ea20008000800 */
[----:B------:R-:W-:-:S02]  /*59a30*/  ISETP.GE.AND P5, PT, R76, UR4, PT ;  /* 0x000000044c007c0c */ /* 0x000fc4000bfa6270 */
[----:B------:R0:W-:Y:S01]  /*59a40*/  @P6 STG.E.U16 desc[UR20][R6.64], R69 ;  /* 0x0000004506006986 */ /* 0x0001e2000c101514 */
[----:B------:R-:W-:Y:S01]  /*59a50*/  VIADD R0, R68, UR28 ;  /* 0x0000001c44007c36 */ /* 0x000fe20008000000 */
[----:B---3--:R-:W-:Y:S02]  /*59a60*/  PRMT R8, R75, 0x7610, R8 ;  /* 0x000076104b087816 */ /* 0x008fe40000000008 */
[----:B------:R-:W3:Y:S01]  /*59a70*/  LDL.LU.S16 R76, [R1+0x1ea] ;  /* 0x0001ea00014c7983 */ /* 0x000ee20000300600 */
[----:B------:R-:W-:Y:S01]  /*59a80*/  ISETP.LT.AND P4, PT, R78, UR30, !P1 ;  /* 0x0000001e4e007c0c */ /* 0x000fe2000cf81270 */
[----:B------:R-:W1:Y:S02]  /*59a90*/  LDCU UR4, c[0x0][0x39c] ;  /* 0x00007380ff0477ac */ /* 0x000e640008000800 */
[----:B------:R-:W2:Y:S01]  /*59aa0*/  LDL.S16 R82, [R1+0x1ec] ;  /* 0x0001ec0001527983 */ /* 0x000ea20000100600 */
[----:B0-----:R-:W-:-:S03]  /*59ab0*/  IMAD.WIDE R6, R68, 0x2, R4 ;  /* 0x0000000244067825 */ /* 0x001fc600078e0204 */
[----:B------:R-:W2:Y:S01]  /*59ac0*/  LDL.LU R75, [R1+0x160c] ;  /* 0x00160c00014b7983 */ /* 0x000ea20000300800 */
[----:B------:R-:W-:-:S03]  /*59ad0*/  PRMT R69, R80, 0x7610, R69 ;  /* 0x0000761050457816 */ /* 0x000fc60000000045 */
[----:B------:R-:W2:Y:S01]  /*59ae0*/  LDL.LU.S16 R81, [R1+0x1ee] ;  /* 0x0001ee0001517983 */ /* 0x000ea20000300600 */
[----:B------:R-:W-:-:S03]  /*59af0*/  PRMT R68, R79, 0x7610, R68 ;  /* 0x000076104f447816 */ /* 0x000fc60000000044 */
[----:B------:R0:W-:Y:S04]  /*59b00*/  @P0 STG.E.U16 desc[UR20][R6.64], R8 ;  /* 0x0000000806000986 */ /* 0x0001e8000c101514 */
[----:B------:R-:W1:Y:S01]  /*59b10*/  LDL.LU R80, [R1+0x1610] ;  /* 0x0016100001507983 */ /* 0x000e620000300800 */
[----:B----4-:R-:W-:Y:S01]  /*59b20*/  ISETP.GE.AND P0, PT, R74, UR6, PT ;  /* 0x000000064a007c0c */ /* 0x010fe2000bf06270 */
[----:B------:R-:W4:Y:S02]  /*59b30*/  LDCU UR6, c[0x0][0x39c] ;  /* 0x00007380ff0677ac */ /* 0x000f240008000800 */
[----:B------:R-:W4:Y:S04]  /*59b40*/  LDL.S16 R79, [R1+0x1f0] ;  /* 0x0001f000014f7983 */ /* 0x000f280000100600 */
[----:B------:R-:W4:Y:S01]  /*59b50*/  LDL.LU R74, [R1+0x15c0] ;  /* 0x0015c000014a7983 */ /* 0x000f220000300800 */
[----:B------:R-:W-:Y:S01]  /*59b60*/  ISETP.LT.AND P1, PT, R77, UR32, !P1 ;  /* 0x000000204d007c0c */ /* 0x000fe2000cf21270 */
[----:B0-----:R-:W-:Y:S01]  /*59b70*/  IMAD.WIDE R8, R0, 0x2, R2 ;  /* 0x0000000200087825 */ /* 0x001fe200078e0202 */
[----:B------:R-:W-:-:S03]  /*59b80*/  ISETP.LT.AND P6, PT, R78, UR34, !P5 ;  /* 0x000000224e007c0c */ /* 0x000fc6000efc1270 */
[C---:B------:R-:W-:Y:S01]  /*59b90*/  IMAD.WIDE R6, R0.reuse, 0x2, R4 ;  /* 0x0000000200067825 */ /* 0x040fe200078e0204 */
[----:B------:R0:W-:Y:S03]  /*59ba0*/  @P4 STG.E.U16 desc[UR20][R8.64], R69 ;  /* 0x0000004508004986 */ /* 0x0001e6000c101514 */
[----:B------:R-:W-:Y:S01]  /*59bb0*/  VIADD R0, R0, UR28 ;  /* 0x0000001c00007c36 */ /* 0x000fe20008000000 */
[----:B------:R-:W-:-:S03]  /*59bc0*/  ISETP.LT.AND P5, PT, R77, UR36, !P5 ;  /* 0x000000244d007c0c */ /* 0x000fc6000efa1270 */
[----:B------:R0:W-:Y:S01]  /*59bd0*/  @P1 STG.E.U16 desc[UR20][R6.64], R68 ;  /* 0x0000004406001986 */ /* 0x0001e2000c101514 */
[----:B------:R-:W-:Y:S02]  /*59be0*/  ISETP.LT.AND P4, PT, R78, UR37, !P0 ;  /* 0x000000254e007c0c */ /* 0x000fe4000c781270 */
[----:B0-----:R-:W-:Y:S02]  /*59bf0*/  PRMT R8, R84, 0x7610, R8 ;  /* 0x0000761054087816 */ /* 0x001fe40000000008 */
[----:B------:R-:W-:Y:S01]  /*59c00*/  ISETP.LT.AND P0, PT, R77, UR33, !P0 ;  /* 0x000000214d007c0c */ /* 0x000fe2000c701270 */
[C---:B------:R-:W-:Y:S01]  /*59c10*/  IMAD.WIDE R6, R0.reuse, 0x2, R2 ;  /* 0x0000000200067825 */ /* 0x040fe200078e0202 */
[----:B------:R-:W-:Y:S01]  /*59c20*/  ISETP.GE.AND P1, PT, R83, UR7, PT ;  /* 0x0000000753007c0c */ /* 0x000fe2000bf26270 */
[----:B------:R-:W0:Y:S03]  /*59c30*/  LDCU UR7, c[0x0][0x39c] ;  /* 0x00007380ff0777ac */ /* 0x000e260008000800 */
[----:B------:R0:W-:Y:S01]  /*59c40*/  @P6 STG.E.U16 desc[UR20][R6.64], R8 ;  /* 0x0000000806006986 */ /* 0x0001e2000c101514 */
[----:B------:R-:W-:-:S04]  /*59c50*/  IMAD.WIDE R68, R0, 0x2, R4 ;  /* 0x0000000200447825 */ /* 0x000fc800078e0204 */
[----:B0-----:R-:W-:-:S04]  /*59c60*/  VIADD R7, R0, UR28 ;  /* 0x0000001c00077c36 */ /* 0x001fc80008000000 */
[----:B------:R-:W-:Y:S01]  /*59c70*/  IMAD.WIDE R8, R7, 0x2, R2 ;  /* 0x0000000207087825 */ /* 0x000fe200078e0202 */
[----:B---3--:R-:W-:Y:S02]  /*59c80*/  PRMT R70, R76, 0x7610, R70 ;  /* 0x000076104c467816 */ /* 0x008fe40000000046 */
[----:B------:R-:W3:Y:S01]  /*59c90*/  LDL.LU.S16 R76, [R1+0x1f2] ;  /* 0x0001f200014c7983 */ /* 0x000ee20000300600 */
[----:B--2---:R-:W-:-:S03]  /*59ca0*/  PRMT R6, R82, 0x7610, R6 ;  /* 0x0000761052067816 */ /* 0x004fc60000000006 */
[----:B------:R-:W2:Y:S01]  /*59cb0*/  LDL.S16 R83, [R1+0x1f4] ;  /* 0x0001f40001537983 */ /* 0x000ea20000100600 */
[----:B------:R-:W-:Y:S01]  /*59cc0*/  ISETP.GE.AND P6, PT, R75, UR8, PT ;  /* 0x000000084b007c0c */ /* 0x000fe2000bfc6270 */
[----:B------:R-:W0:Y:S02]  /*59cd0*/  LDCU UR8, c[0x0][0x398] ;  /* 0x00007300ff0877ac */ /* 0x000e240008000800 */
[----:B------:R-:W2:Y:S04]  /*59ce0*/  LDL.LU.S16 R82, [R1+0x1f6] ;  /* 0x0001f60001527983 */ /* 0x000ea80000300600 */
[----:B------:R-:W2:Y:S04]  /*59cf0*/  LDL.LU R75, [R1+0x187c] ;  /* 0x00187c00014b7983 */ /* 0x000ea80000300800 */
[----:B------:R0:W-:Y:S04]  /*59d00*/  @P5 STG.E.U16 desc[UR20][R68.64], R70 ;  /* 0x0000004644005986 */ /* 0x0001e8000c101514 */
[----:B------:R4:W-:Y:S01]  /*59d10*/  @P4 STG.E.U16 desc[UR20][R8.64], R6 ;  /* 0x0000000608004986 */ /* 0x0009e2000c101514 */
[----:B-1----:R-:W-:Y:S01]  /*59d20*/  ISETP.GE.AND P4, PT, R80, UR10, PT ;  /* 0x0000000a50007c0c */ /* 0x002fe2000bf86270 */
[----:B------:R-:W1:Y:S01]  /*59d30*/  LDCU UR10, c[0x0][0x398] ;  /* 0x00007300ff0a77ac */ /* 0x000e620008000800 */
[----:B0-----:R-:W-:Y:S01]  /*59d40*/  PRMT R70, R81, 0x7610, R70 ;  /* 0x0000761051467816 */ /* 0x001fe20000000046 */
[----:B------:R-:W-:Y:S01]  /*59d50*/  IMAD.WIDE R68, R7, 0x2, R4 ;  /* 0x0000000207447825 */ /* 0x000fe200078e0204 */
[----:B------:R-:W2:Y:S04]  /*59d60*/  LDL.S16 R81, [R1+0x1f8] ;  /* 0x0001f80001517983 */ /* 0x000ea80000100600 */
[----:B------:R0:W-:Y:S01]  /*59d70*/  @P0 STG.E.U16 desc[UR20][R68.64], R70 ;  /* 0x0000004644000986 */ /* 0x0001e2000c101514 */
[----:B----4-:R-:W-:-:S02]  /*59d80*/  ISETP.GE.AND P0, PT, R74, UR4, PT ;  /* 0x000000044a007c0c */ /* 0x010fc4000bf06270 */
[----:B------:R-:W-:Y:S01]  /*59d90*/  ISETP.LT.AND P5, PT, R78, UR16, !P1 ;  /* 0x000000104e007c0c */ /* 0x000fe2000cfa1270 */
[----:B------:R-:W4:Y:S01]  /*59da0*/  LDL.LU.S16 R74, [R1+0x1fa] ;  /* 0x0001fa00014a7983 */ /* 0x000f220000300600 */
[----:B------:R-:W-:Y:S01]  /*59db0*/  VIADD R6, R7, UR28 ;  /* 0x0000001c07067c36 */ /* 0x000fe20008000000 */
[----:B------:R-:W-:Y:S01]  /*59dc0*/  PRMT R0, R79, 0x7610, R0 ;  /* 0x000076104f007816 */ /* 0x000fe20000000000 */
[----:B------:R-:W1:Y:S01]  /*59dd0*/  LDCU UR16, c[0x0][0x398] ;  /* 0x00007300ff1077ac */ /* 0x000e620008000800 */
[----:B------:R-:W4:Y:S01]  /*59de0*/  LDL.S16 R80, [R1+0x1fc] ;  /* 0x0001fc0001507983 */ /* 0x000f220000100600 */
[C---:B------:R-:W-:Y:S01]  /*59df0*/  IMAD.WIDE R8, R6.reuse, 0x2, R2 ;  /* 0x0000000206087825 */ /* 0x040fe200078e0202 */
[----:B------:R-:W-:Y:S01]  /*59e00*/  ISETP.LT.AND P1, PT, R77, UR12, !P1 ;  /* 0x0000000c4d007c0c */ /* 0x000fe2000cf21270 */
[----:B------:R-:W1:Y:S01]  /*59e10*/  LDCU UR4, c[0x0][0x39c] ;  /* 0x00007380ff0477ac */ /* 0x000e620008000800 */
[----:B------:R-:W4:Y:S01]  /*59e20*/  LDL.LU R79, [R1+0x1880] ;  /* 0x00188000014f7983 */ /* 0x000f220000300800 */
[----:B0-----:R-:W-:Y:S01]  /*59e30*/  IMAD.WIDE R68, R6, 0x2, R4 ;  /* 0x0000000206447825 */ /* 0x001fe200078e0204 */
[----:B------:R-:W0:Y:S02]  /*59e40*/  LDCU UR12, c[0x0][0x398] ;  /* 0x00007300ff0c77ac */ /* 0x000e240008000800 */
[----:B------:R1:W-:Y:S01]  /*59e50*/  @P5 STG.E.U16 desc[UR20][R8.64], R0 ;  /* 0x0000000008005986 */ /* 0x0003e2000c101514 */
[----:B------:R-:W-:-:S02]  /*59e60*/  ISETP.LT.AND P5, PT, R78, UR14, !P6 ;  /* 0x0000000e4e007c0c */ /* 0x000fc4000f7a1270 */
[----:B------:R-:W-:Y:S01]  /*59e70*/  ISETP.LT.AND P6, PT, R77, UR18, !P6 ;  /* 0x000000124d007c0c */ /* 0x000fe2000f7c1270 */
[----:B------:R-:W0:Y:S01]  /*59e80*/  LDCU UR14, c[0x0][0x398] ;  /* 0x00007300ff0e77ac */ /* 0x000e220008000800 */
[----:B------:R-:W0:Y:S01]  /*59e90*/  LDCU UR18, c[0x0][0x398] ;  /* 0x00007300ff1277ac */ /* 0x000e220008000800 */
[----:B-1----:R-:W-:-:S04]  /*59ea0*/  VIADD R0, R6, UR28 ;  /* 0x0000001c06007c36 */ /* 0x002fc80008000000 */
[----:B------:R-:W-:-:S04]  /*59eb0*/  IMAD.WIDE R8, R0, 0x2, R2 ;  /* 0x0000000200087825 */ /* 0x000fc800078e0202 */
[----:B------:R-:W-:-:S04]  /*59ec0*/  IMAD.WIDE R6, R0, 0x2, R4 ;  /* 0x0000000200067825 */ /* 0x000fc800078e0204 */
[----:B------:R-:W-:Y:S01]  /*59ed0*/  VIADD R0, R0, UR28 ;  /* 0x0000001c00007c36 */ /* 0x000fe20008000000 */
[----:B---3--:R-:W-:Y:S02]  /*59ee0*/  PRMT R72, R76, 0x7610, R72 ;  /* 0x000076104c487816 */ /* 0x008fe40000000048 */
[----:B------:R-:W3:Y:S01]  /*59ef0*/  LDL.LU.S16 R76, [R1+0x1fe] ;  /* 0x0001fe00014c7983 */ /* 0x000ee20000300600 */
[----:B--2---:R-:W-:-:S03]  /*59f00*/  PRMT R71, R83, 0x7610, R71 ;  /* 0x0000761053477816 */ /* 0x004fc60000000047 */
[----:B------:R1:W-:Y:S01]  /*59f10*/  @P1 STG.E.U16 desc[UR20][R68.64], R72 ;  /* 0x0000004844001986 */ /* 0x0003e2000c101514 */
[----:B------:R-:W-:-:S03]  /*59f20*/  PRMT R70, R82, 0x7610, R70 ;  /* 0x0000761052467816 */ /* 0x000fc60000000046 */
[----:B------:R2:W-:Y:S01]  /*59f30*/  @P5 STG.E.U16 desc[UR20][R8.64], R71 ;  /* 0x0000004708005986 */ /* 0x0005e2000c101514 */
[C---:B------:R-:W-:Y:S02]  /*59f40*/  ISETP.LT.AND P5, PT, R78.reuse, UR22, !P4 ;  /* 0x000000164e007c0c */ /* 0x040fe4000e7a1270 */
[----:B------:R-:W-:Y:S01]  /*59f50*/  ISETP.GE.AND P1, PT, R75, UR6, PT ;  /* 0x000000064b007c0c */ /* 0x000fe2000bf26270 */
[----:B------:R0:W-:Y:S01]  /*59f60*/  @P6 STG.E.U16 desc[UR20][R6.64], R70 ;  /* 0x0000004606006986 */ /* 0x0001e2000c101514 */
[----:B------:R-:W-:Y:S01]  /*59f70*/  ISETP.LT.AND P4, PT, R77, UR24, !P4 ;  /* 0x000000184d007c0c */ /* 0x000fe2000e781270 */
[----:B------:R-:W3:Y:S02]  /*59f80*/  LDCU UR6, c[0x0][0x39c] ;  /* 0x00007380ff0677ac */ /* 0x000ee40008000800 */
[----:B------:R-:W3:Y:S01]  /*59f90*/  LDL.LU R75, [R1+0x1888] ;  /* 0x00188800014b7983 */ /* 0x000ee20000300800 */
[----:B------:R-:W-:Y:S01]  /*59fa0*/  ISETP.LT.AND P6, PT, R78, UR26, !P0 ;  /* 0x0000001a4e007c0c */ /* 0x000fe2000c7c1270 */
[----:B-1----:R-:W-:-:S02]  /*59fb0*/  VIADD R68, R0, UR28 ;  /* 0x0000001c00447c36 */ /* 0x002fc40008000000 */
[----:B--2---:R-:W-:-:S04]  /*59fc0*/  IMAD.WIDE R8, R0, 0x2, R4 ;  /* 0x0000000200087825 */ /* 0x004fc800078e0204 */
[----:B0-----:R-:W-:Y:S01]  /*59fd0*/  IMAD.WIDE R70, R0, 0x2, R2 ;  /* 0x0000000200467825 */ /* 0x001fe200078e0202 */
[----:B------:R-:W-:-:S03]  /*59fe0*/  PRMT R73, R81, 0x7610, R73 ;  /* 0x0000761051497816 */ /* 0x000fc60000000049 */
[----:B------:R-:W-:Y:S01]  /*59ff0*/  IMAD.WIDE R6, R68, 0x2, R2 ;  /* 0x0000000244067825 */ /* 0x000fe200078e0202 */
[----:B----4-:R-:W-:Y:S01]  /*5a000*/  PRMT R72, R74, 0x7610, R72 ;  /* 0x000076104a487816 */ /* 0x010fe20000000048 */
[----:B------:R0:W-:Y:S01]  /*5a010*/  @P5 STG.E.U16 desc[UR20][R70.64], R73 ;  /* 0x0000004946005986 */ /* 0x0001e2000c101514 */
[----:B------:R-:W-:-:S03]  /*5a020*/  PRMT R69, R80, 0x7610, R69 ;  /* 0x0000761050457816 */ /* 0x000fc60000000045 */
[----:B------:R-:W-:Y:S01]  /*5a030*/  @P4 STG.E.U16 desc[UR20][R8.64], R72 ;  /* 0x0000004808004986 */ /* 0x000fe2000c101514 */
[----:B------:R-:W-:-:S03]  /*5a040*/  VIADD R0, R68, UR28 ;  /* 0x0000001c44007c36 */ /* 0x000fc60008000000 */
[----:B------:R-:W2:Y:S04]  /*5a050*/  LDL.LU R74, [R1+0x1578] ;  /* 0x00157800014a7983 */ /* 0x000ea80000300800 */
[----:B------:R1:W-:Y:S04]  /*5a060*/  @P6 STG.E.U16 desc[UR20][R6.64], R69 ;  /* 0x0000004506006986 */ /* 0x0003e8000c101514 */
[----:B0-----:R-:W4:Y:S01]  /*5a070*/  LDL.LU R73, [R1+0x1884] ;  /* 0x0018840001497983 */ /* 0x001f220000300800 */
[----:B-1----:R-:W-:Y:S01]  /*5a080*/  IMAD.WIDE R6, R68, 0x2, R4 ;  /* 0x0000000244067825 */ /* 0x002fe200078e0204 */
[----:B------:R-:W-:-:S02]  /*5a090*/  PRMT R69, R58, 0x7610, R69 ;  /* 0x000076103a457816 */ /* 0x000fc40000000045 */
[----:B------:R-:W2:Y:S01]  /*5a0a0*/  LDL.LU R58, [R1+0x1920] ;  /* 0x00192000013a7983 */ /* 0x000ea20000300800 */
[----:B------:R-:W-:-:S03]  /*5a0b0*/  PRMT R68, R59, 0x7610, R68 ;  /* 0x000076103b447816 */ /* 0x000fc60000000044 */
[----:B------:R-:W2:Y:S04]  /*5a0c0*/  LDL.LU R59, [R1+0x191c] ;  /* 0x00191c00013b7983 */ /* 0x000ea80000300800 */
[----:B------:R-:W2:Y:S01]  /*5a0d0*/  LDL.LU R71, [R1+0x15c4] ;  /* 0x0015c40001477983 */ /* 0x000ea20000300800 */
[C---:B------:R-:W-:Y:S02]  /*5a0e0*/  ISETP.LT.AND P0, PT, R77.reuse, UR29, !P0 ;  /* 0x0000001d4d007c0c */ /* 0x040fe4000c701270 */
[----:B------:R-:W-:Y:S01]  /*5a0f0*/  ISETP.LT.AND P4, PT, R78, UR8, !P1 ;  /* 0x000000084e007c0c */ /* 0x000fe2000cf81270 */
[----:B------:R-:W4:Y:S01]  /*5a100*/  LDL.LU R72, [R1+0x15c8] ;  /* 0x0015c80001487983 */ /* 0x000f220000300800 */
[----:B------:R-:W-:Y:S01]  /*5a110*/  ISETP.LT.AND P1, PT, R77, UR16, !P1 ;  /* 0x000000104d007c0c */ /* 0x000fe2000cf21270 */
[----:B------:R-:W0:Y:S01]  /*5a120*/  LDCU UR8, c[0x0][0x398] ;  /* 0x00007300ff0877ac */ /* 0x000e220008000800 */
[----:B------:R-:W-:-:S02]  /*5a130*/  ISETP.GE.AND P5, PT, R79, UR7, PT ;  /* 0x000000074f007c0c */ /* 0x000fc4000bfa6270 */
[----:B------:R-:W-:Y:S01]  /*5a140*/  PRMT R70, R61, 0x7610, R70 ;  /* 0x000076103d467816 */ /* 0x000fe20000000046 */
[----:B------:R-:W1:Y:S01]  /*5a150*/  LDCU UR7, c[0x0][0x39c] ;  /* 0x00007380ff0777ac */ /* 0x000e620008000800 */
[----:B------:R-:W-:Y:S02]  /*5a160*/  ISETP.LT.AND P6, PT, R78, UR10, !P5 ;  /* 0x0000000a4e007c0c */ /* 0x000fe4000efc1270 */
[----:B------:R-:W-:Y:S01]  /*5a170*/  ISETP.LT.AND P5, PT, R77, UR12, !P5 ;  /* 0x0000000c4d007c0c */ /* 0x000fe2000efa1270 */
[----:B------:R-:W0:Y:S01]  /*5a180*/  LDCU UR16, c[0x0][0x398] ;  /* 0x00007300ff1077ac */ /* 0x000e220008000800 */
[----:B------:R-:W0:Y:S01]  /*5a190*/  LDCU UR10, c[0x0][0x398] ;  /* 0x00007300ff0a77ac */ /* 0x000e220008000800 */
[----:B------:R-:W0:Y:S01]  /*5a1a0*/  LDCU UR12, c[0x0][0x398] ;  /* 0x00007300ff0c77ac */ /* 0x000e220008000800 */
[----:B---3--:R-:W-:-:S05]  /*5a1b0*/  PRMT R8, R76, 0x7610, R8 ;  /* 0x000076104c087816 */ /* 0x008fca0000000008 */
[----:B------:R3:W-:Y:S02]  /*5a1c0*/  @P0 STG.E.U16 desc[UR20][R6.64], R8 ;  /* 0x0000000806000986 */ /* 0x0007e4000c101514 */
[C---:B---3--:R-:W-:Y:S01]  /*5a1d0*/  IMAD.WIDE R8, R0.reuse, 0x2, R2 ;  /* 0x0000000200087825 */ /* 0x048fe200078e0202 */
[----:B------:R-:W-:Y:S01]  /*5a1e0*/  ISETP.GE.AND P0, PT, R75, UR4, PT ;  /* 0x000000044b007c0c */ /* 0x000fe2000bf06270 */
[----:B------:R-:W2:Y:S02]  /*5a1f0*/  LDCU UR4, c[0x0][0x39c] ;  /* 0x00007380ff0477ac */ /* 0x000ea40008000800 */
[C---:B------:R-:W-:Y:S01]  /*5a200*/  IMAD.WIDE R6, R0.reuse, 0x2, R4 ;  /* 0x0000000200067825 */ /* 0x040fe200078e0204 */
[----:B------:R3:W-:Y:S03]  /*5a210*/  @P4 STG.E.U16 desc[UR20][R8.64], R69 ;  /* 0x0000004508004986 */ /* 0x0007e6000c101514 */
[----:B------:R-:W-:Y:S01]  /*5a220*/  VIADD R0, R0, UR28 ;  /* 0x0000001c00007c36 */ /* 0x000fe20008000000 */
[----:B------:R0:W-:Y:S01]  /*5a230*/  @P1 STG.E.U16 desc[UR20][R6.64], R68 ;  /* 0x0000004406001986 */ /* 0x0001e2000c101514 */
[----:B------:R-:W-:Y:S01]  /*5a240*/  ISETP.LT.AND P4, PT, R78, UR14, !P0 ;  /* 0x0000000e4e007c0c */ /* 0x000fe2000c781270 */
[----:B------:R-:W1:Y:S01]  /*5a250*/  LDCU UR14, c[0x0][0x398] ;  /* 0x00007300ff0e77ac */ /* 0x000e620008000800 */
[----:B---3--:R-:W-:-:S02]  /*5a260*/  PRMT R8, R60, 0x7610, R8 ;  /* 0x000076103c087816 */ /* 0x008fc40000000008 */
[----:B------:R-:W3:Y:S01]  /*5a270*/  LDL.LU R60, [R1+0x1918] ;  /* 0x00191800013c7983 */ /* 0x000ee20000300800 */
[----:B0-----:R-:W-:-:S03]  /*5a280*/  IMAD.WIDE R6, R0, 0x2, R2 ;  /* 0x0000000200067825 */ /* 0x001fc600078e0202 */
[----:B------:R-:W3:Y:S04]  /*5a290*/  LDL.LU R61, [R1+0x1914] ;  /* 0x00191400013d7983 */ /* 0x000ee80000300800 */
[----:B------:R0:W-:Y:S01]  /*5a2a0*/  @P6 STG.E.U16 desc[UR20][R6.64], R8 ;  /* 0x0000000806006986 */ /* 0x0001e2000c101514 */
[----:B------:R-:W-:-:S04]  /*5a2b0*/  IMAD.WIDE R68, R0, 0x2, R4 ;  /* 0x0000000200447825 */ /* 0x000fc800078e0204 */
[----:B0-----:R-:W-:Y:S01]  /*5a2c0*/  VIADD R6, R0, UR28 ;  /* 0x0000001c00067c36 */ /* 0x001fe20008000000 */
[----:B------:R-:W-:Y:S01]  /*5a2d0*/  PRMT R7, R62, 0x7610, R7 ;  /* 0x000076103e077816 */ /* 0x000fe20000000007 */
[----:B------:R0:W-:Y:S02]  /*5a2e0*/  @P5 STG.E.U16 desc[UR20][R68.64], R70 ;  /* 0x0000004644005986 */ /* 0x0001e4000c101514 */
[----:B------:R-:W-:Y:S02]  /*5a2f0*/  IMAD.WIDE R8, R6, 0x2, R2 ;  /* 0x0000000206087825 */ /* 0x000fe400078e0202 */
[----:B------:R-:W3:Y:S04]  /*5a300*/  LDL.LU R62, [R1+0x1910] ;  /* 0x00191000013e7983 */ /* 0x000ee80000300800 */
[----:B------:R1:W-:Y:S01]  /*5a310*/  @P4 STG.E.U16 desc[UR20][R8.64], R7 ;  /* 0x0000000708004986 */ /* 0x0003e2000c101514 */
[----:B0-----:R-:W-:-:S03]  /*5a320*/  PRMT R69, R63, 0x7610, R69 ;  /* 0x000076103f457816 */ /* 0x001fc60000000045 */
[----:B------:R-:W3:Y:S01]  /*5a330*/  LDL.LU R63, [R1+0x190c] ;  /* 0x00190c00013f7983 */ /* 0x000ee20000300800 */
[----:B--2---:R-:W-:Y:S02]  /*5a340*/  ISETP.GE.AND P4, PT, R71, UR4, PT ;  /* 0x0000000447007c0c */ /* 0x004fe4000bf86270 */
[----:B----4-:R-:W-:Y:S01]  /*5a350*/  ISETP.GE.AND P6, PT, R73, UR6, PT ;  /* 0x0000000649007c0c */ /* 0x010fe2000bfc6270 */
[----:B------:R-:W2:Y:S01]  /*5a360*/  LDL.S16 R75, [R1+0x14] ;  /* 0x00001400014b7983 */ /* 0x000ea20000100600 */
[----:B------:R-:W-:Y:S01]  /*5a370*/  ISETP.LT.AND P0, PT, R77, UR18, !P0 ;  /* 0x000000124d007c0c */ /* 0x000fe2000c701270 */
[----:B------:R-:W-:Y:S01]  /*5a380*/  VIADD R0, R6, UR28 ;  /* 0x0000001c06007c36 */ /* 0x000fe20008000000 */
[----:B------:R-:W-:Y:S01]  /*5a390*/  PRMT R68, R64, 0x7610, R68 ;  /* 0x0000761040447816 */ /* 0x000fe20000000044 */
[----:B------:R-:W4:Y:S01]  /*5a3a0*/  LDL.LU R71, [R1+0x15d0] ;  /* 0x0015d00001477983 */ /* 0x000f220000300800 */
[----:B------:R-:W-:Y:S01]  /*5a3b0*/  ISETP.LT.AND P5, PT, R78, UR8, !P6 ;  /* 0x000000084e007c0c */ /* 0x000fe2000f7a1270 */
[----:B-1----:R-:W-:Y:S01]  /*5a3c0*/  IMAD.WIDE R8, R6, 0x2, R4 ;  /* 0x0000000206087825 */ /* 0x002fe200078e0204 */
[----:B------:R-:W-:Y:S01]  /*5a3d0*/  ISETP.GE.AND P1, PT, R74, UR27, PT ;  /* 0x0000001b4a007c0c */ /* 0x000fe2000bf26270 */
[----:B------:R-:W3:Y:S01]  /*5a3e0*/  LDL.LU R79, [R1+0x18] ;  /* 0x00001800014f7983 */ /* 0x000ee20000300800 */
[----:B------:R-:W4:Y:S01]  /*5a3f0*/  LDCU UR4, c[0x0][0x39c] ;  /* 0x00007380ff0477ac */ /* 0x000f220008000800 */
[----:B------:R-:W-:-:S02]  /*5a400*/  IMAD.WIDE R6, R0, 0x2, R2 ;  /* 0x0000000200067825 */ /* 0x000fc400078e0202 */
[----:B------:R-:W3:Y:S01]  /*5a410*/  LDL.LU R64, [R1+0x1908] ;  /* 0x0019080001407983 */ /* 0x000ee20000300800 */
[----:B------:R-:W-:Y:S01]  /*5a420*/  PRMT R70, R67, 0x7610, R70 ;  /* 0x0000761043467816 */ /* 0x000fe20000000046 */
[----:B------:R-:W0:Y:S02]  /*5a430*/  LDCU UR6, c[0x0][0x398] ;  /* 0x00007300ff0677ac */ /* 0x000e240008000800 */
[----:B------:R-:W3:Y:S01]  /*5a440*/  LDL.LU.S16 R74, [R1+0x16] ;  /* 0x00001600014a7983 */ /* 0x000ee20000300600 */
[----:B------:R-:W1:Y:S03]  /*5a450*/  LDCU UR8, c[0x0][0x398] ;  /* 0x00007300ff0877ac */ /* 0x000e660008000800 */
[----:B------:R-:W-:Y:S04]  /*5a460*/  @P0 STG.E.U16 desc[UR20][R8.64], R69 ;  /* 0x0000004508000986 */ /* 0x000fe8000c101514 */
[----:B------:R0:W-:Y:S01]  /*5a470*/  @P5 STG.E.U16 desc[UR20][R6.64], R68 ;  /* 0x0000004406005986 */ /* 0x0001e2000c101514 */
[----:B------:R-:W-:Y:S01]  /*5a480*/  ISETP.GE.AND P5, PT, R72, UR7, PT ;  /* 0x0000000748007c0c */ /* 0x000fe2000bfa6270 */
[----:B------:R-:W1:Y:S01]  /*5a490*/  LDCU UR7, c[0x0][0x398] ;  /* 0x00007300ff0777ac */ /* 0x000e620008000800 */
[----:B------:R-:W-:-:S02]  /*5a4a0*/  ISETP.LT.AND P6, PT, R77, UR16, !P6 ;  /* 0x000000104d007c0c */ /* 0x000fc4000f7c1270 */
[----:B------:R-:W-:Y:S01]  /*5a4b0*/  ISETP.LT.AND P0, PT, R78, UR10, !P4 ;  /* 0x0000000a4e007c0c */ /* 0x000fe2000e701270 */
[----:B------:R-:W1:Y:S01]  /*5a4c0*/  LDCU UR10, c[0x0][0x398] ;  /* 0x00007300ff0a77ac */ /* 0x000e620008000800 */
[----:B0-----:R-:W-:Y:S02]  /*5a4d0*/  PRMT R6, R65, 0x7610, R6 ;  /* 0x0000761041067816 */ /* 0x001fe40000000006 */
[----:B------:R-:W3:Y:S04]  /*5a4e0*/  LDL.LU R65, [R1+0x1904] ;  /* 0x0019040001417983 */ /* 0x000ee80000300800 */
[----:B------:R-:W3:Y:S04]  /*5a4f0*/  LDL.LU R72, [R1+0x15cc] ;  /* 0x0015cc0001487983 */ /* 0x000ee80000300800 */
[----:B------:R-:W3:Y:S01]  /*5a500*/  LDL.LU R76, [R1+0x1c] ;  /* 0x00001c00014c7983 */ /* 0x000ee20000300800 */
[----:B------:R-:W-:-:S02]  /*5a510*/  VIADD R7, R0, UR28 ;  /* 0x0000001c00077c36 */ /* 0x000fc40008000000 */
[----:B------:R-:W-:Y:S01]  /*5a520*/  IMAD.WIDE R68, R0, 0x2, R4 ;  /* 0x0000000200447825 */ /* 0x000fe200078e0204 */
[----:B------:R-:W-:Y:S02]  /*5a530*/  PRMT R0, R66, 0x7610, R0 ;  /* 0x0000761042007816 */ /* 0x000fe40000000000 */
[----:B------:R-:W3:Y:S01]  /*5a540*/  LDL.LU R66, [R1+0x1900] ;  /* 0x0019000001427983 */ /* 0x000ee20000300800 */
[----:B------:R-:W-:-:S03]  /*5a550*/  IMAD.WIDE R8, R7, 0x2, R2 ;  /* 0x0000000207087825 */ /* 0x000fc600078e0202 */
[----:B------:R-:W-:Y:S04]  /*5a560*/  @P6 STG.E.U16 desc[UR20][R68.64], R6 ;  /* 0x0000000644006986 */ /* 0x000fe8000c101514 */
[----:B------:R2:W-:Y:S04]  /*5a570*/  @P0 STG.E.U16 desc[UR20][R8.64], R0 ;  /* 0x0000000008000986 */ /* 0x0005e8000c101514 */
[----:B------:R-:W3:Y:S01]  /*5a580*/  LDL.LU R67, [R1+0x18fc] ;  /* 0x0018fc0001437983 */ /* 0x000ee20000300800 */
[----:B--2---:R-:W-:Y:S02]  /*5a590*/  PRMT R0, R75, 0x7610, R0 ;  /* 0x000076104b007816 */ /* 0x004fe40000000000 */
[----:B----4-:R-:W-:-:S02]  /*5a5a0*/  ISETP.GE.AND P0, PT, R71, UR4, PT ;  /* 0x0000000447007c0c */ /* 0x010fc4000bf06270 */
[----:B------:R-:W-:Y:S01]  /*5a5b0*/  ISETP.LT.AND P4, PT, R77, UR6, !P4 ;  /* 0x000000064d007c0c */ /* 0x000fe2000e781270 */
[----:B------:R-:W2:Y:S01]  /*5a5c0*/  LDL.LU R71, [R1+0x188c] ;  /* 0x00188c0001477983 */ /* 0x000ea20000300800 */
[----:B-1----:R-:W-:Y:S01]  /*5a5d0*/  ISETP.LT.AND P6, PT, R78, UR8, !P5 ;  /* 0x000000084e007c0c */ /* 0x002fe2000efc1270 */
[C---:B------:R-:W-:Y:S01]  /*5a5e0*/  IMAD.WIDE R68, R7.reuse, 0x2, R4 ;  /* 0x0000000207447825 */ /* 0x040fe200078e0204 */
[----:B---3--:R-:W-:Y:S01]  /*5a5f0*/  F2FP.F16.F32.PACK_AB R10, R10, R79 ;  /* 0x0000004f0a0a723e */ /* 0x008fe200000000ff */
[----:B------:R-:W3:Y:S02]  /*5a600*/  LDL.LU R75, [R1+0x20] ;  /* 0x00002000014b7983 */ /* 0x000ee40000300800 */
[----:B------:R-:W-:Y:S01]  /*5a610*/  VIADD R6, R7, UR28 ;  /* 0x0000001c07067c36 */ /* 0x000fe20008000000 */
[----:B------:R-:W0:Y:S03]  /*5a620*/  LDCU UR6, c[0x0][0x39c] ;  /* 0x00007380ff0677ac */ /* 0x000e260008000800 */
[----:B------:R-:W-:Y:S01]  /*5a630*/  IMAD.WIDE R8, R6, 0x2, R2 ;  /* 0x0000000206087825 */ /* 0x000fe200078e0202 */
[----:B------:R-:W1:Y:S01]  /*5a640*/  LDCU UR8, c[0x0][0x398] ;  /* 0x00007300ff0877ac */ /* 0x000e620008000800 */
[----:B------:R4:W-:Y:S01]  /*5a650*/  @P4 STG.E.U16 desc[UR20][R68.64], R70 ;  /* 0x0000004644004986 */ /* 0x0009e2000c101514 */
[----:B------:R-:W-:Y:S01]  /*5a660*/  ISETP.LT.AND P5, PT, R77, UR12, !P5 ;  /* 0x0000000c4d007c0c */ /* 0x000fe2000efa1270 */
[----:B------:R-:W2:Y:S02]  /*5a670*/  LDCU UR4, c[0x0][0x39c] ;  /* 0x00007380ff0477ac */ /* 0x000ea40008000800 */
[----:B------:R0:W-:Y:S01]  /*5a680*/  @P6 STG.E.U16 desc[UR20][R8.64], R0 ;  /* 0x0000000008006986 */ /* 0x0001e2000c101514 */
[----:B------:R-:W-:-:S03]  /*5a690*/  ISETP.LT.AND P6, PT, R78, UR7, !P0 ;  /* 0x000000074e007c0c */ /* 0x000fc6000c7c1270 */
[----:B----4-:R-:W4:Y:S01]  /*5a6a0*/  LDL.LU R70, [R1+0x1890] ;  /* 0x0018900001467983 */ /* 0x010f220000300800 */
[----:B------:R-:W-:Y:S01]  /*5a6b0*/  PRMT R68, R74, 0x7610, R68 ;  /* 0x000076104a447816 */ /* 0x000fe20000000044 */
[----:B------:R-:W1:Y:S01]  /*5a6c0*/  LDCU UR12, c[0x0][0x398] ;  /* 0x00007300ff0c77ac */ /* 0x000e620008000800 */
[C---:B0-----:R-:W-:Y:S01]  /*5a6d0*/  VIADD R0, R6.reuse, UR28 ;  /* 0x0000001c06007c36 */ /* 0x041fe20008000000 */
[----:B------:R-:W4:Y:S01]  /*5a6e0*/  LDL.LU R74, [R1+0x24] ;  /* 0x00002400014a7983 */ /* 0x000f220000300800 */
[----:B------:R-:W-:Y:S01]  /*5a6f0*/  IMAD.WIDE R8, R6, 0x2, R4 ;  /* 0x0000000206087825 */ /* 0x000fe200078e0204 */
[----:B------:R-:W-:Y:S01]  /*5a700*/  ISETP.LT.AND P0, PT, R77, UR10, !P0 ;  /* 0x0000000a4d007c0c */ /* 0x000fe2000c701270 */
[----:B------:R-:W0:Y:S01]  /*5a710*/  LDCU UR7, c[0x0][0x398] ;  /* 0x00007300ff0777ac */ /* 0x000e220008000800 */
[----:B------:R-:W4:Y:S01]  /*5a720*/  LDL.LU R69, [R1+0x1898] ;  /* 0x0018980001457983 */ /* 0x000f220000300800 */
[----:B------:R-:W-:Y:S01]  /*5a730*/  IMAD.WIDE R6, R0, 0x2, R2 ;  /* 0x0000000200067825 */ /* 0x000fe200078e0202 */
[----:B------:R-:W-:Y:S01]  /*5a740*/  ISETP.GE.AND P4, PT, R72, UR6, PT ;  /* 0x0000000648007c0c */ /* 0x000fe2000bf86270 */
[----:B------:R-:W4:Y:S01]  /*5a750*/  LDCU UR6, c[0x0][0x39c] ;  /* 0x00007380ff0677ac */ /* 0x000f220008000800 */
[----:B------:R1:W-:Y:S01]  /*5a760*/  @P5 STG.E.U16 desc[UR20][R8.64], R68 ;  /* 0x0000004408005986 */ /* 0x0003e2000c101514 */
[----:B------:R-:W0:Y:S03]  /*5a770*/  LDCU UR10, c[0x0][0x398] ;  /* 0x00007300ff0a77ac */ /* 0x000e260008000800 */
[----:B------:R0:W-:Y:S01]  /*5a780*/  @P6 STG.E.U16 desc[UR20][R6.64], R10 ;  /* 0x0000000a06006986 */ /* 0x0001e2000c101514 */
[----:B-1----:R-:W-:-:S02]  /*5a790*/  PRMT R68, R10, 0x7632, R68 ;  /* 0x000076320a447816 */ /* 0x002fc40000000044 */
[----:B0-----:R-:W-:Y:S01]  /*5a7a0*/  F2FP.F16.F32.PACK_AB R7, R11, R76 ;  /* 0x0000004c0b07723e */ /* 0x001fe200000000ff */
[----:B------:R-:W-:Y:S01]  /*5a7b0*/  IMAD.WIDE R10, R0, 0x2, R4 ;  /* 0x00000002000a7825 */ /* 0x000fe200078e0204 */
[----:B------:R-:W4:Y:S04]  /*5a7c0*/  LDL.LU R76, [R1+0x28] ;  /* 0x00002800014c7983 */ /* 0x000f280000300800 */
[----:B------:R0:W-:Y:S04]  /*5a7d0*/  @P0 STG.E.U16 desc[UR20][R10.64], R68 ;  /* 0x000000440a000986 */ /* 0x0001e8000c101514 */
[----:B0-----:R-:W4:Y:S01]  /*5a7e0*/  LDL.LU R68, [R1+0x1894] ;  /* 0x0018940001447983 */ /* 0x001f220000300800 */
[----:B---3--:R-:W-:-:S03]  /*5a7f0*/  F2FP.F16.F32.PACK_AB R12, R12, R75 ;  /* 0x0000004b0c0c723e */ /* 0x008fc600000000ff */
[----:B------:R-:W3:Y:S01]  /*5a800*/  LDL.LU R75, [R1+0x2c] ;  /* 0x00002c00014b7983 */ /* 0x000ee20000300800 */
[----:B------:R-:W-:Y:S01]  /*5a810*/  ISETP.LT.AND P6, PT, R78, UR8, !P4 ;  /* 0x000000084e007c0c */ /* 0x000fe2000e7c1270 */
[----:B------:R-:W-:Y:S01]  /*5a820*/  VIADD R6, R0, UR28 ;  /* 0x0000001c00067c36 */ /* 0x000fe20008000000 */
[----:B------:R-:W0:Y:S01]  /*5a830*/  LDCU UR8, c[0x0][0x398] ;  /* 0x00007300ff0877ac */ /* 0x000e220008000800 */
[----:B--2---:R-:W-:Y:S02]  /*5a840*/  ISETP.GE.AND P5, PT, R71, UR4, PT ;  /* 0x0000000447007c0c */ /* 0x004fe4000bfa6270 */
[C---:B------:R-:W-:Y:S01]  /*5a850*/  IMAD.WIDE R8, R6.reuse, 0x2, R2 ;  /* 0x0000000206087825 */ /* 0x040fe200078e0202 */
[----:B------:R-:W-:Y:S01]  /*5a860*/  ISETP.LT.AND P4, PT, R77, UR12, !P4 ;  /* 0x0000000c4d007c0c */ /* 0x000fe2000e781270 */
[----:B------:R-:W1:Y:S02]  /*5a870*/  LDCU UR4, c[0x0][0x39c] ;  /* 0x00007380ff0477ac */ /* 0x000e640008000800 */
[----:B------:R-:W-:Y:S01]  /*5a880*/  VIADD R0, R6, UR28 ;  /* 0x0000001c06007c36 */ /* 0x000fe20008000000 */
[----:B------:R-:W-:Y:S01]  /*5a890*/  PRMT R10, R7, 0x7632, R10 ;  /* 0x00007632070a7816 */ /* 0x000fe2000000000a */
[----:B------:R-:W2:Y:S02]  /*5a8a0*/  LDCU UR12, c[0x0][0x398] ;  /* 0x00007300ff0c77ac */ /* 0x000ea40008000800 */
[----:B------:R0:W-:Y:S01]  /*5a8b0*/  @P6 STG.E.U16 desc[UR20][R8.64], R7 ;  /* 0x0000000708006986 */ /* 0x0001e2000c101514 */
[----:B------:R-:W-:Y:S01]  /*5a8c0*/  ISETP.LT.AND P6, PT, R78, UR7, !P5 ;  /* 0x000000074e007c0c */ /* 0x000fe2000efc1270 */
[----:B------:R-:W1:Y:S01]  /*5a8d0*/  LDCU UR7, c[0x0][0x398] ;  /* 0x00007300ff0777ac */ /* 0x000e620008000800 */
[----:B----4-:R-:W-:-:S02]  /*5a8e0*/  ISETP.GE.AND P0, PT, R70, UR6, PT ;  /* 0x0000000646007c0c */ /* 0x010fc4000bf06270 */
[----:B------:R-:W-:Y:S01]  /*5a8f0*/  ISETP.LT.AND P5, PT, R77, UR10, !P5 ;  /* 0x0000000a4d007c0c */ /* 0x000fe2000efa1270 */
[----:B------:R-:W4:Y:S01]  /*5a900*/  LDCU UR6, c[0x0][0x39c] ;  /* 0x00007380ff0677ac */ /* 0x000f220008000800 */
[----:B------:R-:W-:Y:S01]  /*5a910*/  F2FP.F16.F32.PACK_AB R13, R13, R74 ;  /* 0x0000004a0d0d723e */ /* 0x000fe200000000ff */
[----:B------:R-:W2:Y:S01]  /*5a920*/  LDCU UR10, c[0x0][0x398] ;  /* 0x00007300ff0a77ac */ /* 0x000ea20008000800 */
[----:B0-----:R-:W-:-:S04]  /*5a930*/  IMAD.WIDE R8, R6, 0x2, R4 ;  /* 0x0000000206087825 */ /* 0x001fc800078e0204 */
[----:B------:R-:W-:Y:S01]  /*5a940*/  IMAD.WIDE R6, R0, 0x2, R2 ;  /* 0x0000000200067825 */ /* 0x000fe200078e0202 */
[----:B------:R0:W-:Y:S04]  /*5a950*/  @P4 STG.E.U16 desc[UR20][R8.64], R10 ;  /* 0x0000000a08004986 */ /* 0x0001e8000c101514 */
[----:B------:R2:W-:Y:S01]  /*5a960*/  @P6 STG.E.U16 desc[UR20][R6.64], R12 ;  /* 0x0000000c06006986 */ /* 0x0005e2000c101514 */
[----:B------:R-:W-:Y:S01]  /*5a970*/  ISETP.LT.AND P6, PT, R78, UR8, !P0 ;  /* 0x000000084e007c0c */ /* 0x000fe2000c7c1270 */
[----:B------:R-:W4:Y:S01]  /*5a980*/  LDCU UR8, c[0x0][0x398] ;  /* 0x00007300ff0877ac */ /* 0x000f220008000800 */
[----:B-1----:R-:W-:Y:S01]  /*5a990*/  ISETP.GE.AND P4, PT, R69, UR4, PT ;  /* 0x0000000445007c0c */ /* 0x002fe2000bf86270 */
[----:B0-----:R-:W-:-:S04]  /*5a9a0*/  IMAD.WIDE R10, R0, 0x2, R4 ;  /* 0x00000002000a7825 */ /* 0x001fc800078e0204 */
[----:B--2---:R-:W-:Y:S01]  /*5a9b0*/  VIADD R6, R0, UR28 ;  /* 0x0000001c00067c36 */ /* 0x004fe20008000000 */
[----:B------:R-:W-:Y:S01]  /*5a9c0*/  PRMT R7, R12, 0x7632, R7 ;  /* 0x000076320c077816 */ /* 0x000fe20000000007 */
[----:B------:R-:W2:Y:S01]  /*5a9d0*/  LDL.LU R69, [R1+0x15d4] ;  /* 0x0015d40001457983 */ /* 0x000ea20000300800 */
[----:B------:R-:W-:Y:S01]  /*5a9e0*/  ISETP.LT.AND P0, PT, R77, UR12, !P0 ;  /* 0x0000000c4d007c0c */ /* 0x000fe2000c701270 */
[----:B------:R-:W-:Y:S01]  /*5a9f0*/  IMAD.WIDE R8, R6, 0x2, R2 ;  /* 0x0000000206087825 */ /* 0x000fe200078e0202 */
[----:B------:R-:W-:Y:S01]  /*5aa00*/  F2FP.F16.F32.PACK_AB R14, R14, R76 ;  /* 0x0000004c0e0e723e */ /* 0x000fe200000000ff */
[----:B------:R0:W-:Y:S01]  /*5aa10*/  @P5 STG.E.U16 desc[UR20][R10.64], R7 ;  /* 0x000000070a005986 */ /* 0x0001e2000c101514 */
[----:B------:R-:W2:Y:S03]  /*5aa20*/  LDCU UR4, c[0x0][0x39c] ;  /* 0x00007380ff0477ac */ /* 0x000ea60008000800 */
[----:B------:R1:W-:Y:S01]  /*5aa30*/  @P6 STG.E.U16 desc[UR20][R8.64], R13 ;  /* 0x0000000d08006986 */ /* 0x0003e2000c101514 */
[----:B------:R-:W-:Y:S01]  /*5aa40*/  ISETP.LT.AND P6, PT, R78, UR7, !P4 ;  /* 0x000000074e007c0c */ /* 0x000fe2000e7c1270 */
[----:B------:R-:W-:Y:S01]  /*5aa50*/  VIADD R0, R6, UR28 ;  /* 0x0000001c06007c36 */ /* 0x000fe20008000000 */
[----:B------:R-:W3:Y:S01]  /*5aa60*/  LDCU UR12, c[0x0][0x398] ;  /* 0x00007300ff0c77ac */ /* 0x000ee20008000800 */
[----:B------:R-:W2:Y:S01]  /*5aa70*/  LDL.LU R74, [R1+0x30] ;  /* 0x00003000014a7983 */ /* 0x000ea20000300800 */
[----:B0-----:R-:W-:Y:S01]  /*5aa80*/  PRMT R10, R13, 0x7632, R10 ;  /* 0x000076320d0a7816 */ /* 0x001fe2000000000a */
[----:B------:R-:W0:Y:S01]  /*5aa90*/  LDCU UR7, c[0x0][0x398] ;  /* 0x00007300ff0777ac */ /* 0x000e220008000800 */
[----:B----4-:R-:W-:Y:S01]  /*5aaa0*/  ISETP.GE.AND P5, PT, R68, UR6, PT ;  /* 0x0000000644007c0c */ /* 0x010fe2000bfa6270 */
[----:B-1----:R-:W-:Y:S01]  /*5aab0*/  IMAD.WIDE R8, R6, 0x2, R4 ;  /* 0x0000000206087825 */ /* 0x002fe200078e0204 */
[----:B------:R-:W4:Y:S01]  /*5aac0*/  LDL.LU R68, [R1+0x15dc] ;  /* 0x0015dc0001447983 */ /* 0x000f220000300800 */
[----:B------:R-:W-:Y:S01]  /*5aad0*/  ISETP.LT.AND P4, PT, R77, UR10, !P4 ;  /* 0x0000000a4d007c0c */ /* 0x000fe2000e781270 */
[----:B------:R-:W4:Y:S01]  /*5aae0*/  LDCU UR6, c[0x0][0x39c] ;  /* 0x00007380ff0677ac */ /* 0x000f220008000800 */
[----:B------:R-:W-:Y:S01]  /*5aaf0*/  IMAD.WIDE R6, R0, 0x2, R2 ;  /* 0x0000000200067825 */ /* 0x000fe200078e0202 */
[----:B------:R1:W-:Y:S01]  /*5ab00*/  @P0 STG.E.U16 desc[UR20][R8.64], R10 ;  /* 0x0000000a08000986 */ /* 0x0003e2000c101514 */
[----:B------:R-:W0:Y:S03]  /*5ab10*/  LDCU UR10, c[0x0][0x398] ;  /* 0x00007300ff0a77ac */ /* 0x000e260008000800 */
[----:B------:R0:W-:Y:S01]  /*5ab20*/  @P6 STG.E.U16 desc[UR20][R6.64], R14 ;  /* 0x0000000e06006986 */ /* 0x0001e2000c101514 */
[----:B------:R-:W-:Y:S01]  /*5ab30*/  ISETP.LT.AND P6, PT, R78, UR8, !P5 ;  /* 0x000000084e007c0c */ /* 0x000fe2000efc1270 */
[----:B------:R-:W2:Y:S02]  /*5ab40*/  LDCU UR8, c[0x0][0x398] ;  /* 0x00007300ff0877ac */ /* 0x000ea40008000800 */
[----:B------:R-:W4:Y:S01]  /*5ab50*/  LDL.LU R76, [R1+0x34] ;  /* 0x00003400014c7983 */ /* 0x000f220000300800 */
[----:B-1----:R-:W-:-:S03]  /*5ab60*/  IMAD.WIDE R10, R0, 0x2, R4 ;  /* 0x00000002000a7825 */ /* 0x002fc600078e0204 */
[----:B------:R-:W4:Y:S01]  /*5ab70*/  LDL.LU R13, [R1+0x15d8] ;  /* 0x0015d800010d7983 */ /* 0x000f220000300800 */
[----:B0-----:R-:W-:Y:S01]  /*5ab80*/  VIADD R6, R0, UR28 ;  /* 0x0000001c00067c36 */ /* 0x001fe20008000000 */
[----:B------:R-:W-:-:S03]  /*5ab90*/  PRMT R7, R14, 0x7632, R7 ;  /* 0x000076320e077816 */ /* 0x000fc60000000007 */
[----:B------:R-:W-:Y:S02]  /*5aba0*/  IMAD.WIDE R8, R6, 0x2, R2 ;  /* 0x0000000206087825 */ /* 0x000fe400078e0202 */
[----:B------:R0:W-:Y:S01]  /*5abb0*/  @P4 STG.E.U16 desc[UR20][R10.64], R7 ;  /* 0x000000070a004986 */ /* 0x0001e2000c101514 */
[----:B---3--:R-:W-:-:S03]  /*5abc0*/  F2FP.F16.F32.PACK_AB R15, R15, R75 ;  /* 0x0000004b0f0f723e */ /* 0x008fc600000000ff */
[----:B------:R-:W3:Y:S01]  /*5abd0*/  LDL.LU R75, [R1+0x38] ;  /* 0x00003800014b7983 */ /* 0x000ee20000300800 */
[----:B0-----:R-:W-:-:S03]  /*5abe0*/  PRMT R10, R15, 0x7632, R10 ;  /* 0x000076320f0a7816 */ /* 0x001fc6000000000a */
[----:B------:R0:W-:Y:S04]  /*5abf0*/  @P6 STG.E.U16 desc[UR20][R8.64], R15 ;  /* 0x0000000f08006986 */ /* 0x0001e8000c101514 */
[----:B0-----:R-:W3:Y:S01]  /*5ac00*/  LDL.LU R15, [R1+0x15e0] ;  /* 0x0015e000010f7983 */ /* 0x001ee20000300800 */
[----:B------:R-:W-:Y:S01]  /*5ac10*/  ISETP.LT.AND P5, PT, R77, UR12, !P5 ;  /* 0x0000000c4d007c0c */ /* 0x000fe2000efa1270 */
[C---:B------:R-:W-:Y:S01]  /*5ac20*/  VIADD R0, R6.reuse, UR28 ;  /* 0x0000001c06007c36 */ /* 0x040fe20008000000 */
[----:B------:R-:W0:Y:S01]  /*5ac30*/  LDCU UR12, c[0x0][0x398] ;  /* 0x00007300ff0c77ac */ /* 0x000e220008000800 */
[----:B------:R-:W-:-:S04]  /*5ac40*/  IMAD.WIDE R8, R6, 0x2, R4 ;  /* 0x0000000206087825 */ /* 0x000fc800078e0204 */
[----:B------:R-:W-:-:S06]  /*5ac50*/  IMAD.WIDE R6, R0, 0x2, R2 ;  /* 0x0000000200067825 */ /* 0x000fcc00078e0202 */
[----:B------:R1:W-:Y:S01]  /*5ac60*/  @P5 STG.E.U16 desc[UR20][R8.64], R10 ;  /* 0x0000000a08005986 */ /* 0x0003e2000c101514 */
[----:B--2---:R-:W-:Y:S01]  /*5ac70*/  ISETP.GE.AND P0, PT, R69, UR4, PT ;  /* 0x0000000445007c0c */ /* 0x004fe2000bf06270 */
[----:B------:R-:W2:Y:S03]  /*5ac80*/  LDCU UR4, c[0x0][0x39c] ;  /* 0x00007380ff0477ac */ /* 0x000ea60008000800 */
[----:B------:R-:W-:Y:S01]  /*5ac90*/  ISETP.LT.AND P6, PT, R78, UR7, !P0 ;  /* 0x000000074e007c0c */ /* 0x000fe2000c7c1270 */
[----:B-1----:R-:W-:Y:S01]  /*5aca0*/  IMAD.WIDE R10, R0, 0x2, R4 ;  /* 0x00000002000a7825 */ /* 0x002fe200078e0204 */
[----:B------:R-:W-:Y:S01]  /*5acb0*/  ISETP.LT.AND P0, PT, R77, UR10, !P0 ;  /* 0x0000000a4d007c0c */ /* 0x000fe2000c701270 */
[----:B------:R-:W1:Y:S01]  /*5acc0*/  LDCU UR7, c[0x0][0x398] ;  /* 0x00007300ff0777ac */ /* 0x000e620008000800 */
[----:B------:R-:W0:Y:S01]  /*5acd0*/  LDCU UR10, c[0x0][0x398] ;  /* 0x00007300ff0a77ac */ /* 0x000e220008000800 */
[----:B------:R-:W-:-:S02]  /*5ace0*/  F2FP.F16.F32.PACK_AB R16, R16, R74 ;  /* 0x0000004a1010723e */ /* 0x000fc400000000ff */
[----:B------:R-:W3:Y:S01]  /*5acf0*/  LDL.LU R74, [R1+0x3c] ;  /* 0x00003c00014a7983 */ /* 0x000ee20000300800 */
[----:B----4-:R-:W-:Y:S01]  /*5ad00*/  ISETP.GE.AND P4, PT, R68, UR6, PT ;  /* 0x0000000644007c0c */ /* 0x010fe2000bf86270 */
[----:B------:R-:W3:Y:S04]  /*5ad10*/  LDCU UR6, c[0x0][0x39c] ;  /* 0x00007380ff0677ac */ /* 0x000ee80008000800 */
[----:B------:R4:W-:Y:S02]  /*5ad20*/  @P6 STG.E.U16 desc[UR20][R6.64], R16 ;  /* 0x0000001006006986 */ /* 0x0009e4000c101514 */
[----:B----4-:R-:W-:Y:S02]  /*5ad30*/  PRMT R7, R16, 0x7632, R7 ;  /* 0x0000763210077816 */ /* 0x010fe40000000007 */
[----:B------:R-:W-:-:S02]  /*5ad40*/  F2FP.F16.F32.PACK_AB R17, R17, R76 ;  /* 0x0000004c1111723e */ /* 0x000fc400000000ff */
[----:B--2---:R-:W-:Y:S01]  /*5ad50*/  ISETP.GE.AND P5, PT, R13, UR4, PT ;  /* 0x000000040d007c0c */ /* 0x004fe2000bfa6270 */
[----:B------:R2:W-:Y:S01]  /*5ad60*/  @P0 STG.E.U16 desc[UR20][R10.64], R7 ;  /* 0x000000070a000986 */ /* 0x0005e2000c101514 */
[----:B------:R-:W-:Y:S01]  /*5ad70*/  ISETP.LT.AND P6, PT, R78, UR8, !P4 ;  /* 0x000000084e007c0c */ /* 0x000fe2000e7c1270 */
[----:B------:R-:W-:Y:S01]  /*5ad80*/  VIADD R6, R0, UR28 ;  /* 0x0000001c00067c36 */ /* 0x000fe20008000000 */
[----:B------:R-:W4:Y:S01]  /*5ad90*/  LDCU UR4, c[0x0][0x39c] ;  /* 0x00007380ff0477ac */ /* 0x000f220008000800 */
[----:B------:R-:W4:Y:S01]  /*5ada0*/  LDL.LU R13, [R1+0x18ac] ;  /* 0x0018ac00010d7983 */ /* 0x000f220000300800 */
[----:B------:R-:W0:Y:S03]  /*5adb0*/  LDCU UR8, c[0x0][0x398] ;  /* 0x00007300ff0877ac */ /* 0x000e260008000800 */
[----:B------:R-:W4:Y:S01]  /*5adc0*/  LDL.LU R76, [R1+0x40] ;  /* 0x00004000014c7983 */ /* 0x000f220000300800 */
[----:B---3--:R-:W-:Y:S01]  /*5add0*/  ISETP.GE.AND P0, PT, R15, UR6, PT ;  /* 0x000000060f007c0c */ /* 0x008fe2000bf06270 */
[----:B------:R-:W-:-:S02]  /*5ade0*/  IMAD.WIDE R8, R6, 0x2, R2 ;  /* 0x0000000206087825 */ /* 0x000fc400078e0202 */
[----:B------:R-:W3:Y:S01]  /*5adf0*/  LDL.LU R15, [R1+0x18b8] ;  /* 0x0018b800010f7983 */ /* 0x000ee20000300800 */
[C---:B0-----:R-:W-:Y:S01]  /*5ae00*/  ISETP.LT.AND P4, PT, R77.reuse, UR12, !P4 ;  /* 0x0000000c4d007c0c */ /* 0x041fe2000e781270 */
[----:B------:R-:W3:Y:S02]  /*5ae10*/  LDCU UR6, c[0x0][0x39c] ;  /* 0x00007380ff0677ac */ /* 0x000ee40008000800 */
[----:B------:R0:W-:Y:S01]  /*5ae20*/  @P6 STG.E.U16 desc[UR20][R8.64], R17 ;  /* 0x0000001108006986 */ /* 0x0001e2000c101514 */
[----:B-1----:R-:W-:Y:S01]  /*5ae30*/  ISETP.LT.AND P6, PT, R78, UR7, !P5 ;  /* 0x000000074e007c0c */ /* 0x002fe2000efc1270 */
[----:B------:R-:W-:Y:S01]  /*5ae40*/  VIADD R0, R6, UR28 ;  /* 0x0000001c06007c36 */ /* 0x000fe20008000000 */
[----:B------:R-:W-:Y:S01]  /*5ae50*/  ISETP.LT.AND P5, PT, R77, UR10, !P5 ;  /* 0x0000000a4d007c0c */ /* 0x000fe2000efa1270 */
[----:B------:R-:W1:Y:S01]  /*5ae60*/  LDCU UR12, c[0x0][0x398] ;  /* 0x00007300ff0c77ac */ /* 0x000e620008000800 */
[----:B--2---:R-:W-:Y:S02]  /*5ae70*/  PRMT R10, R17, 0x7632, R10 ;  /* 0x00007632110a7816 */ /* 0x004fe4000000000a */
[----:B------:R-:W-:Y:S01]  /*5ae80*/  F2FP.F16.F32.PACK_AB R18, R18, R75 ;  /* 0x0000004b1212723e */ /* 0x000fe200000000ff */
[----:B------:R-:W2:Y:S01]  /*5ae90*/  LDCU UR7, c[0x0][0x398] ;  /* 0x00007300ff0777ac */ /* 0x000ea20008000800 */
[----:B------:R-:W2:Y:S01]  /*5aea0*/  LDL.LU R75, [R1+0x44] ;  /* 0x00004400014b7983 */ /* 0x000ea20000300800 */
[----:B0-----:R-:W-:Y:S01]  /*5aeb0*/  IMAD.WIDE R8, R6, 0x2, R4 ;  /* 0x0000000206087825 */ /* 0x001fe200078e0204 */
[----:B------:R-:W0:Y:S03]  /*5aec0*/  LDCU UR10, c[0x0][0x398] ;  /* 0x00007300ff0a77ac */ /* 0x000e260008000800 */
[C---:B------:R-:W-:Y:S01]  /*5aed0*/  IMAD.WIDE R6, R0.reuse, 0x2, R2 ;  /* 0x0000000200067825 */ /* 0x040fe200078e0202 */
[----:B------:R1:W-:Y:S04]  /*5aee0*/  @P4 STG.E.U16 desc[UR20][R8.64], R10 ;  /* 0x0000000a08004986 */ /* 0x0003e8000c101514 */
[----:B------:R0:W-:Y:S01]  /*5aef0*/  @P6 STG.E.U16 desc[UR20][R6.64], R18 ;  /* 0x0000001206006986 */ /* 0x0001e2000c101514 */
[----:B-1----:R-:W-:Y:S01]  /*5af00*/  IMAD.WIDE R10, R0, 0x2, R4 ;  /* 0x00000002000a7825 */ /* 0x002fe200078e0204 */
[----:B0-----:R-:W-:-:S05]  /*5af10*/  PRMT R7, R18, 0x7632, R7 ;  /* 0x0000763212077816 */ /* 0x001fca0000000007 */
[----:B------:R0:W-:Y:S01]  /*5af20*/  @P5 STG.E.U16 desc[UR20][R10.64], R7 ;  /* 0x000000070a005986 */ /* 0x0001e2000c101514 */
[----:B------:R-:W-:Y:S02]  /*5af30*/  F2FP.F16.F32.PACK_AB R19, R19, R74 ;  /* 0x0000004a1313723e */ /* 0x000fe400000000ff */
[----:B----4-:R-:W-:Y:S01]  /*5af40*/  ISETP.GE.AND P4, PT, R13, UR4, PT ;  /* 0x000000040d007c0c */ /* 0x010fe2000bf86270 */
[----:B------:R-:W-:Y:S01]  /*5af50*/  VIADD R6, R0, UR28 ;  /* 0x0000001c00067c36 */ /* 0x000fe20008000000 */
[----:B------:R-:W4:Y:S01]  /*5af60*/  LDL.LU R13, [R1+0x18a4] ;  /* 0x0018a400010d7983 */ /* 0x000f220000300800 */
[----:B------:R-:W-:Y:S01]  /*5af70*/  ISETP.LT.AND P6, PT, R78, UR8, !P0 ;  /* 0x000000084e007c0c */ /* 0x000fe2000c7c1270 */
[----:B------:R-:W4:Y:S02]  /*5af80*/  LDCU UR4, c[0x0][0x39c] ;  /* 0x00007380ff0477ac */ /* 0x000f240008000800 */
[----:B------:R-:W4:Y:S01]  /*5af90*/  LDL.LU R74, [R1+0x48] ;  /* 0x00004800014a7983 */ /* 0x000f220000300800 */
[----:B---3--:R-:W-:Y:S01]  /*5afa0*/  ISETP.GE.AND P5, PT, R15, UR6, PT ;  /* 0x000000060f007c0c */ /* 0x008fe2000bfa6270 */
[----:B------:R-:W-:-:S02]  /*5afb0*/  IMAD.WIDE R8, R6, 0x2, R2 ;  /* 0x0000000206087825 */ /* 0x000fc400078e0202 */
[----:B------:R-:W3:Y:S01]  /*5afc0*/  LDL.LU R15, [R1+0x18b4] ;  /* 0x0018b400010f7983 */ /* 0x000ee20000300800 */
[C---:B------:R-:W-:Y:S01]  /*5afd0*/  ISETP.LT.AND P0, PT, R77.reuse, UR12, !P0 ;  /* 0x0000000c4d007c0c */ /* 0x040fe2000c701270 */
[----:B------:R-:W3:Y:S04]  /*5afe0*/  LDCU UR6, c[0x0][0x39c] ;  /* 0x00007380ff0677ac */ /* 0x000ee80008000800 */
[----:B------:R1:W-:Y:S01]  /*5aff0*/  @P6 STG.E.U16 desc[UR20][R8.64], R19 ;  /* 0x0000001308006986 */ /* 0x0003e2000c101514 */
[----:B--2---:R-:W-:Y:S01]  /*5b000*/  ISETP.LT.AND P6, PT, R78, UR7, !P4 ;  /* 0x000000074e007c0c */ /* 0x004fe2000e7c1270 */
[----:B------:R-:W-:Y:S01]  /*5b010*/  VIADD R0, R6, UR28 ;  /* 0x0000001c06007c36 */ /* 0x000fe20008000000 */
[----:B------:R-:W-:Y:S01]  /*5b020*/  ISETP.LT.AND P4, PT, R77, UR10, !P4 ;  /* 0x0000000a4d007c0c */ /* 0x000fe2000e781270 */
[----:B------:R-:W2:Y:S01]  /*5b030*/  LDCU UR8, c[0x0][0x398] ;  /* 0x00007300ff0877ac */ /* 0x000ea20008000800 */
[----:B0-----:R-:W-:-:S02]  /*5b040*/  PRMT R10, R19, 0x7632, R10 ;  /* 0x00007632130a7816 */ /* 0x001fc4000000000a */
[----:B------:R-:W-:Y:S01]  /*5b050*/  F2FP.F16.F32.PACK_AB R20, R20, R76 ;  /* 0x0000004c1414723e */ /* 0x000fe200000000ff */
[----:B------:R-:W0:Y:S01]  /*5b060*/  LDCU UR12, c[0x0][0x398] ;  /* 0x00007300ff0c77ac */ /* 0x000e220008000800 */
[----:B------:R-:W3:Y:S01]  /*5b070*/  LDL.LU R76, [R1+0x4c] ;  /* 0x00004c00014c7983 */ /* 0x000ee20000300800 */
[----:B-1----:R-:W-:Y:S01]  /*5b080*/  IMAD.WIDE R8, R6, 0x2, R4 ;  /* 0x0000000206087825 */ /* 0x002fe200078e0204 */
[----:B------:R-:W-:Y:S01]  /*5b090*/  F2FP.F16.F32.PACK_AB R21, R21, R75 ;  /* 0x0000004b1515723e */ /* 0x000fe200000000ff */
[----:B------:R-:W1:Y:S02]  /*5b0a0*/  LDCU UR7, c[0x0][0x398] ;  /* 0x00007300ff0777ac */ /* 0x000e640008000800 */
[C---:B------:R-:W-:Y:S01]  /*5b0b0*/  IMAD.WIDE R6, R0.reuse, 0x2, R2 ;  /* 0x0000000200067825 */ /* 0x040fe200078e0202 */
[----:B------:R0:W-:Y:S01]  /*5b0c0*/  @P0 STG.E.U16 desc[UR20][R8.64], R10 ;  /* 0x0000000a08000986 */ /* 0x0001e2000c101514 */
[----:B------:R-:W1:Y:S03]  /*5b0d0*/  LDCU UR10, c[0x0][0x398] ;  /* 0x00007300ff0a77ac */ /* 0x000e660008000800 */
[----:B------:R2:W-:Y:S01]  /*5b0e0*/  @P6 STG.E.U16 desc[UR20][R6.64], R20 ;  /* 0x0000001406006986 */ /* 0x0005e2000c101514 */
[----:B0-----:R-:W-:Y:S01]  /*5b0f0*/  IMAD.WIDE R10, R0, 0x2, R4 ;  /* 0x00000002000a7825 */ /* 0x001fe200078e0204 */
[----:B--2---:R-:W-:-:S05]  /*5b100*/  PRMT R7, R20, 0x7632, R7 ;  /* 0x0000763214077816 */ /* 0x004fca0000000007 */
[----:B------:R0:W-:Y:S01]  /*5b110*/  @P4 STG.E.U16 desc[UR20][R10.64], R7 ;  /* 0x000000070a004986 */ /* 0x0001e2000c101514 */
[----:B----4-:R-:W-:Y:S01]  /*5b120*/  ISETP.GE.AND P0, PT, R13, UR4, PT ;  /* 0x000000040d007c0c */ /* 0x010fe2000bf06270 */
[----:B------:R-:W-:Y:S02]  /*5b130*/  VIADD R6, R0, UR28 ;  /* 0x0000001c00067c36 */ /* 0x000fe40008000000 */
[----:B------:R-:W2:Y:S01]  /*5b140*/  LDL.LU R13, [R1+0x15e8] ;  /* 0x0015e800010d7983 */ /* 0x000ea20000300800 */
[----:B------:R-:W-:Y:S01]  /*5b150*/  ISETP.LT.AND P6, PT, R78, UR8, !P5 ;  /* 0x000000084e007c0c */ /* 0x000fe2000efc1270 */
[----:B------:R-:W2:Y:S02]  /*5b160*/  LDCU UR4, c[0x0][0x39c] ;  /* 0x00007380ff0477ac */ /* 0x000ea40008000800 */
[----:B------:R-:W4:Y:S01]  /*5b170*/  LDL.LU R75, [R1+0x50] ;  /* 0x00005000014b7983 */ /* 0x000f220000300800 */
[----:B---3--:R-:W-:Y:S01]  /*5b180*/  ISETP.GE.AND P4, PT, R15, UR6, PT ;  /* 0x000000060f007c0c */ /* 0x008fe2000bf86270 */
[----:B------:R-:W-:-:S02]  /*5b190*/  IMAD.WIDE R8, R6, 0x2, R2 ;  /* 0x0000000206087825 */ /* 0x000fc400078e0202 */
[----:B------:R-:W3:Y:S01]  /*5b1a0*/  LDL.LU R15, [R1+0x15e4] ;  /* 0x0015e400010f7983 */ /* 0x000ee20000300800 */
[C---:B------:R-:W-:Y:S01]  /*5b1b0*/  ISETP.LT.AND P5, PT, R77.reuse, UR12, !P5 ;  /* 0x0000000c4d007c0c */ /* 0x040fe2000efa1270 */
[----:B------:R-:W3:Y:S04]  /*5b1c0*/  LDCU UR6, c[0x0][0x39c] ;  /* 0x00007380ff0677ac */ /* 0x000ee80008000800 */
[----:B------:R0:W-:Y:S01]  /*5b1d0*/  @P6 STG.E.U16 desc[UR20][R8.64], R21 ;  /* 0x0000001508006986 */ /* 0x0001e2000c101514 */
[----:B-1----:R-:W-:Y:S01]  /*5b1e0*/  ISETP.LT.AND P6, PT, R78, UR7, !P0 ;  /* 0x000000074e007c0c */ /* 0x002fe2000c7c1270 */
[----:B------:R-:W-:Y:S01]  /*5b1f0*/  VIADD R0, R6, UR28 ;  /* 0x0000001c06007c36 */ /* 0x000fe20008000000 */
[----:B------:R-:W-:Y:S01]  /*5b200*/  ISETP.LT.AND P0, PT, R77, UR10, !P0 ;  /* 0x0000000a4d007c0c */ /* 0x000fe2000c701270 */
[----:B------:R-:W1:Y:S01]  /*5b210*/  LDCU UR8, c[0x0][0x398] ;  /* 0x00007300ff0877ac */ /* 0x000e620008000800 */
[----:B0-----:R-:W-:-:S02]  /*5b220*/  PRMT R10, R21, 0x7632, R10 ;  /* 0x00007632150a7816 */ /* 0x001fc4000000000a */
[----:B------:R-:W-:Y:S01]  /*5b230*/  F2FP.F16.F32.PACK_AB R22, R22, R74 ;  /* 0x0000004a1616723e */ /* 0x000fe200000000ff */
[----:B------:R-:W0:Y:S01]  /*5b240*/  LDCU UR12, c[0x0][0x398] ;  /* 0x00007300ff0c77ac */ /* 0x000e220008000800 */
[----:B------:R-:W4:Y:S01]  /*5b250*/  LDL.LU R74, [R1+0x54] ;  /* 0x00005400014a7983 */ /* 0x000f220000300800 */
[----:B------:R-:W-:Y:S01]  /*5b260*/  IMAD.WIDE R8, R6, 0x2, R4 ;  /* 0x0000000206087825 */ /* 0x000fe200078e0204 */
[----:B------:R-:W-:Y:S01]  /*5b270*/  F2FP.F16.F32.PACK_AB R23, R23, R76 ;  /* 0x0000004c1717723e */ /* 0x000fe200000000ff */
[----:B------:R-:W0:Y:S02]  /*5b280*/  LDCU UR7, c[0x0][0x398] ;  /* 0x00007300ff0777ac */ /* 0x000e240008000800 */
[C---:B------:R-:W-:Y:S01]  /*5b290*/  IMAD.WIDE R6, R0.reuse, 0x2, R2 ;  /* 0x0000000200067825 */ /* 0x040fe200078e0202 */
[----:B------:R1:W-:Y:S01]  /*5b2a0*/  @P5 STG.E.U16 desc[UR20][R8.64], R10 ;  /* 0x0000000a08005986 */ /* 0x0003e2000c101514 */
[----:B------:R-:W0:Y:S03]  /*5b2b0*/  LDCU UR10, c[0x0][0x398] ;  /* 0x00007300ff0a77ac */ /* 0x000e260008000800 */
[----:B------:R0:W-:Y:S01]  /*5b2c0*/  @P6 STG.E.U16 desc[UR20][R6.64], R22 ;  /* 0x0000001606006986 */ /* 0x0001e2000c101514 */
[----:B-1----:R-:W-:Y:S01]  /*5b2d0*/  IMAD.WIDE R10, R0, 0x2, R4 ;  /* 0x00000002000a7825 */ /* 0x002fe200078e0204 */
[----:B0-----:R-:W-:-:S05]  /*5b2e0*/  PRMT R7, R22, 0x7632, R7 ;  /* 0x0000763216077816 */ /* 0x001fca0000000007 */
[----:B------:R0:W-:Y:S01]  /*5b2f0*/  @P0 STG.E.U16 desc[UR20][R10.64], R7 ;  /* 0x000000070a000986 */ /* 0x0001e2000c101514 */
[----:B--2---:R-:W-:Y:S01]  /*5b300*/  ISETP.GE.AND P5, PT, R13, UR4, PT ;  /* 0x000000040d007c0c */ /* 0x004fe2000bfa6270 */
[----:B------:R-:W-:Y:S02]  /*5b310*/  VIADD R6, R0, UR28 ;  /* 0x0000001c00067c36 */ /* 0x000fe40008000000 */
[----:B------:R-:W2:Y:S01]  /*5b320*/  LDL.LU R13, [R1+0x15ec] ;  /* 0x0015ec00010d7983 */ /* 0x000ea20000300800 */
[----:B------:R-:W-:Y:S01]  /*5b330*/  ISETP.LT.AND P6, PT, R78, UR8, !P4 ;  /* 0x000000084e007c0c */ /* 0x000fe2000e7c1270 */
[----:B------:R-:W2:Y:S02]  /*5b340*/  LDCU UR4, c[0x0][0x39c] ;  /* 0x00007380ff0477ac */ /* 0x000ea40008000800 */
[----:B------:R-:W2:Y:S01]  /*5b350*/  LDL.LU R76, [R1+0x58] ;  /* 0x00005800014c7983 */ /* 0x000ea20000300800 */
[----:B---3--:R-:W-:Y:S01]  /*5b360*/  ISETP.GE.AND P0, PT, R15, UR6, PT ;  /* 0x000000060f007c0c */ /* 0x008fe2000bf06270 */
[----:B------:R-:W-:-:S02]  /*5b370*/  IMAD.WIDE R8, R6, 0x2, R2 ;  /* 0x0000000206087825 */ /* 0x000fc400078e0202 */
[----:B------:R-:W3:Y:S01]  /*5b380*/  LDL.LU R15, [R1+0x15f0] ;  /* 0x0015f000010f7983 */ /* 0x000ee20000300800 */
[C---:B------:R-:W-:Y:S01]  /*5b390*/  ISETP.LT.AND P4, PT, R77.reuse, UR12, !P4 ;  /* 0x0000000c4d007c0c */ /* 0x040fe2000e781270 */
[----:B------:R-:W3:Y:S04]  /*5b3a0*/  LDCU UR6, c[0x0][0x39c] ;  /* 0x00007380ff0677ac */ /* 0x000ee80008000800 */
[----:B------:R1:W-:Y:S01]  /*5b3b0*/  @P6 STG.E.U16 desc[UR20][R8.64], R23 ;  /* 0x0000001708006986 */ /* 0x0003e2000c101514 */
[----:B------:R-:W-:Y:S01]  /*5b3c0*/  ISETP.LT.AND P6, PT, R78, UR7, !P5 ;  /* 0x000000074e007c0c */ /* 0x000fe2000efc1270 */
[----:B------:R-:W-:Y:S01]  /*5b3d0*/  VIADD R0, R6, UR28 ;  /* 0x0000001c06007c36 */ /* 0x000fe20008000000 */
[----:B------:R-:W-:Y:S01]  /*5b3e0*/  ISETP.LT.AND P5, PT, R77, UR10, !P5 ;  /* 0x0000000a4d007c0c */ /* 0x000fe2000efa1270 */
[----:B------:R-:W2:Y:S01]  /*5b3f0*/  LDCU UR8, c[0x0][0x398] ;  /* 0x00007300ff0877ac */ /* 0x000ea20008000800 */
[----:B0-----:R-:W-:-:S02]  /*5b400*/  PRMT R10, R23, 0x7632, R10 ;  /* 0x00007632170a7816 */ /* 0x001fc4000000000a */
[----:B----4-:R-:W-:Y:S01]  /*5b410*/  F2FP.F16.F32.PACK_AB R24, R24, R75 ;  /* 0x0000004b1818723e */ /* 0x010fe200000000ff */
[----:B------:R-:W0:Y:S01]  /*5b420*/  LDCU UR12, c[0x0][0x398] ;  /* 0x00007300ff0c77ac */ /* 0x000e220008000800 */
[----:B------:R-:W4:Y:S01]  /*5b430*/  LDL.LU R75, [R1+0x5c] ;  /* 0x00005c00014b7983 */ /* 0x000f220000300800 */
        /* <DEDUP_REMOVED lines=8> */
[----:B-1----:R-:W-:-:S05]  /*5b4c0*/  PRMT R7, R24, 0x7632, R7 ;  /* 0x0000763218077816 */ /* 0x002fca0000000007 */
        /* <DEDUP_REMOVED lines=22> */
[----:B------:R-:W-:Y:S01]  /*5b630*/  PRMT R11, R26, 0x7632, R11 ;  /* 0x000076321a0b7816 */ /* 0x000fe2000000000b */
[----:B------:R-:W1:Y:S02]  /*5b640*/  LDCU UR7, c[0x0][0x398] ;  /* 0x00007300ff0777ac */ /* 0x000e640008000800 */
[C---:B------:R-:W-:Y:S01]  /*5b650*/  IMAD.WIDE R6, R0.reuse, 0x2, R2 ;  /* 0x0000000200067825 */ /* 0x040fe200078e0202 */
[----:B------:R0:W-:Y:S01]  /*5b660*/  @P0 STG.E.U16 desc[UR20][R8.64], R10 ;  /* 0x0000000a08000986 */ /* 0x0001e2000c101514 */
[----:B----4-:R-:W-:Y:S01]  /*5b670*/  F2FP.F16.F32.PACK_AB R27, R27, R75 ;  /* 0x0000004b1b1b723e */ /* 0x010fe200000000ff */
[----:B------:R-:W4:Y:S02]  /*5b680*/  LDCU UR10, c[0x0][0x398] ;  /* 0x00007300ff0a77ac */ /* 0x000f240008000800 */
[----:B------:R1:W-:Y:S01]  /*5b690*/  @P6 STG.E.U16 desc[UR20][R6.64], R26 ;  /* 0x0000001a06006986 */ /* 0x0003e2000c101514 */
[----:B0-----:R-:W-:-:S05]  /*5b6a0*/  IMAD.WIDE R8, R0, 0x2, R4 ;  /* 0x0000000200087825 */ /* 0x001fca00078e0204 */
        /* <DEDUP_REMOVED lines=8> */
[----:B-1----:R-:W-:-:S02]  /*5b730*/  IMAD.WIDE R6, R10, 0x2, R2 ;  /* 0x000000020a067825 */ /* 0x002fc400078e0202 */
[----:B------:R-:W3:Y:S01]  /*5b740*/  LDL.LU R15, [R1+0x18bc] ;  /* 0x0018bc00010f7983 */ /* 0x000ee20000300800 */
[C---:B------:R-:W-:Y:S01]  /*5b750*/  ISETP.LT.AND P5, PT, R77.reuse, UR12, !P5 ;  /* 0x0000000c4d007c0c */ /* 0x040fe2000efa1270 */
[----:B------:R-:W3:Y:S04]  /*5b760*/  LDCU UR6, c[0x0][0x39c] ;  /* 0x00007380ff0677ac */ /* 0x000ee80008000800 */
[----:B------:R1:W-:Y:S01]  /*5b770*/  @P6 STG.E.U16 desc[UR20][R6.64], R27 ;  /* 0x0000001b06006986 */ /* 0x0003e2000c101514 */
[----:B------:R-:W-:Y:S01]  /*5b780*/  ISETP.LT.AND P6, PT, R78, UR7, !P0 ;  /* 0x000000074e007c0c */ /* 0x000fe2000c7c1270 */
[C---:B------:R-:W-:Y:S01]  /*5b790*/  VIADD R0, R10.reuse, UR28 ;  /* 0x0000001c0a007c36 */ /* 0x040fe20008000000 */
[----:B----4-:R-:W-:Y:S01]  /*5b7a0*/  ISETP.LT.AND P0, PT, R77, UR10, !P0 ;  /* 0x0000000a4d007c0c */ /* 0x010fe2000c701270 */
[----:B0-----:R-:W-:Y:S01]  /*5b7b0*/  IMAD.WIDE R10, R10, 0x2, R4 ;  /* 0x000000020a0a7825 */ /* 0x001fe200078e0204 */
[----:B------:R-:W-:Y:S01]  /*5b7c0*/  PRMT R8, R27, 0x7632, R8 ;  /* 0x000076321b087816 */ /* 0x000fe20000000008 */
[----:B------:R-:W0:Y:S01]  /*5b7d0*/  LDCU UR8, c[0x0][0x398] ;  /* 0x00007300ff0877ac */ /* 0x000e220008000800 */
[----:B------:R-:W-:-:S02]  /*5b7e0*/  F2FP.F16.F32.PACK_AB R28, R28, R74 ;  /* 0x0000004a1c1c723e */ /* 0x000fc400000000ff */
[----:B------:R-:W4:Y:S01]  /*5b7f0*/  LDL.LU R74, [R1+0x6c] ;  /* 0x00006c00014a7983 */ /* 0x000f220000300800 */
[----:B------:R-:W-:Y:S01]  /*5b800*/  F2FP.F16.F32.PACK_AB R29, R29, R76 ;  /* 0x0000004c1d1d723e */ /* 0x000fe200000000ff */
[----:B------:R-:W0:Y:S01]  /*5b810*/  LDCU UR12, c[0x0][0x398] ;  /* 0x00007300ff0c77ac */ /* 0x000e220008000800 */
[----:B-1----:R-:W-:Y:S01]  /*5b820*/  IMAD.WIDE R6, R0, 0x2, R2 ;  /* 0x0000000200067825 */ /* 0x002fe200078e0202 */
[----:B------:R1:W-:Y:S01]  /*5b830*/  @P5 STG.E.U16 desc[UR20][R10.64], R8 ;  /* 0x000000080a005986 */ /* 0x0003e2000c101514 */
[----:B------:R-:W0:Y:S03]  /*5b840*/  LDCU UR7, c[0x0][0x398] ;  /* 0x00007300ff0777ac */ /* 0x000e260008000800 */
[----:B------:R0:W-:Y:S01]  /*5b850*/  @P6 STG.E.U16 desc[UR20][R6.64], R28 ;  /* 0x0000001c06006986 */ /* 0x0001e2000c101514 */
[----:B------:R-:W2:Y:S01]  /*5b860*/  LDCU UR10, c[0x0][0x398] ;  /* 0x00007300ff0a77ac */ /* 0x000ea20008000800 */
[----:B-1----:R-:W-:Y:S01]  /*5b870*/  PRMT R11, R28, 0x7632, R11 ;  /* 0x000076321c0b7816 */ /* 0x002fe2000000000b */
        /* <DEDUP_REMOVED lines=15> */
[C---:B0-----:R-:W-:Y:S01]  /*5b970*/  IMAD.WIDE R6, R10.reuse, 0x2, R4 ;  /* 0x000000020a067825 */ /* 0x041fe200078e0204 */
[----:B------:R-:W-:Y:S01]  /*5b980*/  ISETP.LT.AND P5, PT, R77, UR10, !P5 ;  /* 0x0000000a4d007c0c */ /* 0x000fe2000efa1270 */
[----:B------:R-:W0:Y:S01]  /*5b990*/  LDCU UR8, c[0x0][0x398] ;  /* 0x00007300ff0877ac */ /* 0x000e220008000800 */
[----:B------:R-:W-:Y:S01]  /*5b9a0*/  PRMT R11, R29, 0x7632, R11 ;  /* 0x000076321d0b7816 */ /* 0x000fe2000000000b */
[----:B------:R-:W-:Y:S01]  /*5b9b0*/  VIADD R0, R10, UR28 ;  /* 0x0000001c0a007c36 */ /* 0x000fe20008000000 */
[----:B------:R-:W-:Y:S01]  /*5b9c0*/  F2FP.F16.F32.PACK_AB R30, R30, R75 ;  /* 0x0000004b1e1e723e */ /* 0x000fe200000000ff */
[----:B------:R-:W0:Y:S01]  /*5b9d0*/  LDCU UR12, c[0x0][0x398] ;  /* 0x00007300ff0c77ac */ /* 0x000e220008000800 */
[----:B------:R-:W3:Y:S01]  /*5b9e0*/  LDL.LU R75, [R1+0x74] ;  /* 0x00007400014b7983 */ /* 0x000ee20000300800 */
[----:B-1----:R-:W-:-:S03]  /*5b9f0*/  IMAD.WIDE R8, R0, 0x2, R2 ;  /* 0x0000000200087825 */ /* 0x002fc600078e0202 */
[----:B------:R1:W-:Y:S01]  /*5ba00*/  @P4 STG.E.U16 desc[UR20][R6.64], R11 ;  /* 0x0000000b06004986 */ /* 0x0003e2000c101514 */
[----:B----4-:R-:W-:Y:S01]  /*5ba10*/  F2FP.F16.F32.PACK_AB R31, R31, R74 ;  /* 0x0000004a1f1f723e */ /* 0x010fe200000000ff */
[----:B------:R-:W4:Y:S02]  /*5ba20*/  LDCU UR7, c[0x0][0x398] ;  /* 0x00007300ff0777ac */ /* 0x000f240008000800 */
[----:B------:R0:W-:Y:S01]  /*5ba30*/  @P6 STG.E.U16 desc[UR20][R8.64], R30 ;  /* 0x0000001e08006986 */ /* 0x0001e2000c101514 */
[----:B------:R-:W0:Y:S01]  /*5ba40*/  LDCU UR10, c[0x0][0x398] ;  /* 0x00007300ff0a77ac */ /* 0x000e220008000800 */
[----:B-1----:R-:W-:Y:S01]  /*5ba50*/  PRMT R11, R30, 0x7632, R11 ;  /* 0x000076321e0b7816 */ /* 0x002fe2000000000b */
[----:B------:R-:W-:-:S05]  /*5ba60*/  IMAD.WIDE R6, R0, 0x2, R4 ;  /* 0x0000000200067825 */ /* 0x000fca00078e0204 */
[----:B------:R1:W-:Y:S01]  /*5ba70*/  @P5 STG.E.U16 desc[UR20][R6.64], R11 ;  /* 0x0000000b06005986 */ /* 0x0003e2000c101514 */
[----:B--2---:R-:W-:Y:S01]  /*5ba80*/  ISETP.GE.AND P4, PT, R13, UR4, PT ;  /* 0x000000040d007c0c */ /* 0x004fe2000bf86270 */
[----:B------:R-:W-:Y:S02]  /*5ba90*/  VIADD R10, R0, UR28 ;  /* 0x0000001c000a7c36 */ /* 0x000fe40008000000 */
[----:B------:R-:W2:Y:S01]  /*5baa0*/  LDL.LU R13, [R1+0x15b0] ;  /* 0x0015b000010d7983 */ /* 0x000ea20000300800 */
[----:B0-----:R-:W-:Y:S01]  /*5bab0*/  ISETP.LT.AND P6, PT, R78, UR8, !P0 ;  /* 0x000000084e007c0c */ /* 0x001fe2000c7c1270 */
        /* <DEDUP_REMOVED lines=8> */
[----:B----4-:R-:W-:Y:S01]  /*5bb40*/  ISETP.LT.AND P6, PT, R78, UR7, !P4 ;  /* 0x000000074e007c0c */ /* 0x010fe2000e7c1270 */
[C---:B-1----:R-:W-:Y:S01]  /*5bb50*/  IMAD.WIDE R6, R10.reuse, 0x2, R4 ;  /* 0x000000020a067825 */ /* 0x042fe200078e0204 */
[----:B------:R-:W-:Y:S01]  /*5bb60*/  ISETP.LT.AND P4, PT, R77, UR10, !P4 ;  /* 0x0000000a4d007c0c */ /* 0x000fe2000e781270 */
[----:B------:R-:W1:Y:S01]  /*5bb70*/  LDCU UR8, c[0x0][0x398] ;  /* 0x00007300ff0877ac */ /* 0x000e620008000800 */
[----:B------:R-:W-:-:S02]  /*5bb80*/  IADD3 R0, PT, PT, R10, UR28, RZ ;  /* 0x0000001c0a007c10 */ /* 0x000fc4000fffe0ff */
[----:B------:R-:W-:Y:S01]  /*5bb90*/  PRMT R11, R31, 0x7632, R11 ;  /* 0x000076321f0b7816 */ /* 0x000fe2000000000b */
[----:B------:R-:W4:Y:S01]  /*5bba0*/  LDCU UR12, c[0x0][0x398] ;  /* 0x00007300ff0c77ac */ /* 0x000f220008000800 */
[----:B------:R-:W-:Y:S02]  /*5bbb0*/  F2FP.F16.F32.PACK_AB R32, R32, R76 ;  /* 0x0000004c2020723e */ /* 0x000fe400000000ff */
[----:B------:R-:W4:Y:S01]  /*5bbc0*/  LDL.LU R76, [R1+0x7c] ;  /* 0x00007c00014c7983 */ /* 0x000f220000300800 */
[----:B0-----:R-:W-:Y:S01]  /*5bbd0*/  IMAD.WIDE R8, R0, 0x2, R2 ;  /* 0x0000000200087825 */ /* 0x001fe200078e0202 */
[----:B------:R-:W-:Y:S01]  /*5bbe0*/  F2FP.F16.F32.PACK_AB R33, R33, R75 ;  /* 0x0000004b2121723e */ /* 0x000fe200000000ff */
[----:B------:R-:W0:Y:S01]  /*5bbf0*/  LDCU UR7, c[0x0][0x398] ;  /* 0x00007300ff0777ac */ /* 0x000e220008000800 */
[----:B------:R1:W-:Y:S01]  /*5bc00*/  @P0 STG.E.U16 desc[UR20][R6.64], R11 ;  /* 0x0000000b06000986 */ /* 0x0003e2000c101514 */
[----:B------:R-:W0:Y:S03]  /*5bc10*/  LDCU UR10, c[0x0][0x398] ;  /* 0x00007300ff0a77ac */ /* 0x000e260008000800 */
[----:B------:R0:W-:Y:S01]  /*5bc20*/  @P6 STG.E.U16 desc[UR20][R8.64], R32 ;  /* 0x0000002008006986 */ /* 0x0001e2000c101514 */
[----:B-1----:R-:W-:Y:S01]  /*5bc30*/  PRMT R11, R32, 0x7632, R11 ;  /* 0x00007632200b7816 */ /* 0x002fe2000000000b */
[----:B------:R-:W-:-:S05]  /*5bc40*/  IMAD.WIDE R6, R0, 0x2, R4 ;  /* 0x0000000200067825 */ /* 0x000fca00078e0204 */
        /* <DEDUP_REMOVED lines=8> */
[----:B0-----:R-:W-:-:S02]  /*5bcd0*/  IMAD.WIDE R8, R10, 0x2, R2 ;  /* 0x000000020a087825 */ /* 0x001fc400078e0202 */
[----:B------:R-:W3:Y:S01]  /*5bce0*/  LDL.LU R15, [R1+0x18d8] ;  /* 0x0018d800010f7983 */ /* 0x000ee20000300800 */
[C---:B----4-:R-:W-:Y:S01]  /*5bcf0*/  ISETP.LT.AND P5, PT, R77.reuse, UR12, !P5 ;  /* 0x0000000c4d007c0c */ /* 0x050fe2000efa1270 */
[----:B------:R-:W3:Y:S04]  /*5bd00*/  LDCU UR6, c[0x0][0x39c] ;  /* 0x00007380ff0677ac */ /* 0x000ee80008000800 */
[----:B------:R0:W-:Y:S01]  /*5bd10*/  @P6 STG.E.U16 desc[UR20][R8.64], R33 ;  /* 0x0000002108006986 */ /* 0x0001e2000c101514 */
[----:B------:R-:W-:Y:S01]  /*5bd20*/  ISETP.LT.AND P6, PT, R78, UR7, !P0 ;  /* 0x000000074e007c0c */ /* 0x000fe2000c7c1270 */
[C---:B-1----:R-:W-:Y:S01]  /*5bd30*/  IMAD.WIDE R6, R10.reuse, 0x2, R4 ;  /* 0x000000020a067825 */ /* 0x042fe200078e0204 */
[----:B------:R-:W-:Y:S01]  /*5bd40*/  ISETP.LT.AND P0, PT, R77, UR10, !P0 ;  /* 0x0000000a4d007c0c */ /* 0x000fe2000c701270 */
[----:B------:R-:W1:Y:S01]  /*5bd50*/  LDCU UR8, c[0x0][0x398] ;  /* 0x00007300ff0877ac */ /* 0x000e620008000800 */
[----:B------:R-:W-:Y:S01]  /*5bd60*/  PRMT R11, R33, 0x7632, R11 ;  /* 0x00007632210b7816 */ /* 0x000fe2000000000b */
[----:B------:R-:W-:Y:S01]  /*5bd70*/  VIADD R0, R10, UR28 ;  /* 0x0000001c0a007c36 */ /* 0x000fe20008000000 */
[----:B------:R-:W-:Y:S01]  /*5bd80*/  F2FP.F16.F32.PACK_AB R34, R34, R74 ;  /* 0x0000004a2222723e */ /* 0x000fe200000000ff */
[----:B------:R-:W4:Y:S01]  /*5bd90*/  LDCU UR12, c[0x0][0x398] ;  /* 0x00007300ff0c77ac */ /* 0x000f220008000800 */
[----:B------:R-:W4:Y:S01]  /*5bda0*/  LDL.LU R74, [R1+0x84] ;  /* 0x00008400014a7983 */ /* 0x000f220000300800 */
[----:B0-----:R-:W-:-:S03]  /*5bdb0*/  IMAD.WIDE R8, R0, 0x2, R2 ;  /* 0x0000000200087825 */ /* 0x001fc600078e0202 */
[----:B------:R0:W-:Y:S01]  /*5bdc0*/  @P5 STG.E.U16 desc[UR20][R6.64], R11 ;  /* 0x0000000b06005986 */ /* 0x0001e2000c101514 */
[----:B------:R-:W-:Y:S01]  /*5bdd0*/  F2FP.F16.F32.PACK_AB R35, R35, R76 ;  /* 0x0000004c2323723e */ /* 0x000fe200000000ff */
[----:B------:R-:W1:Y:S02]  /*5bde0*/  LDCU UR7, c[0x0][0x398] ;  /* 0x00007300ff0777ac */ /* 0x000e640008000800 */
[----:B------:R1:W-:Y:S01]  /*5bdf0*/  @P6 STG.E.U16 desc[UR20][R8.64], R34 ;  /* 0x0000002208006986 */ /* 0x0003e2000c101514 */
[----:B------:R-:W1:Y:S01]  /*5be00*/  LDCU UR10, c[0x0][0x398] ;  /* 0x00007300ff0a77ac */ /* 0x000e620008000800 */
[----:B0-----:R-:W-:Y:S01]  /*5be10*/  PRMT R11, R34, 0x7632, R11 ;  /* 0x00007632220b7816 */ /* 0x001fe2000000000b */
[----:B------:R-:W-:-:S05]  /*5be20*/  IMAD.WIDE R6, R0, 0x2, R4 ;  /* 0x0000000200067825 */ /* 0x000fca00078e0204 */
[----:B------:R0:W-:Y:S01]  /*5be30*/  @P0 STG.E.U16 desc[UR20][R6.64], R11 ;  /* 0x0000000b06000986 */ /* 0x0001e2000c101514 */
[----:B--2---:R-:W-:Y:S01]  /*5be40*/  ISETP.GE.AND P5, PT, R13, UR4, PT ;  /* 0x000000040d007c0c */ /* 0x004fe2000bfa6270 */
[----:B------:R-:W-:Y:S02]  /*5be50*/  VIADD R10, R0, UR28 ;  /* 0x0000001c000a7c36 */ /* 0x000fe40008000000 */
[----:B------:R-:W2:Y:S01]  /*5be60*/  LDL.LU R13, [R1+0x18e8] ;  /* 0x0018e800010d7983 */ /* 0x000ea20000300800 */
[----:B-1----:R-:W-:Y:S01]  /*5be70*/  ISETP.LT.AND P6, PT, R78, UR8, !P4 ;  /* 0x000000084e007c0c */ /* 0x002fe2000e7c1270 */
[----:B------:R-:W2:Y:S02]  /*5be80*/  LDCU UR4, c[0x0][0x39c] ;  /* 0x00007380ff0477ac */ /* 0x000ea40008000800 */
[----:B------:R-:W2:Y:S01]  /*5be90*/  LDL.LU R76, [R1+0x88] ;  /* 0x00008800014c7983 */ /* 0x000ea20000300800 */
[----:B---3--:R-:W-:Y:S01]  /*5bea0*/  ISETP.GE.AND P0, PT, R15, UR6, PT ;  /* 0x000000060f007c0c */ /* 0x008fe2000bf06270 */
[----:B------:R-:W-:-:S02]  /*5beb0*/  IMAD.WIDE R8, R10, 0x2, R2 ;  /* 0x000000020a087825 */ /* 0x000fc400078e0202 */
[----:B------:R-:W3:Y:S01]  /*5bec0*/  LDL.LU R15, [R1+0x18ec] ;  /* 0x0018ec00010f7983 */ /* 0x000ee20000300800 */
[C---:B----4-:R-:W-:Y:S01]  /*5bed0*/  ISETP.LT.AND P4, PT, R77.reuse, UR12, !P4 ;  /* 0x0000000c4d007c0c */ /* 0x050fe2000e781270 */
        /* <DEDUP_REMOVED lines=9> */
[----:B------:R-:W4:Y:S01]  /*5bf70*/  LDCU UR12, c[0x0][0x398] ;  /* 0x00007300ff0c77ac */ /* 0x000f220008000800 */
[----:B------:R-:W4:Y:S01]  /*5bf80*/  LDL.LU R75, [R1+0x8c] ;  /* 0x00008c00014b7983 */ /* 0x000f220000300800 */
[----:B-1----:R-:W-:-:S03]  /*5bf90*/  IMAD.WIDE R8, R0, 0x2, R2 ;  /* 0x0000000200087825 */ /* 0x002fc600078e0202 */
[----:B------:R1:W-:Y:S01]  /*5bfa0*/  @P4 STG.E.U16 desc[UR20][R6.64], R11 ;  /* 0x0000000b06004986 */ /* 0x0003e2000c101514 */
[----:B------:R-:W-:Y:S01]  /*5bfb0*/  F2FP.F16.F32.PACK_AB R37, R37, R74 ;  /* 0x0000004a2525723e */ /* 0x000fe200000000ff */
[----:B------:R-:W0:Y:S02]  /*5bfc0*/  LDCU UR7, c[0x0][0x398] ;  /* 0x00007300ff0777ac */ /* 0x000e240008000800 */
[----:B------:R0:W-:Y:S01]  /*5bfd0*/  @P6 STG.E.U16 desc[UR20][R8.64], R36 ;  /* 0x0000002408006986 */ /* 0x0001e2000c101514 */
[----:B------:R-:W0:Y:S01]  /*5bfe0*/  LDCU UR10, c[0x0][0x398] ;  /* 0x00007300ff0a77ac */ /* 0x000e220008000800 */
[----:B-1----:R-:W-:Y:S01]  /*5bff0*/  PRMT R11, R36, 0x7632, R11 ;  /* 0x00007632240b7816 */ /* 0x002fe2000000000b */
[----:B------:R-:W-:-:S05]  /*5c000*/  IMAD.WIDE R6, R0, 0x2, R4 ;  /* 0x0000000200067825 */ /* 0x000fca00078e0204 */
[----:B------:R1:W-:Y:S01]  /*5c010*/  @P5 STG.E.U16 desc[UR20][R6.64], R11 ;  /* 0x0000000b06005986 */ /* 0x0003e2000c101514 */
[----:B--2---:R-:W-:Y:S02]  /*5c020*/  ISETP.GE.AND P4, PT, R13, UR4, PT ;  /* 0x000000040d007c0c */ /* 0x004fe4000bf86270 */
[----:B------:R-:W-:Y:S01]  /*5c030*/  F2FP.F16.F32.PACK_AB R38, R38, R76 ;  /* 0x0000004c2626723e */ /* 0x000fe200000000ff */
[----:B------:R-:W2:Y:S01]  /*5c040*/  LDL.LU R13, [R1+0x15bc] ;  /* 0x0015bc00010d7983 */ /* 0x000ea20000300800 */
[----:B0-----:R-:W-:Y:S01]  /*5c050*/  ISETP.LT.AND P6, PT, R78, UR8, !P0 ;  /* 0x000000084e007c0c */ /* 0x001fe2000c7c1270 */
[----:B------:R-:W-:Y:S01]  /*5c060*/  VIADD R10, R0, UR28 ;  /* 0x0000001c000a7c36 */ /* 0x000fe20008000000 */
[----:B------:R-:W2:Y:S01]  /*5c070*/  LDCU UR4, c[0x0][0x39c] ;  /* 0x00007380ff0477ac */ /* 0x000ea20008000800 */
[----:B------:R-:W2:Y:S01]  /*5c080*/  LDL.LU R74, [R1+0x90] ;  /* 0x00009000014a7983 */ /* 0x000ea20000300800 */
[----:B---3--:R-:W-:Y:S01]  /*5c090*/  ISETP.GE.AND P5, PT, R15, UR6, PT ;  /* 0x000000060f007c0c */ /* 0x008fe2000bfa6270 */
[----:B------:R-:W-:-:S02]  /*5c0a0*/  IMAD.WIDE R8, R10, 0x2, R2 ;  /* 0x000000020a087825 */ /* 0x000fc400078e0202 */
[----:B------:R-:W3:Y:S01]  /*5c0b0*/  LDL.LU R15, [R1+0x15a8] ;  /* 0x0015a800010f7983 */ /* 0x000ee20000300800 */
[----:B----4-:R-:W-:Y:S01]  /*5c0c0*/  ISETP.LT.AND P0, PT, R77, UR12, !P0 ;  /* 0x0000000c4d007c0c */ /* 0x010fe2000c701270 */
[----:B------:R-:W3:Y:S02]  /*5c0d0*/  LDCU UR6, c[0x0][0x39c] ;  /* 0x00007380ff0677ac */ /* 0x000ee40008000800 */
[----:B------:R-:W4:Y:S01]  /*5c0e0*/  LDL.LU R76, [R1+0x94] ;  /* 0x00009400014c7983 */ /* 0x000f220000300800 */
[----:B------:R-:W0:Y:S03]  /*5c0f0*/  LDCU UR8, c[0x0][0x398] ;  /* 0x00007300ff0877ac */ /* 0x000e260008000800 */
[----:B------:R-:W4:Y:S01]  /*5c100*/  LDL.LU R17, [R1+0x15a4] ;  /* 0x0015a40001117983 */ /* 0x000f220000300800 */
[----:B-1----:R-:W-:Y:S01]  /*5c110*/  PRMT R11, R37, 0x7632, R11 ;  /* 0x00007632250b7816 */ /* 0x002fe2000000000b */
[----:B------:R-:W1:Y:S02]  /*5c120*/  LDCU UR12, c[0x0][0x398] ;  /* 0x00007300ff0c77ac */ /* 0x000e640008000800 */
[----:B------:R0:W-:Y:S01]  /*5c130*/  @P6 STG.E.U16 desc[UR20][R8.64], R37 ;  /* 0x0000002508006986 */ /* 0x0001e2000c101514 */
[----:B------:R-:W-:Y:S01]  /*5c140*/  ISETP.LT.AND P6, PT, R78, UR7, !P4 ;  /* 0x000000074e007c0c */ /* 0x000fe2000e7c1270 */
[C---:B------:R-:W-:Y:S01]  /*5c150*/  IMAD.WIDE R6, R10.reuse, 0x2, R4 ;  /* 0x000000020a067825 */ /* 0x040fe200078e0204 */
[----:B------:R-:W-:Y:S01]  /*5c160*/  ISETP.LT.AND P4, PT, R77, UR10, !P4 ;  /* 0x0000000a4d007c0c */ /* 0x000fe2000e781270 */
[----:B------:R-:W1:Y:S02]  /*5c170*/  LDCU UR7, c[0x0][0x398] ;  /* 0x00007300ff0777ac */ /* 0x000e640008000800 */
[----:B------:R-:W-:Y:S01]  /*5c180*/  VIADD R0, R10, UR28 ;  /* 0x0000001c0a007c36 */ /* 0x000fe20008000000 */
[----:B------:R1:W-:Y:S01]  /*5c190*/  @P0 STG.E.U16 desc[UR20][R6.64], R11 ;  /* 0x0000000b06000986 */ /* 0x0003e2000c101514 */
[----:B------:R-:W-:Y:S01]  /*5c1a0*/  F2FP.F16.F32.PACK_AB R39, R39, R75 ;  /* 0x0000004b2727723e */ /* 0x000fe200000000ff */
[----:B------:R-:W2:Y:S02]  /*5c1b0*/  LDCU UR10, c[0x0][0x398] ;  /* 0x00007300ff0a77ac */ /* 0x000ea40008000800 */
[----:B------:R-:W4:Y:S01]  /*5c1c0*/  LDL.LU R75, [R1+0x98] ;  /* 0x00009800014b7983 */ /* 0x000f220000300800 */
[----:B0-----:R-:W-:Y:S01]  /*5c1d0*/  IMAD.WIDE R8, R0, 0x2, R2 ;  /* 0x0000000200087825 */ /* 0x001fe200078e0202 */
[----:B-1----:R-:W-:-:S03]  /*5c1e0*/  PRMT R11, R38, 0x7632, R11 ;  /* 0x00007632260b7816 */ /* 0x002fc6000000000b */
[----:B------:R-:W-:Y:S01]  /*5c1f0*/  IMAD.WIDE R6, R0, 0x2, R4 ;  /* 0x0000000200067825 */ /* 0x000fe200078e0204 */
[----:B------:R0:W-:Y:S04]  /*5c200*/  @P6 STG.E.U16 desc[UR20][R8.64], R38 ;  /* 0x0000002608006986 */ /* 0x0001e8000c101514 */
[----:B------:R1:W-:Y:S01]  /*5c210*/  @P4 STG.E.U16 desc[UR20][R6.64], R11 ;  /* 0x0000000b06004986 */ /* 0x0003e2000c101514 */
[----:B------:R-:W-:Y:S01]  /*5c220*/  ISETP.LT.AND P6, PT, R78, UR8, !P5 ;  /* 0x000000084e007c0c */ /* 0x000fe2000efc1270 */
[----:B------:R-:W-:Y:S01]  /*5c230*/  VIADD R10, R0, UR28 ;  /* 0x0000001c000a7c36 */ /* 0x000fe20008000000 */
[----:B------:R-:W-:Y:S01]  /*5c240*/  ISETP.LT.AND P5, PT, R77, UR12, !P5 ;  /* 0x0000000c4d007c0c */ /* 0x000fe2000efa1270 */
[----:B------:R-:W2:Y:S01]  /*5c250*/  LDCU UR8, c[0x0][0x398] ;  /* 0x00007300ff0877ac */ /* 0x000ea20008000800 */
[----:B------:R-:W-:Y:S01]  /*5c260*/  PRMT R0, R39, 0x7632, R0 ;  /* 0x0000763227007816 */ /* 0x000fe20000000000 */
[C---:B0-----:R-:W-:Y:S01]  /*5c270*/  IMAD.WIDE R8, R10.reuse, 0x2, R2 ;  /* 0x000000020a087825 */ /* 0x041fe200078e0202 */
[----:B------:R-:W0:Y:S03]  /*5c280*/  LDCU UR12, c[0x0][0x398] ;  /* 0x00007300ff0c77ac */ /* 0x000e260008000800 */
[----:B-1----:R-:W-:-:S04]  /*5c290*/  IMAD.WIDE R6, R10, 0x2, R4 ;  /* 0x000000020a067825 */ /* 0x002fc800078e0204 */
[----:B------:R1:W-:Y:S04]  /*5c2a0*/  @P6 STG.E.U16 desc[UR20][R8.64], R39 ;  /* 0x0000002708006986 */ /* 0x0003e8000c101514 */
[----:B------:R0:W-:Y:S01]  /*5c2b0*/  @P5 STG.E.U16 desc[UR20][R6.64], R0 ;  /* 0x0000000006005986 */ /* 0x0001e2000c101514 */
[----:B--2---:R-:W-:Y:S01]  /*5c2c0*/  ISETP.GE.AND P0, PT, R13, UR4, PT ;  /* 0x000000040d007c0c */ /* 0x004fe2000bf06270 */
[----:B------:R-:W4:Y:S01]  /*5c2d0*/  LDCU UR4, c[0x0][0x39c] ;  /* 0x00007380ff0477ac */ /* 0x000f220008000800 */
[----:B------:R-:W-:Y:S02]  /*5c2e0*/  F2FP.F16.F32.PACK_AB R40, R40, R74 ;  /* 0x0000004a2828723e */ /* 0x000fe400000000ff */
[----:B---3--:R-:W-:Y:S01]  /*5c2f0*/  ISETP.GE.AND P4, PT, R15, UR6, PT ;  /* 0x000000060f007c0c */ /* 0x008fe2000bf86270 */
[----:B------:R-:W2:Y:S01]  /*5c300*/  LDCU UR6, c[0x0][0x39c] ;  /* 0x00007380ff0677ac */ /* 0x000ea20008000800 */
[----:B------:R-:W2:Y:S04]  /*5c310*/  LDL.LU R15, [R1+0x15a0] ;  /* 0x0015a000010f7983 */ /* 0x000ea80000300800 */
[----:B------:R-:W3:Y:S01]  /*5c320*/  LDL.LU R74, [R1+0x9c] ;  /* 0x00009c00014a7983 */ /* 0x000ee20000300800 */
[----:B----4-:R-:W-:Y:S01]  /*5c330*/  ISETP.GE.AND P5, PT, R17, UR4, PT ;  /* 0x0000000411007c0c */ /* 0x010fe2000bfa6270 */
[----:B------:R-:W-:-:S02]  /*5c340*/  VIADD R13, R10, UR28 ;  /* 0x0000001c0a0d7c36 */ /* 0x000fc40008000000 */
[----:B------:R-:W4:Y:S01]  /*5c350*/  LDL.LU R17, [R1+0x18f0] ;  /* 0x0018f00001117983 */ /* 0x000f220000300800 */
[----:B------:R-:W-:Y:S01]  /*5c360*/  ISETP.LT.AND P6, PT, R78, UR7, !P0 ;  /* 0x000000074e007c0c */ /* 0x000fe2000c7c1270 */
[----:B------:R-:W4:Y:S01]  /*5c370*/  LDCU UR4, c[0x0][0x39c] ;  /* 0x00007380ff0477ac */ /* 0x000f220008000800 */
[----:B------:R-:W-:Y:S01]  /*5c380*/  ISETP.LT.AND P0, PT, R77, UR10, !P0 ;  /* 0x0000000a4d007c0c */ /* 0x000fe2000c701270 */
[C---:B-1----:R-:W-:Y:S01]  /*5c390*/  IMAD.WIDE R8, R13.reuse, 0x2, R2 ;  /* 0x000000020d087825 */ /* 0x042fe200078e0202 */
[----:B------:R-:W-:Y:S01]  /*5c3a0*/  PRMT R10, R40, 0x7632, R10 ;  /* 0x00007632280a7816 */ /* 0x000fe2000000000a */
[----:B------:R-:W1:Y:S02]  /*5c3b0*/  LDCU UR7, c[0x0][0x398] ;  /* 0x00007300ff0777ac */ /* 0x000e640008000800 */
[----:B0-----:R-:W-:Y:S01]  /*5c3c0*/  IMAD.WIDE R6, R13, 0x2, R4 ;  /* 0x000000020d067825 */ /* 0x001fe200078e0204 */
[----:B------:R-:W-:Y:S01]  /*5c3d0*/  F2FP.F16.F32.PACK_AB R41, R41, R76 ;  /* 0x0000004c2929723e */ /* 0x000fe200000000ff */
[----:B------:R-:W0:Y:S01]  /*5c3e0*/  LDCU UR10, c[0x0][0x398] ;  /* 0x00007300ff0a77ac */ /* 0x000e220008000800 */
[----:B------:R-:W3:Y:S04]  /*5c3f0*/  LDL.LU R76, [R1+0xa0] ;  /* 0x0000a000014c7983 */ /* 0x000ee80000300800 */
[----:B------:R1:W-:Y:S04]  /*5c400*/  @P6 STG.E.U16 desc[UR20][R8.64], R40 ;  /* 0x0000002808006986 */ /* 0x0003e8000c101514 */
[----:B------:R0:W-:Y:S01]  /*5c410*/  @P0 STG.E.U16 desc[UR20][R6.64], R10 ;  /* 0x0000000a06000986 */ /* 0x0001e2000c101514 */
[----:B------:R-:W-:Y:S01]  /*5c420*/  ISETP.LT.AND P6, PT, R78, UR8, !P4 ;  /* 0x000000084e007c0c */ /* 0x000fe2000e7c1270 */
[----:B------:R-:W-:Y:S01]  /*5c430*/  VIADD R11, R13, UR28 ;  /* 0x0000001c0d0b7c36 */ /* 0x000fe20008000000 */
[----:B------:R-:W-:Y:S01]  /*5c440*/  ISETP.LT.AND P4, PT, R77, UR12, !P4 ;  /* 0x0000000c4d007c0c */ /* 0x000fe2000e781270 */
[----:B------:R-:W2:Y:S01]  /*5c450*/  LDCU UR8, c[0x0][0x398] ;  /* 0x00007300ff0877ac */ /* 0x000ea20008000800 */
[----:B------:R-:W-:Y:S01]  /*5c460*/  PRMT R0, R41, 0x7632, R0 ;  /* 0x0000763229007816 */ /* 0x000fe20000000000 */
[C---:B-1----:R-:W-:Y:S01]  /*5c470*/  IMAD.WIDE R8, R11.reuse, 0x2, R2 ;  /* 0x000000020b087825 */ /* 0x042fe200078e0202 */
[----:B------:R-:W-:Y:S01]  /*5c480*/  F2FP.F16.F32.PACK_AB R42, R42, R75 ;  /* 0x0000004b2a2a723e */ /* 0x000fe200000000ff */
[----:B------:R-:W1:Y:S02]  /*5c490*/  LDCU UR12, c[0x0][0x398] ;  /* 0x00007300ff0c77ac */ /* 0x000e640008000800 */
[----:B0-----:R-:W-:-:S04]  /*5c4a0*/  IMAD.WIDE R6, R11, 0x2, R4 ;  /* 0x000000020b067825 */ /* 0x001fc800078e0204 */
[----:B------:R0:W-:Y:S04]  /*5c4b0*/  @P6 STG.E.U16 desc[UR20][R8.64], R41 ;  /* 0x0000002908006986 */ /* 0x0001e8000c101514 */
[----:B------:R0:W-:Y:S01]  /*5c4c0*/  @P4 STG.E.U16 desc[UR20][R6.64], R0 ;  /* 0x0000000006004986 */ /* 0x0001e2000c101514 */
[----:B--2---:R-:W-:Y:S01]  /*5c4d0*/  ISETP.GE.AND P0, PT, R15, UR6, PT ;  /* 0x000000060f007c0c */ /* 0x004fe2000bf06270 */
[----:B------:R-:W2:Y:S02]  /*5c4e0*/  LDCU UR6, c[0x0][0x39c] ;  /* 0x00007380ff0677ac */ /* 0x000ea40008000800 */
[----:B------:R-:W2:Y:S04]  /*5c4f0*/  LDL.LU R15, [R1+0x18f4] ;  /* 0x0018f400010f7983 */ /* 0x000ea80000300800 */
[----:B------:R-:W2:Y:S01]  /*5c500*/  LDL.LU R75, [R1+0xa4] ;  /* 0x0000a400014b7983 */ /* 0x000ea20000300800 */
[----:B----4-:R-:W-:Y:S01]  /*5c510*/  ISETP.GE.AND P4, PT, R17, UR4, PT ;  /* 0x0000000411007c0c */ /* 0x010fe2000bf86270 */
[----:B------:R-:W-:-:S02]  /*5c520*/  VIADD R13, R11, UR28 ;  /* 0x0000001c0b0d7c36 */ /* 0x000fc40008000000 */
[----:B------:R-:W4:Y:S01]  /*5c530*/  LDL.LU R17, [R1+0x18e4] ;  /* 0x0018e40001117983 */ /* 0x000f220000300800 */
[----:B------:R-:W-:Y:S01]  /*5c540*/  ISETP.LT.AND P6, PT, R78, UR7, !P5 ;  /* 0x000000074e007c0c */ /* 0x000fe2000efc1270 */
[----:B------:R-:W4:Y:S01]  /*5c550*/  LDCU UR4, c[0x0][0x39c] ;  /* 0x00007380ff0477ac */ /* 0x000f220008000800 */
[----:B------:R-:W-:Y:S01]  /*5c560*/  ISETP.LT.AND P5, PT, R77, UR10, !P5 ;  /* 0x0000000a4d007c0c */ /* 0x000fe2000efa1270 */
[C---:B0-----:R-:W-:Y:S01]  /*5c570*/  IMAD.WIDE R8, R13.reuse, 0x2, R2 ;  /* 0x000000020d087825 */ /* 0x041fe200078e0202 */
[----:B------:R-:W-:Y:S01]  /*5c580*/  PRMT R10, R42, 0x7632, R10 ;  /* 0x000076322a0a7816 */ /* 0x000fe2000000000a */
[----:B------:R-:W0:Y:S02]  /*5c590*/  LDCU UR7, c[0x0][0x398] ;  /* 0x00007300ff0777ac */ /* 0x000e240008000800 */
[----:B------:R-:W-:Y:S01]  /*5c5a0*/  IMAD.WIDE R6, R13, 0x2, R4 ;  /* 0x000000020d067825 */ /* 0x000fe200078e0204 */
[----:B---3--:R-:W-:Y:S01]  /*5c5b0*/  F2FP.F16.F32.PACK_AB R43, R43, R74 ;  /* 0x0000004a2b2b723e */ /* 0x008fe200000000ff */
[----:B------:R-:W3:Y:S01]  /*5c5c0*/  LDCU UR10, c[0x0][0x398] ;  /* 0x00007300ff0a77ac */ /* 0x000ee20008000800 */
[----:B------:R-:W3:Y:S04]  /*5c5d0*/  LDL.LU R74, [R1+0xa8] ;  /* 0x0000a800014a7983 */ /* 0x000ee80000300800 */
[----:B------:R0:W-:Y:S04]  /*5c5e0*/  @P6 STG.E.U16 desc[UR20][R8.64], R42 ;  /* 0x0000002a08006986 */ /* 0x0001e8000c101514 */
[----:B------:R0:W-:Y:S01]  /*5c5f0*/  @P5 STG.E.U16 desc[UR20][R6.64], R10 ;  /* 0x0000000a06005986 */ /* 0x0001e2000c101514 */
[----:B------:R-:W-:Y:S01]  /*5c600*/  ISETP.LT.AND P6, PT, R78, UR8, !P0 ;  /* 0x000000084e007c0c */ /* 0x000fe2000c7c1270 */
[----:B------:R-:W-:Y:S01]  /*5c610*/  VIADD R11, R13, UR28 ;  /* 0x0000001c0d0b7c36 */ /* 0x000fe20008000000 */
[----:B-1----:R-:W-:Y:S01]  /*5c620*/  ISETP.LT.AND P0, PT, R77, UR12, !P0 ;  /* 0x0000000c4d007c0c */ /* 0x002fe2000c701270 */
[----:B------:R-:W1:Y:S01]  /*5c630*/  LDCU UR8, c[0x0][0x398] ;  /* 0x00007300ff0877ac */ /* 0x000e620008000800 */
[----:B------:R-:W-:Y:S01]  /*5c640*/  PRMT R0, R43, 0x7632, R0 ;  /* 0x000076322b007816 */ /* 0x000fe20000000000 */
[C---:B0-----:R-:W-:Y:S01]  /*5c650*/  IMAD.WIDE R8, R11.reuse, 0x2, R2 ;  /* 0x000000020b087825 */ /* 0x041fe200078e0202 */
[----:B------:R-:W-:Y:S01]  /*5c660*/  F2FP.F16.F32.PACK_AB R44, R44, R76 ;  /* 0x0000004c2c2c723e */ /* 0x000fe200000000ff */
[----:B------:R-:W0:Y:S02]  /*5c670*/  LDCU UR12, c[0x0][0x398] ;  /* 0x00007300ff0c77ac */ /* 0x000e240008000800 */
[----:B------:R-:W-:-:S04]  /*5c680*/  IMAD.WIDE R6, R11, 0x2, R4 ;  /* 0x000000020b067825 */ /* 0x000fc800078e0204 */
[----:B------:R0:W-:Y:S04]  /*5c690*/  @P6 STG.E.U16 desc[UR20][R8.64], R43 ;  /* 0x0000002b08006986 */ /* 0x0001e8000c101514 */
[----:B------:R0:W-:Y:S01]  /*5c6a0*/  @P0 STG.E.U16 desc[UR20][R6.64], R0 ;  /* 0x0000000006000986 */ /* 0x0001e2000c101514 */
[----:B--2---:R-:W-:Y:S02]  /*5c6b0*/  ISETP.GE.AND P5, PT, R15, UR6, PT ;  /* 0x000000060f007c0c */ /* 0x004fe4000bfa6270 */
[----:B------:R-:W-:Y:S01]  /*5c6c0*/  F2FP.F16.F32.PACK_AB R45, R45, R75 ;  /* 0x0000004b2d2d723e */ /* 0x000fe200000000ff */
[----:B------:R-:W2:Y:S01]  /*5c6d0*/  LDL.LU R15, [R1+0x18dc] ;  /* 0x0018dc00010f7983 */ /* 0x000ea20000300800 */
[----:B------:R-:W-:Y:S01]  /*5c6e0*/  ISETP.LT.AND P6, PT, R78, UR7, !P4 ;  /* 0x000000074e007c0c */ /* 0x000fe2000e7c1270 */
[----:B------:R-:W-:Y:S01]  /*5c6f0*/  VIADD R13, R11, UR28 ;  /* 0x0000001c0b0d7c36 */ /* 0x000fe20008000000 */
[----:B----4-:R-:W-:Y:S01]  /*5c700*/  ISETP.GE.AND P0, PT, R17, UR4, PT ;  /* 0x0000000411007c0c */ /* 0x010fe2000bf06270 */
[----:B------:R-:W4:Y:S01]  /*5c710*/  LDL.LU R76, [R1+0xac] ;  /* 0x0000ac00014c7983 */ /* 0x000f220000300800 */
[----:B------:R-:W1:Y:S03]  /*5c720*/  LDCU UR7, c[0x0][0x398] ;  /* 0x00007300ff0777ac */ /* 0x000e660008000800 */
[----:B------:R-:W4:Y:S01]  /*5c730*/  LDL.LU R18, [R1+0x159c] ;  /* 0x00159c0001127983 */ /* 0x000f220000300800 */
[----:B0-----:R-:W-:Y:S01]  /*5c740*/  IMAD.WIDE R8, R13, 0x2, R2 ;  /* 0x000000020d087825 */ /* 0x001fe200078e0202 */
[----:B------:R-:W2:Y:S02]  /*5c750*/  LDCU UR6, c[0x0][0x39c] ;  /* 0x00007380ff0677ac */ /* 0x000ea40008000800 */
[----:B------:R-:W4:Y:S01]  /*5c760*/  LDL.LU R75, [R1+0xb0] ;  /* 0x0000b000014b7983 */ /* 0x000f220000300800 */
[----:B---3--:R-:W-:Y:S01]  /*5c770*/  ISETP.LT.AND P4, PT, R77, UR10, !P4 ;  /* 0x0000000a4d007c0c */ /* 0x008fe2000e781270 */
[----:B------:R-:W0:Y:S02]  /*5c780*/  LDCU UR10, c[0x0][0x398] ;  /* 0x00007300ff0a77ac */ /* 0x000e240008000800 */
[----:B------:R-:W3:Y:S01]  /*5c790*/  LDL.LU R17, [R1+0x1598] ;  /* 0x0015980001117983 */ /* 0x000ee20000300800 */
[C---:B------:R-:W-:Y:S01]  /*5c7a0*/  VIADD R11, R13.reuse, UR28 ;  /* 0x0000001c0d0b7c36 */ /* 0x040fe20008000000 */
[----:B------:R-:W-:Y:S01]  /*5c7b0*/  PRMT R12, R44, 0x7632, R12 ;  /* 0x000076322c0c7816 */ /* 0x000fe2000000000c */
[----:B------:R-:W-:Y:S01]  /*5c7c0*/  IMAD.WIDE R6, R13, 0x2, R4 ;  /* 0x000000020d067825 */ /* 0x000fe200078e0204 */
[----:B------:R0:W-:Y:S01]  /*5c7d0*/  @P6 STG.E.U16 desc[UR20][R8.64], R44 ;  /* 0x0000002c08006986 */ /* 0x0001e2000c101514 */
[----:B-1----:R-:W-:Y:S01]  /*5c7e0*/  ISETP.LT.AND P6, PT, R78, UR8, !P5 ;  /* 0x000000084e007c0c */ /* 0x002fe2000efc1270 */
[----:B------:R-:W1:Y:S01]  /*5c7f0*/  LDCU UR4, c[0x0][0x39c] ;  /* 0x00007380ff0477ac */ /* 0x000e620008000800 */
[----:B------:R-:W-:-:S03]  /*5c800*/  ISETP.LT.AND P5, PT, R77, UR12, !P5 ;  /* 0x0000000c4d007c0c */ /* 0x000fc6000efa1270 */
[----:B------:R1:W-:Y:S01]  /*5c810*/  @P4 STG.E.U16 desc[UR20][R6.64], R12 ;  /* 0x0000000c06004986 */ /* 0x0003e2000c101514 */
[----:B------:R-:W-:Y:S01]  /*5c820*/  F2FP.F16.F32.PACK_AB R46, R46, R74 ;  /* 0x0000004a2e2e723e */ /* 0x000fe200000000ff */
[----:B------:R-:W-:Y:S01]  /*5c830*/  VIADD R13, R11, UR28 ;  /* 0x0000001c0b0d7c36 */ /* 0x000fe20008000000 */
[----:B------:R-:W-:Y:S01]  /*5c840*/  PRMT R0, R45, 0x7632, R0 ;  /* 0x000076322d007816 */ /* 0x000fe20000000000 */
[----:B------:R-:W3:Y:S01]  /*5c850*/  LDL.LU R74, [R1+0xb4] ;  /* 0x0000b400014a7983 */ /* 0x000ee20000300800 */
[----:B------:R-:W2:Y:S01]  /*5c860*/  LDCU UR8, c[0x0][0x398] ;  /* 0x00007300ff0877ac */ /* 0x000ea20008000800 */
[----:B0-----:R-:W-:Y:S01]  /*5c870*/  IMAD.WIDE R8, R11, 0x2, R2 ;  /* 0x000000020b087825 */ /* 0x001fe200078e0202 */
[----:B------:R-:W0:Y:S04]  /*5c880*/  LDCU UR12, c[0x0][0x398] ;  /* 0x00007300ff0c77ac */ /* 0x000e280008000800 */
[----:B------:R0:W-:Y:S01]  /*5c890*/  @P6 STG.E.U16 desc[UR20][R8.64], R45 ;  /* 0x0000002d08006986 */ /* 0x0001e2000c101514 */
[----:B------:R-:W-:-:S03]  /*5c8a0*/  ISETP.LT.AND P6, PT, R78, UR7, !P0 ;  /* 0x000000074e007c0c */ /* 0x000fc6000c7c1270 */
[----:B-1----:R-:W3:Y:S01]  /*5c8b0*/  LDL.LU R12, [R1+0x1594] ;  /* 0x00159400010c7983 */ /* 0x002ee20000300800 */
[----:B------:R-:W-:Y:S01]  /*5c8c0*/  ISETP.LT.AND P0, PT, R77, UR10, !P0 ;  /* 0x0000000a4d007c0c */ /* 0x000fe2000c701270 */
[----:B------:R-:W-:Y:S01]  /*5c8d0*/  IMAD.WIDE R10, R11, 0x2, R4 ;  /* 0x000000020b0a7825 */ /* 0x000fe200078e0204 */
[----:B------:R-:W1:Y:S03]  /*5c8e0*/  LDCU UR7, c[0x0][0x398] ;  /* 0x00007300ff0777ac */ /* 0x000e660008000800 */
[C---:B------:R-:W-:Y:S01]  /*5c8f0*/  IMAD.WIDE R6, R13.reuse, 0x2, R2 ;  /* 0x000000020d067825 */ /* 0x040fe200078e0202 */
[----:B------:R-:W-:Y:S01]  /*5c900*/  @P5 STG.E.U16 desc[UR20][R10.64], R0 ;  /* 0x000000000a005986 */ /* 0x000fe2000c101514 */
[----:B------:R-:W1:Y:S02]  /*5c910*/  LDCU UR10, c[0x0][0x398] ;  /* 0x00007300ff0a77ac */ /* 0x000e640008000800 */
[----:B0-----:R-:W-:Y:S01]  /*5c920*/  IMAD.WIDE R8, R13, 0x2, R4 ;  /* 0x000000020d087825 */ /* 0x001fe200078e0204 */
[----:B------:R0:W-:Y:S02]  /*5c930*/  @P6 STG.E.U16 desc[UR20][R6.64], R46 ;  /* 0x0000002e06006986 */ /* 0x0001e4000c101514 */
[----:B0-----:R-:W-:-:S05]  /*5c940*/  PRMT R7, R46, 0x7632, R7 ;  /* 0x000076322e077816 */ /* 0x001fca0000000007 */
[----:B------:R0:W-:Y:S01]  /*5c950*/  @P0 STG.E.U16 desc[UR20][R8.64], R7 ;  /* 0x0000000708000986 */ /* 0x0001e2000c101514 */
[----:B--2---:R-:W-:Y:S01]  /*5c960*/  ISETP.GE.AND P4, PT, R15, UR6, PT ;  /* 0x000000060f007c0c */ /* 0x004fe2000bf86270 */
[----:B------:R-:W3:Y:S01]  /*5c970*/  LDCU UR6, c[0x0][0x39c] ;  /* 0x00007380ff0677ac */ /* 0x000ee20008000800 */
[----:B----4-:R-:W-:Y:S02]  /*5c980*/  F2FP.F16.F32.PACK_AB R47, R47, R76 ;  /* 0x0000004c2f2f723e */ /* 0x010fe400000000ff */
[----:B------:R-:W2:Y:S01]  /*5c990*/  LDL.LU R76, [R1+0xb8] ;  /* 0x0000b800014c7983 */ /* 0x000ea20000300800 */
[----:B---3--:R-:W-:Y:S02]  /*5c9a0*/  ISETP.GE.AND P0, PT, R17, UR6, PT ;  /* 0x0000000611007c0c */ /* 0x008fe4000bf06270 */
[----:B------:R-:W-:Y:S01]  /*5c9b0*/  ISETP.GE.AND P5, PT, R18, UR4, PT ;  /* 0x0000000412007c0c */ /* 0x000fe2000bfa6270 */
[----:B------:R-:W3:Y:S01]  /*5c9c0*/  LDL.LU R17, [R1+0x1580] ;  /* 0x0015800001117983 */ /* 0x000ee20000300800 */
[----:B------:R-:W4:Y:S01]  /*5c9d0*/  LDCU UR4, c[0x0][0x39c] ;  /* 0x00007380ff0477ac */ /* 0x000f220008000800 */
[----:B------:R-:W-:-:S02]  /*5c9e0*/  ISETP.LT.AND P6, PT, R78, UR8, !P4 ;  /* 0x000000084e007c0c */ /* 0x000fc4000e7c1270 */
[----:B------:R-:W-:Y:S01]  /*5c9f0*/  ISETP.LT.AND P4, PT, R77, UR12, !P4 ;  /* 0x0000000c4d007c0c */ /* 0x000fe2000e781270 */
[----:B------:R-:W-:Y:S01]  /*5ca00*/  VIADD R15, R13, UR28 ;  /* 0x0000001c0d0f7c36 */ /* 0x000fe20008000000 */
[----:B------:R-:W-:Y:S01]  /*5ca10*/  PRMT R0, R47, 0x7632, R0 ;  /* 0x000076322f007816 */ /* 0x000fe20000000000 */
[----:B------:R-:W3:Y:S02]  /*5ca20*/  LDCU UR6, c[0x0][0x39c] ;  /* 0x00007380ff0677ac */ /* 0x000ee40008000800 */
[C---:B------:R-:W-:Y:S01]  /*5ca30*/  IMAD.WIDE R10, R15.reuse, 0x2, R2 ;  /* 0x000000020f0a7825 */ /* 0x040fe200078e0202 */
[----:B------:R-:W-:Y:S01]  /*5ca40*/  F2FP.F16.F32.PACK_AB R48, R48, R75 ;  /* 0x0000004b3030723e */ /* 0x000fe200000000ff */
[----:B------:R-:W2:Y:S01]  /*5ca50*/  LDCU UR8, c[0x0][0x398] ;  /* 0x00007300ff0877ac */ /* 0x000ea20008000800 */
[----:B------:R-:W3:Y:S01]  /*5ca60*/  LDL.LU R75, [R1+0xbc] ;  /* 0x0000bc00014b7983 */ /* 0x000ee20000300800 */
[----:B0-----:R-:W-:Y:S01]  /*5ca70*/  IMAD.WIDE R6, R15, 0x2, R4 ;  /* 0x000000020f067825 */ /* 0x001fe200078e0204 */
[----:B------:R-:W-:Y:S01]  /*5ca80*/  F2FP.F16.F32.PACK_AB R49, R49, R74 ;  /* 0x0000004a3131723e */ /* 0x000fe200000000ff */
[----:B------:R-:W0:Y:S01]  /*5ca90*/  LDCU UR12, c[0x0][0x398] ;  /* 0x00007300ff0c77ac */ /* 0x000e220008000800 */
[----:B------:R0:W-:Y:S01]  /*5caa0*/  @P6 STG.E.U16 desc[UR20][R10.64], R47 ;  /* 0x0000002f0a006986 */ /* 0x0001e2000c101514 */
[----:B-1----:R-:W-:-:S03]  /*5cab0*/  ISETP.LT.AND P6, PT, R78, UR7, !P5 ;  /* 0x000000074e007c0c */ /* 0x002fc6000efc1270 */
[----:B------:R-:W-:Y:S01]  /*5cac0*/  @P4 STG.E.U16 desc[UR20][R6.64], R0 ;  /* 0x0000000006004986 */ /* 0x000fe2000c101514 */
[----:B----4-:R-:W-:Y:S01]  /*5cad0*/  ISETP.GE.AND P4, PT, R12, UR4, PT ;  /* 0x000000040c007c0c */ /* 0x010fe2000bf86270 */
[----:B------:R-:W-:Y:S01]  /*5cae0*/  VIADD R13, R15, UR28 ;  /* 0x0000001c0f0d7c36 */ /* 0x000fe20008000000 */
[----:B------:R-:W-:Y:S01]  /*5caf0*/  ISETP.LT.AND P5, PT, R77, UR10, !P5 ;  /* 0x0000000a4d007c0c */ /* 0x000fe2000efa1270 */
[----:B------:R-:W4:Y:S01]  /*5cb00*/  LDL.LU R12, [R1+0x18d4] ;  /* 0x0018d400010c7983 */ /* 0x000f220000300800 */
[----:B------:R-:W1:Y:S01]  /*5cb10*/  LDCU UR7, c[0x0][0x398] ;  /* 0x00007300ff0777ac */ /* 0x000e620008000800 */
[C---:B------:R-:W-:Y:S02]  /*5cb20*/  IMAD.WIDE R8, R13.reuse, 0x2, R2 ;  /* 0x000000020d087825 */ /* 0x040fe400078e0202 */
[----:B------:R-:W4:Y:S01]  /*5cb30*/  LDL.LU R74, [R1+0xc0] ;  /* 0x0000c000014a7983 */ /* 0x000f220000300800 */
[----:B------:R-:W1:Y:S01]  /*5cb40*/  LDCU UR10, c[0x0][0x398] ;  /* 0x00007300ff0a77ac */ /* 0x000e620008000800 */
[----:B0-----:R-:W-:-:S02]  /*5cb50*/  IMAD.WIDE R10, R13, 0x2, R4 ;  /* 0x000000020d0a7825 */ /* 0x001fc400078e0204 */
[----:B------:R0:W-:Y:S01]  /*5cb60*/  @P6 STG.E.U16 desc[UR20][R8.64], R48 ;  /* 0x0000003008006986 */ /* 0x0001e2000c101514 */
[----:B------:R-:W4:Y:S03]  /*5cb70*/  LDCU UR4, c[0x0][0x39c] ;  /* 0x00007380ff0477ac */ /* 0x000f260008000800 */
[----:B------:R-:W4:Y:S01]  /*5cb80*/  LDL.LU R18, [R1+0x18c4] ;  /* 0x0018c40001127983 */ /* 0x000f220000300800 */
[----:B0-----:R-:W-:-:S05]  /*5cb90*/  PRMT R9, R48, 0x7632, R9 ;  /* 0x0000763230097816 */ /* 0x001fca0000000009 */
[----:B------:R0:W-:Y:S01]  /*5cba0*/  @P5 STG.E.U16 desc[UR20][R10.64], R9 ;  /* 0x000000090a005986 */ /* 0x0001e2000c101514 */
[----:B--2---:R-:W-:-:S03]  /*5cbb0*/  F2FP.F16.F32.PACK_AB R50, R50, R76 ;  /* 0x0000004c3232723e */ /* 0x004fc600000000ff */
[----:B------:R-:W2:Y:S01]  /*5cbc0*/  LDL.LU R76, [R1+0xc4] ;  /* 0x0000c400014c7983 */ /* 0x000ea20000300800 */
[----:B---3--:R-:W-:Y:S01]  /*5cbd0*/  ISETP.GE.AND P5, PT, R17, UR6, PT ;  /* 0x0000000611007c0c */ /* 0x008fe2000bfa6270 */
[----:B------:R-:W-:Y:S02]  /*5cbe0*/  VIADD R15, R13, UR28 ;  /* 0x0000001c0d0f7c36 */ /* 0x000fe40008000000 */
[----:B------:R-:W3:Y:S01]  /*5cbf0*/  LDL.LU R17, [R1+0x18c0] ;  /* 0x0018c00001117983 */ /* 0x000ee20000300800 */
[C---:B------:R-:W-:Y:S01]  /*5cc00*/  ISETP.LT.AND P6, PT, R78.reuse, UR8, !P0 ;  /* 0x000000084e007c0c */ /* 0x040fe2000c7c1270 */
[----:B------:R-:W4:Y:S01]  /*5cc10*/  LDCU UR8, c[0x0][0x398] ;  /* 0x00007300ff0877ac */ /* 0x000f220008000800 */
[----:B------:R-:W-:Y:S01]  /*5cc20*/  IMAD.WIDE R6, R15, 0x2, R2 ;  /* 0x000000020f067825 */ /* 0x000fe200078e0202 */
[----:B------:R-:W-:Y:S01]  /*5cc30*/  ISETP.LT.AND P0, PT, R77, UR12, !P0 ;  /* 0x0000000c4d007c0c */ /* 0x000fe2000c701270 */
[----:B------:R-:W4:Y:S02]  /*5cc40*/  LDCU UR12, c[0x0][0x398] ;  /* 0x00007300ff0c77ac */ /* 0x000f240008000800 */
[----:B------:R-:W-:Y:S01]  /*5cc50*/  VIADD R13, R15, UR28 ;  /* 0x0000001c0f0d7c36 */ /* 0x000fe20008000000 */
[----:B------:R-:W-:Y:S01]  /*5cc60*/  PRMT R0, R49, 0x7632, R0 ;  /* 0x0000763231007816 */ /* 0x000fe20000000000 */
[----:B0-----:R-:W-:Y:S01]  /*5cc70*/  IMAD.WIDE R8, R15, 0x2, R4 ;  /* 0x000000020f087825 */ /* 0x001fe200078e0204 */
[----:B------:R-:W-:Y:S01]  /*5cc80*/  F2FP.F16.F32.PACK_AB R51, R51, R75 ;  /* 0x0000004b3333723e */ /* 0x000fe200000000ff */
[----:B------:R-:W0:Y:S01]  /*5cc90*/  LDCU UR6, c[0x0][0x39c] ;  /* 0x00007380ff0677ac */ /* 0x000e220008000800 */
[----:B------:R-:W3:Y:S04]  /*5cca0*/  LDL.LU R75, [R1+0xc8] ;  /* 0x0000c800014b7983 */ /* 0x000ee80000300800 */
[----:B------:R4:W-:Y:S01]  /*5ccb0*/  @P6 STG.E.U16 desc[UR20][R6.64], R49 ;  /* 0x0000003106006986 */ /* 0x0009e2000c101514 */
[----:B-1----:R-:W-:Y:S01]  /*5ccc0*/  ISETP.LT.AND P6, PT, R78, UR7, !P4 ;  /* 0x000000074e007c0c */ /* 0x002fe2000e7c1270 */
[----:B------:R-:W-:Y:S01]  /*5ccd0*/  IMAD.WIDE R10, R13, 0x2, R2 ;  /* 0x000000020d0a7825 */ /* 0x000fe200078e0202 */
[----:B------:R-:W-:Y:S01]  /*5cce0*/  ISETP.LT.AND P4, PT, R77, UR10, !P4 ;  /* 0x0000000a4d007c0c */ /* 0x000fe2000e781270 */
[----:B------:R1:W-:Y:S01]  /*5ccf0*/  @P0 STG.E.U16 desc[UR20][R8.64], R0 ;  /* 0x0000000008000986 */ /* 0x0003e2000c101514 */
[----:B------:R-:W0:Y:S01]  /*5cd00*/  LDCU UR7, c[0x0][0x398] ;  /* 0x00007300ff0777ac */ /* 0x000e220008000800 */
[----:B----4-:R-:W-:-:S02]  /*5cd10*/  ISETP.GE.AND P0, PT, R12, UR4, PT ;  /* 0x000000040c007c0c */ /* 0x010fc4000bf06270 */
[----:B------:R-:W4:Y:S01]  /*5cd20*/  LDL.LU R12, [R1+0x18b0] ;  /* 0x0018b000010c7983 */ /* 0x000f220000300800 */
[----:B------:R-:W3:Y:S01]  /*5cd30*/  LDCU UR4, c[0x0][0x39c] ;  /* 0x00007380ff0477ac */ /* 0x000ee20008000800 */
[C---:B------:R-:W-:Y:S02]  /*5cd40*/  VIADD R15, R13.reuse, UR28 ;  /* 0x0000001c0d0f7c36 */ /* 0x040fe40008000000 */
[----:B------:R-:W-:Y:S01]  /*5cd50*/  IMAD.WIDE R6, R13, 0x2, R4 ;  /* 0x000000020d067825 */ /* 0x000fe200078e0204 */
[----:B------:R-:W-:Y:S01]  /*5cd60*/  F2FP.F16.F32.PACK_AB R52, R52, R74 ;  /* 0x0000004a3434723e */ /* 0x000fe200000000ff */
[----:B------:R0:W-:Y:S01]  /*5cd70*/  @P6 STG.E.U16 desc[UR20][R10.64], R50 ;  /* 0x000000320a006986 */ /* 0x0001e2000c101514 */
[----:B------:R-:W-:Y:S01]  /*5cd80*/  ISETP.LT.AND P6, PT, R78, UR8, !P5 ;  /* 0x000000084e007c0c */ /* 0x000fe2000efc1270 */
[----:B-1----:R-:W-:Y:S01]  /*5cd90*/  IMAD.WIDE R8, R15, 0x2, R2 ;  /* 0x000000020f087825 */ /* 0x002fe200078e0202 */
[----:B------:R-:W-:Y:S01]  /*5cda0*/  ISETP.LT.AND P5, PT, R77, UR12, !P5 ;  /* 0x0000000c4d007c0c */ /* 0x000fe2000efa1270 */
[----:B------:R-:W4:Y:S01]  /*5cdb0*/  LDL.LU R74, [R1+0xcc] ;  /* 0x0000cc00014a7983 */ /* 0x000f220000300800 */
[----:B------:R-:W-:Y:S01]  /*5cdc0*/  PRMT R0, R51, 0x7632, R0 ;  /* 0x0000763233007816 */ /* 0x000fe20000000000 */
[----:B------:R-:W1:Y:S01]  /*5cdd0*/  LDCU UR10, c[0x0][0x398] ;  /* 0x00007300ff0a77ac */ /* 0x000e620008000800 */
[----:B------:R-:W1:Y:S01]  /*5cde0*/  LDCU UR8, c[0x0][0x398] ;  /* 0x00007300ff0877ac */ /* 0x000e620008000800 */
[----:B0-----:R-:W-:Y:S01]  /*5cdf0*/  PRMT R11, R50, 0x7632, R11 ;  /* 0x00007632320b7816 */ /* 0x001fe2000000000b */
[----:B------:R-:W0:Y:S04]  /*5ce00*/  LDCU UR12, c[0x0][0x398] ;  /* 0x00007300ff0c77ac */ /* 0x000e280008000800 */
[----:B------:R1:W-:Y:S04]  /*5ce10*/  @P4 STG.E.U16 desc[UR20][R6.64], R11 ;  /* 0x0000000b06004986 */ /* 0x0003e8000c101514 */
[----:B------:R-:W-:Y:S01]  /*5ce20*/  @P6 STG.E.U16 desc[UR20][R8.64], R51 ;  /* 0x0000003308006986 */ /* 0x000fe2000c101514 */
[----:B-1----:R-:W-:Y:S01]  /*5ce30*/  IMAD.WIDE R10, R15, 0x2, R4 ;  /* 0x000000020f0a7825 */ /* 0x002fe200078e0204 */
[----:B------:R-:W-:Y:S01]  /*5ce40*/  ISETP.GE.AND P4, PT, R18, UR6, PT ;  /* 0x0000000612007c0c */ /* 0x000fe2000bf86270 */
[----:B------:R-:W4:Y:S03]  /*5ce50*/  LDCU UR6, c[0x0][0x39c] ;  /* 0x00007380ff0677ac */ /* 0x000f260008000800 */
[----:B------:R1:W-:Y:S01]  /*5ce60*/  @P5 STG.E.U16 desc[UR20][R10.64], R0 ;  /* 0x000000000a005986 */ /* 0x0003e2000c101514 */
[----:B--2---:R-:W-:-:S02]  /*5ce70*/  F2FP.F16.F32.PACK_AB R53, R53, R76 ;  /* 0x0000004c3535723e */ /* 0x004fc400000000ff */
[----:B---3--:R-:W-:Y:S01]  /*5ce80*/  ISETP.GE.AND P5, PT, R17, UR4, PT ;  /* 0x0000000411007c0c */ /* 0x008fe2000bfa6270 */
[----:B------:R-:W-:Y:S01]  /*5ce90*/  VIADD R13, R15, UR28 ;  /* 0x0000001c0f0d7c36 */ /* 0x000fe20008000000 */
[----:B------:R-:W2:Y:S01]  /*5cea0*/  LDL.LU R17, [R1+0x1590] ;  /* 0x0015900001117983 */ /* 0x000ea20000300800 */
[C---:B------:R-:W-:Y:S01]  /*5ceb0*/  ISETP.LT.AND P6, PT, R78.reuse, UR7, !P0 ;  /* 0x000000074e007c0c */ /* 0x040fe2000c7c1270 */
[----:B------:R-:W3:Y:S02]  /*5cec0*/  LDCU UR7, c[0x0][0x398] ;  /* 0x00007300ff0777ac */ /* 0x000ee40008000800 */
[----:B------:R-:W2:Y:S01]  /*5ced0*/  LDL.LU R76, [R1+0xd0] ;  /* 0x0000d000014c7983 */ /* 0x000ea20000300800 */
[----:B-1----:R-:W-:Y:S01]  /*5cee0*/  PRMT R0, R53, 0x7632, R0 ;  /* 0x0000763235007816 */ /* 0x002fe20000000000 */
[----:B------:R-:W2:Y:S02]  /*5cef0*/  LDCU UR4, c[0x0][0x39c] ;  /* 0x00007380ff0477ac */ /* 0x000ea40008000800 */
[----:B------:R-:W2:Y:S01]  /*5cf00*/  LDL.LU R18, [R1+0x157c] ;  /* 0x00157c0001127983 */ /* 0x000ea20000300800 */
[----:B------:R-:W-:Y:S01]  /*5cf10*/  IMAD.WIDE R6, R13, 0x2, R2 ;  /* 0x000000020d067825 */ /* 0x000fe200078e0202 */
[----:B------:R-:W-:Y:S01]  /*5cf20*/  ISETP.LT.AND P0, PT, R77, UR10, !P0 ;  /* 0x0000000a4d007c0c */ /* 0x000fe2000c701270 */
[----:B------:R-:W1:Y:S03]  /*5cf30*/  LDCU UR10, c[0x0][0x398] ;  /* 0x00007300ff0a77ac */ /* 0x000e660008000800 */
[----:B------:R3:W-:Y:S01]  /*5cf40*/  @P6 STG.E.U16 desc[UR20][R6.64], R52 ;  /* 0x0000003406006986 */ /* 0x0007e2000c101514 */
[----:B------:R-:W-:Y:S01]  /*5cf50*/  ISETP.LT.AND P6, PT, R78, UR8, !P4 ;  /* 0x000000084e007c0c */ /* 0x000fe2000e7c1270 */
[----:B------:R-:W1:Y:S01]  /*5cf60*/  LDCU UR8, c[0x0][0x398] ;  /* 0x00007300ff0877ac */ /* 0x000e620008000800 */
[----:B------:R-:W-:Y:S01]  /*5cf70*/  VIADD R15, R13, UR28 ;  /* 0x0000001c0d0f7c36 */ /* 0x000fe20008000000 */
[----:B0-----:R-:W-:Y:S01]  /*5cf80*/  ISETP.LT.AND P4, PT, R77, UR12, !P4 ;  /* 0x0000000c4d007c0c */ /* 0x001fe2000e781270 */
[----:B------:R-:W-:Y:S01]  /*5cf90*/  IMAD.WIDE R8, R13, 0x2, R4 ;  /* 0x000000020d087825 */ /* 0x000fe200078e0204 */
[----:B------:R-:W-:Y:S01]  /*5cfa0*/  F2FP.F16.F32.PACK_AB R54, R54, R75 ;  /* 0x0000004b3636723e */ /* 0x000fe200000000ff */
[----:B------:R-:W0:Y:S01]  /*5cfb0*/  LDCU UR12, c[0x0][0x398] ;  /* 0x00007300ff0c77ac */ /* 0x000e220008000800 */
[----:B------:R-:W2:Y:S01]  /*5cfc0*/  LDL.LU R75, [R1+0xd4] ;  /* 0x0000d400014b7983 */ /* 0x000ea20000300800 */
[----:B------:R-:W-:Y:S01]  /*5cfd0*/  IMAD.WIDE R10, R15, 0x2, R2 ;  /* 0x000000020f0a7825 */ /* 0x000fe200078e0202 */
[----:B---3--:R-:W-:-:S02]  /*5cfe0*/  PRMT R7, R52, 0x7632, R7 ;  /* 0x0000763234077816 */ /* 0x008fc40000000007 */
[----:B------:R-:W3:Y:S04]  /*5cff0*/  LDL.LU R19, [R1+0x18a8] ;  /* 0x0018a80001137983 */ /* 0x000ee80000300800 */
[----:B------:R0:W-:Y:S01]  /*5d000*/  @P0 STG.E.U16 desc[UR20][R8.64], R7 ;  /* 0x0000000708000986 */ /* 0x0001e2000c101514 */
[----:B------:R-:W-:Y:S01]  /*5d010*/  ISETP.LT.AND P0, PT, R78, UR7, !P5 ;  /* 0x000000074e007c0c */ /* 0x000fe2000ef01270 */
[----:B------:R-:W-:Y:S02]  /*5d020*/  VIADD R13, R15, UR28 ;  /* 0x0000001c0f0d7c36 */ /* 0x000fe40008000000 */
[----:B------:R0:W-:Y:S01]  /*5d030*/  @P6 STG.E.U16 desc[UR20][R10.64], R53 ;  /* 0x000000350a006986 */ /* 0x0001e2000c101514 */
[----:B----4-:R-:W-:Y:S01]  /*5d040*/  ISETP.GE.AND P6, PT, R12, UR6, PT ;  /* 0x000000060c007c0c */ /* 0x010fe2000bfc6270 */
[----:B------:R-:W4:Y:S01]  /*5d050*/  LDCU UR6, c[0x0][0x398] ;  /* 0x00007300ff0677ac */ /* 0x000f220008000800 */
[----:B-1----:R-:W-:-:S02]  /*5d060*/  ISETP.LT.AND P5, PT, R77, UR10, !P5 ;  /* 0x0000000a4d007c0c */ /* 0x002fc4000efa1270 */
[----:B------:R-:W-:Y:S01]  /*5d070*/  F2FP.F16.F32.PACK_AB R55, R55, R74 ;  /* 0x0000004a3737723e */ /* 0x000fe200000000ff */
[----:B------:R-:W1:Y:S01]  /*5d080*/  LDCU UR7, c[0x0][0x398] ;  /* 0x00007300ff0777ac */ /* 0x000e620008000800 */
[----:B------:R-:W3:Y:S01]  /*5d090*/  LDL.LU R74, [R1+0xd8] ;  /* 0x0000d800014a7983 */ /* 0x000ee20000300800 */
[----:B0-----:R-:W-:Y:S01]  /*5d0a0*/  IMAD.WIDE R6, R15, 0x2, R4 ;  /* 0x000000020f067825 */ /* 0x001fe200078e0204 */
[----:B------:R-:W0:Y:S04]  /*5d0b0*/  LDCU UR10, c[0x0][0x398] ;  /* 0x00007300ff0a77ac */ /* 0x000e280008000800 */
[----:B------:R1:W-:Y:S01]  /*5d0c0*/  @P4 STG.E.U16 desc[UR20][R6.64], R0 ;  /* 0x0000000006004986 */ /* 0x0003e2000c101514 */
[----:B------:R-:W-:Y:S01]  /*5d0d0*/  ISETP.LT.AND P4, PT, R78, UR8, !P6 ;  /* 0x000000084e007c0c */ /* 0x000fe2000f781270 */
[----:B------:R-:W-:-:S02]  /*5d0e0*/  VIADD R15, R13, UR28 ;  /* 0x0000001c0d0f7c36 */ /* 0x000fc40008000000 */
[C---:B------:R-:W-:Y:S01]  /*5d0f0*/  IMAD.WIDE R8, R13.reuse, 0x2, R2 ;  /* 0x000000020d087825 */ /* 0x040fe200078e0202 */
[----:B------:R-:W0:Y:S03]  /*5d100*/  LDCU UR8, c[0x0][0x398] ;  /* 0x00007300ff0877ac */ /* 0x000e260008000800 */
[----:B------:R-:W-:Y:S01]  /*5d110*/  IMAD.WIDE R10, R13, 0x2, R4 ;  /* 0x000000020d0a7825 */ /* 0x000fe200078e0204 */
[----:B-1----:R-:W-:-:S03]  /*5d120*/  PRMT R7, R54, 0x7632, R7 ;  /* 0x0000763236077816 */ /* 0x002fc60000000007 */
[----:B------:R-:W-:Y:S01]  /*5d130*/  IMAD.WIDE R12, R15, 0x2, R2 ;  /* 0x000000020f0c7825 */ /* 0x000fe200078e0202 */
[----:B------:R-:W-:Y:S04]  /*5d140*/  @P0 STG.E.U16 desc[UR20][R8.64], R54 ;  /* 0x0000003608000986 */ /* 0x000fe8000c101514 */
[----:B------:R1:W-:Y:S04]  /*5d150*/  @P5 STG.E.U16 desc[UR20][R10.64], R7 ;  /* 0x000000070a005986 */ /* 0x0003e8000c101514 */
[----:B------:R0:W-:Y:S01]  /*5d160*/  @P4 STG.E.U16 desc[UR20][R12.64], R55 ;  /* 0x000000370c004986 */ /* 0x0001e2000c101514 */
[----:B--2---:R-:W-:-:S02]  /*5d170*/  ISETP.GE.AND P4, PT, R18, UR15, PT ;  /* 0x0000000f12007c0c */ /* 0x004fc4000bf86270 */
[----:B------:R-:W-:Y:S01]  /*5d180*/  ISETP.GE.AND P0, PT, R17, UR4, PT ;  /* 0x0000000411007c0c */ /* 0x000fe2000bf06270 */
[----:B------:R-:W2:Y:S01]  /*5d190*/  LDL.LU R18, [R1+0x18f8] ;  /* 0x0018f80001127983 */ /* 0x000ea20000300800 */
[----:B------:R-:W-:Y:S01]  /*5d1a0*/  ISETP.LT.AND P6, PT, R77, UR14, !P6 ;  /* 0x0000000e4d007c0c */ /* 0x000fe2000f7c1270 */
[C---:B------:R-:W-:Y:S01]  /*5d1b0*/  VIADD R17, R15.reuse, UR28 ;  /* 0x0000001c0f117c36 */ /* 0x040fe20008000000 */
[----:B----4-:R-:W-:Y:S01]  /*5d1c0*/  ISETP.LT.AND P5, PT, R78, UR6, !P0 ;  /* 0x000000064e007c0c */ /* 0x010fe2000c7a1270 */
[----:B-1----:R-:W-:Y:S01]  /*5d1d0*/  IMAD.WIDE R6, R15, 0x2, R4 ;  /* 0x000000020f067825 */ /* 0x002fe200078e0204 */
[----:B------:R-:W-:Y:S01]  /*5d1e0*/  PRMT R0, R55, 0x7632, R0 ;  /* 0x0000763237007816 */ /* 0x000fe20000000000 */
[----:B------:R-:W4:Y:S01]  /*5d1f0*/  LDL.LU R79, [R1+0xdc] ;  /* 0x0000dc00014f7983 */ /* 0x000f220000300800 */
[----:B------:R-:W-:Y:S01]  /*5d200*/  F2FP.F16.F32.PACK_AB R56, R56, R76 ;  /* 0x0000004c3838723e */ /* 0x000fe200000000ff */
[----:B------:R-:W-:Y:S01]  /*5d210*/  IMAD.WIDE R8, R17, 0x2, R2 ;  /* 0x0000000211087825 */ /* 0x000fe200078e0202 */
[----:B------:R-:W-:Y:S01]  /*5d220*/  ISETP.LT.AND P0, PT, R77, UR7, !P0 ;  /* 0x000000074d007c0c */ /* 0x000fe2000c701270 */
[----:B------:R-:W1:Y:S04]  /*5d230*/  LDCU UR4, c[0x0][0x398] ;  /* 0x00007300ff0477ac */ /* 0x000e680008000800 */
[----:B------:R-:W-:Y:S01]  /*5d240*/  @P6 STG.E.U16 desc[UR20][R6.64], R0 ;  /* 0x0000000006006986 */ /* 0x000fe2000c101514 */
[----:B0-----:R-:W-:Y:S01]  /*5d250*/  VIADD R13, R17, UR28 ;  /* 0x0000001c110d7c36 */ /* 0x001fe20008000000 */
[----:B------:R-:W-:Y:S01]  /*5d260*/  F2FP.F16.F32.PACK_AB R57, R57, R75 ;  /* 0x0000004b3939723e */ /* 0x000fe200000000ff */
[----:B------:R-:W-:Y:S01]  /*5d270*/  IMAD.WIDE R10, R17, 0x2, R4 ;  /* 0x00000002110a7825 */ /* 0x000fe200078e0204 */
[----:B------:R0:W-:Y:S01]  /*5d280*/  @P5 STG.E.U16 desc[UR20][R8.64], R56 ;  /* 0x0000003808005986 */ /* 0x0001e2000c101514 */
[----:B---3--:R-:W-:Y:S01]  /*5d290*/  ISETP.GE.AND P5, PT, R19, UR13, PT ;  /* 0x0000000d13007c0c */ /* 0x008fe2000bfa6270 */
[----:B------:R-:W3:Y:S02]  /*5d2a0*/  LDCU UR6, c[0x0][0x398] ;  /* 0x00007300ff0677ac */ /* 0x000ee40008000800 */
[----:B------:R-:W4:Y:S01]  /*5d2b0*/  LDL.LU R19, [R1+0x18a0] ;  /* 0x0018a00001137983 */ /* 0x000f220000300800 */
[----:B------:R-:W-:-:S03]  /*5d2c0*/  F2FP.F16.F32.PACK_AB R58, R58, R74 ;  /* 0x0000004a3a3a723e */ /* 0x000fc600000000ff */
[----:B------:R-:W4:Y:S01]  /*5d2d0*/  LDL.LU R17, [R1+0x189c] ;  /* 0x00189c0001117983 */ /* 0x000f220000300800 */
[----:B0-----:R-:W-:Y:S01]  /*5d2e0*/  PRMT R9, R56, 0x7632, R9 ;  /* 0x0000763238097816 */ /* 0x001fe20000000009 */
[----:B------:R-:W0:Y:S02]  /*5d2f0*/  LDCU UR7, c[0x0][0x398] ;  /* 0x00007300ff0777ac */ /* 0x000e240008000800 */
[----:B------:R-:W4:Y:S01]  /*5d300*/  LDL.LU R76, [R1+0xe0] ;  /* 0x0000e000014c7983 */ /* 0x000f220000300800 */
[----:B------:R-:W-:Y:S01]  /*5d310*/  ISETP.LT.AND P6, PT, R78, UR8, !P2 ;  /* 0x000000084e007c0c */ /* 0x000fe2000d7c1270 */
[----:B------:R-:W-:Y:S01]  /*5d320*/  IMAD.WIDE R6, R13, 0x2, R2 ;  /* 0x000000020d067825 */ /* 0x000fe200078e0202 */
[----:B------:R-:W-:Y:S01]  /*5d330*/  PRMT R0, R57, 0x7632, R0 ;  /* 0x0000763239007816 */ /* 0x000fe20000000000 */
[----:B------:R0:W-:Y:S01]  /*5d340*/  @P0 STG.E.U16 desc[UR20][R10.64], R9 ;  /* 0x000000090a000986 */ /* 0x0001e2000c101514 */
[----:B------:R-:W0:Y:S01]  /*5d350*/  LDCU UR8, c[0x0][0x398] ;  /* 0x00007300ff0877ac */ /* 0x000e220008000800 */
[----:B------:R-:W-:Y:S01]  /*5d360*/  VIADD R15, R13, UR28 ;  /* 0x0000001c0d0f7c36 */ /* 0x000fe20008000000 */
[----:B------:R-:W0:Y:S01]  /*5d370*/  LDCU UR13, c[0x0][0x398] ;  /* 0x00007300ff0d77ac */ /* 0x000e220008000800 */
[----:B------:R-:W0:Y:S01]  /*5d380*/  LDCU UR14, c[0x0][0x398] ;  /* 0x00007300ff0e77ac */ /* 0x000e220008000800 */
[----:B------:R-:W0:Y:S01]  /*5d390*/  LDCU UR15, c[0x0][0x398] ;  /* 0x00007300ff0f77ac */ /* 0x000e220008000800 */
[----:B--2---:R-:W-:-:S02]  /*5d3a0*/  ISETP.GE.AND P0, PT, R18, UR25, PT ;  /* 0x0000001912007c0c */ /* 0x004fc4000bf06270 */
[----:B------:R-:W2:Y:S04]  /*5d3b0*/  LDL.LU R18, [R1+0x158c] ;  /* 0x00158c0001127983 */ /* 0x000ea80000300800 */
[----:B------:R-:W2:Y:S04]  /*5d3c0*/  LDL.LU R75, [R1+0xe8] ;  /* 0x0000e800014b7983 */ /* 0x000ea80000300800 */
[----:B------:R-:W2:Y:S01]  /*5d3d0*/  LDL.LU R74, [R1+0xe4] ;  /* 0x0000e400014a7983 */ /* 0x000ea20000300800 */
[----:B-1----:R-:W-:Y:S01]  /*5d3e0*/  ISETP.LT.AND P2, PT, R77, UR4, !P2 ;  /* 0x000000044d007c0c */ /* 0x002fe2000d741270 */
[----:B------:R-:W1:Y:S02]  /*5d3f0*/  LDCU UR4, c[0x0][0x398] ;  /* 0x00007300ff0477ac */ /* 0x000e640008000800 */
[----:B------:R4:W-:Y:S01]  /*5d400*/  @P6 STG.E.U16 desc[UR20][R6.64], R57 ;  /* 0x0000003906006986 */ /* 0x0009e2000c101514 */
[----:B---3--:R-:W-:Y:S01]  /*5d410*/  ISETP.LT.AND P6, PT, R78, UR6, !P1 ;  /* 0x000000064e007c0c */ /* 0x008fe2000cfc1270 */
[----:B0-----:R-:W-:Y:S01]  /*5d420*/  IMAD.WIDE R8, R13, 0x2, R4 ;  /* 0x000000020d087825 */ /* 0x001fe200078e0204 */
[----:B------:R-:W-:Y:S01]  /*5d430*/  ISETP.LT.AND P1, PT, R77, UR7, !P1 ;  /* 0x000000074d007c0c */ /* 0x000fe2000cf21270 */
[----:B------:R-:W0:Y:S02]  /*5d440*/  LDCU UR6, c[0x0][0x398] ;  /* 0x00007300ff0677ac */ /* 0x000e240008000800 */
[----:B------:R-:W-:Y:S01]  /*5d450*/  IMAD.WIDE R10, R15, 0x2, R2 ;  /* 0x000000020f0a7825 */ /* 0x000fe200078e0202 */
[----:B----4-:R-:W-:Y:S01]  /*5d460*/  F2FP.F16.F32.PACK_AB R59, R59, R79 ;  /* 0x0000004f3b3b723e */ /* 0x010fe200000000ff */
[----:B------:R-:W3:Y:S02]  /*5d470*/  LDCU UR7, c[0x0][0x398] ;  /* 0x00007300ff0777ac */ /* 0x000ee40008000800 */
[----:B------:R-:W-:Y:S01]  /*5d480*/  @P2 STG.E.U16 desc[UR20][R8.64], R0 ;  /* 0x0000000008002986 */ /* 0x000fe2000c101514 */
[----:B------:R-:W-:-:S03]  /*5d490*/  IMAD.WIDE R6, R15, 0x2, R4 ;  /* 0x000000020f067825 */ /* 0x000fc600078e0204 */
[----:B------:R4:W-:Y:S01]  /*5d4a0*/  @P6 STG.E.U16 desc[UR20][R10.64], R58 ;  /* 0x0000003a0a006986 */ /* 0x0009e2000c101514 */
[----:B------:R-:W-:Y:S01]  /*5d4b0*/  ISETP.LT.AND P6, PT, R78, UR8, !P4 ;  /* 0x000000084e007c0c */ /* 0x000fe2000e7c1270 */
[----:B------:R-:W-:Y:S01]  /*5d4c0*/  VIADD R13, R15, UR28 ;  /* 0x0000001c0f0d7c36 */ /* 0x000fe20008000000 */
[----:B-1----:R-:W-:Y:S01]  /*5d4d0*/  ISETP.LT.AND P4, PT, R77, UR4, !P4 ;  /* 0x000000044d007c0c */ /* 0x002fe2000e781270 */
[----:B------:R-:W1:Y:S01]  /*5d4e0*/  LDCU UR8, c[0x0][0x398] ;  /* 0x00007300ff0877ac */ /* 0x000e620008000800 */
[----:B----4-:R-:W-:Y:S01]  /*5d4f0*/  PRMT R11, R58, 0x7632, R11 ;  /* 0x000076323a0b7816 */ /* 0x010fe2000000000b */
[----:B------:R-:W-:Y:S01]  /*5d500*/  IMAD.WIDE R8, R13, 0x2, R2 ;  /* 0x000000020d087825 */ /* 0x000fe200078e0202 */
[----:B------:R-:W-:Y:S01]  /*5d510*/  PRMT R0, R59, 0x7632, R0 ;  /* 0x000076323b007816 */ /* 0x000fe20000000000 */
[----:B------:R-:W4:Y:S02]  /*5d520*/  LDCU UR4, c[0x0][0x398] ;  /* 0x00007300ff0477ac */ /* 0x000f240008000800 */
[----:B------:R0:W-:Y:S01]  /*5d530*/  @P1 STG.E.U16 desc[UR20][R6.64], R11 ;  /* 0x0000000b06001986 */ /* 0x0001e2000c101514 */
[----:B------:R-:W-:-:S02]  /*5d540*/  ISETP.GE.AND P1, PT, R17, UR9, PT ;  /* 0x0000000911007c0c */ /* 0x000fc4000bf26270 */
[----:B------:R-:W-:Y:S01]  /*5d550*/  F2FP.F16.F32.PACK_AB R60, R60, R76 ;  /* 0x0000004c3c3c723e */ /* 0x000fe200000000ff */
[----:B------:R-:W3:Y:S01]  /*5d560*/  LDL.LU R17, [R1+0x1588] ;  /* 0x0015880001117983 */ /* 0x000ee20000300800 */
[C---:B------:R-:W-:Y:S01]  /*5d570*/  VIADD R15, R13.reuse, UR28 ;  /* 0x0000001c0d0f7c36 */ /* 0x040fe20008000000 */
[----:B--2---:R-:W-:Y:S02]  /*5d580*/  F2FP.F16.F32.PACK_AB R62, R62, R75 ;  /* 0x0000004b3e3e723e */ /* 0x004fe400000000ff */
[----:B------:R-:W2:Y:S01]  /*5d590*/  LDL.LU R80, [R1+0xf0] ;  /* 0x0000f00001507983 */ /* 0x000ea20000300800 */
[----:B0-----:R-:W-:Y:S01]  /*5d5a0*/  IMAD.WIDE R6, R13, 0x2, R4 ;  /* 0x000000020d067825 */ /* 0x001fe200078e0204 */
[----:B------:R-:W-:Y:S02]  /*5d5b0*/  F2FP.F16.F32.PACK_AB R61, R61, R74 ;  /* 0x0000004a3d3d723e */ /* 0x000fe400000000ff */
[----:B------:R-:W2:Y:S04]  /*5d5c0*/  LDL.LU R79, [R1+0xec] ;  /* 0x0000ec00014f7983 */ /* 0x000ea80000300800 */
[----:B------:R0:W-:Y:S01]  /*5d5d0*/  @P6 STG.E.U16 desc[UR20][R8.64], R59 ;  /* 0x0000003b08006986 */ /* 0x0001e2000c101514 */
[----:B------:R-:W-:Y:S01]  /*5d5e0*/  ISETP.GE.AND P2, PT, R19, UR23, PT ;  /* 0x0000001713007c0c */ /* 0x000fe2000bf46270 */
[----:B------:R-:W0:Y:S02]  /*5d5f0*/  LDCU UR9, c[0x0][0x398] ;  /* 0x00007300ff0977ac */ /* 0x000e240008000800 */
[----:B------:R0:W-:Y:S01]  /*5d600*/  @P4 STG.E.U16 desc[UR20][R6.64], R0 ;  /* 0x0000000006004986 */ /* 0x0001e2000c101514 */
[----:B------:R-:W-:-:S03]  /*5d610*/  ISETP.GE.AND P4, PT, R18, UR19, PT ;  /* 0x0000001312007c0c */ /* 0x000fc6000bf86270 */
[----:B------:R-:W2:Y:S04]  /*5d620*/  LDL.LU R18, [R1+0x1584] ;  /* 0x0015840001127983 */ /* 0x000ea80000300800 */
[----:B------:R-:W2:Y:S04]  /*5d630*/  LDL.LU R76, [R1+0xfc] ;  /* 0x0000fc00014c7983 */ /* 0x000ea80000300800 */
[----:B------:R-:W2:Y:S04]  /*5d640*/  LDL.LU R75, [R1+0xf4] ;  /* 0x0000f400014b7983 */ /* 0x000ea80000300800 */
[----:B------:R-:W2:Y:S01]  /*5d650*/  LDL.LU R74, [R1+0xf8] ;  /* 0x0000f800014a7983 */ /* 0x000ea20000300800 */
[----:B------:R-:W-:Y:S01]  /*5d660*/  ISETP.LT.AND P6, PT, R78, UR6, !P5 ;  /* 0x000000064e007c0c */ /* 0x000fe2000efc1270 */
[----:B0-----:R-:W-:Y:S01]  /*5d670*/  IMAD.WIDE R8, R15, 0x2, R2 ;  /* 0x000000020f087825 */ /* 0x001fe200078e0202 */
[----:B------:R-:W-:Y:S01]  /*5d680*/  ISETP.LT.AND P5, PT, R77, UR10, !P5 ;  /* 0x0000000a4d007c0c */ /* 0x000fe2000efa1270 */
[----:B------:R-:W0:Y:S01]  /*5d690*/  LDCU UR6, c[0x0][0x398] ;  /* 0x00007300ff0677ac */ /* 0x000e220008000800 */
[----:B------:R-:W-:Y:S01]  /*5d6a0*/  PRMT R12, R60, 0x7632, R12 ;  /* 0x000076323c0c7816 */ /* 0x000fe2000000000c */
[----:B------:R-:W-:Y:S01]  /*5d6b0*/  IMAD.WIDE R10, R15, 0x2, R4 ;  /* 0x000000020f0a7825 */ /* 0x000fe200078e0204 */
[----:B------:R-:W-:Y:S01]  /*5d6c0*/  PRMT R0, R61, 0x7632, R0 ;  /* 0x000076323d007816 */ /* 0x000fe20000000000 */
[----:B------:R-:W0:Y:S06]  /*5d6d0*/  LDCU UR10, c[0x0][0x398] ;  /* 0x00007300ff0a77ac */ /* 0x000e2c0008000800 */
[----:B------:R0:W-:Y:S04]  /*5d6e0*/  @P6 STG.E.U16 desc[UR20][R8.64], R60 ;  /* 0x0000003c08006986 */ /* 0x0001e8000c101514 */
[----:B------:R0:W-:Y:S01]  /*5d6f0*/  @P5 STG.E.U16 desc[UR20][R10.64], R12 ;  /* 0x0000000c0a005986 */ /* 0x0001e2000c101514 */
[C---:B---3--:R-:W-:Y:S01]  /*5d700*/  ISETP.LT.AND P5, PT, R78.reuse, UR7, !P0 ;  /* 0x000000074e007c0c */ /* 0x048fe2000c7a1270 */
[----:B------:R-:W-:Y:S01]  /*5d710*/  VIADD R15, R15, UR28 ;  /* 0x0000001c0f0f7c36 */ /* 0x000fe20008000000 */
[----:B-1----:R-:W-:Y:S01]  /*5d720*/  ISETP.LT.AND P0, PT, R77, UR8, !P0 ;  /* 0x000000084d007c0c */ /* 0x002fe2000c701270 */
[----:B------:R-:W1:Y:S01]  /*5d730*/  LDCU UR7, c[0x0][0x398] ;  /* 0x00007300ff0777ac */ /* 0x000e620008000800 */
[----:B------:R-:W-:Y:S01]  /*5d740*/  ISETP.LT.AND P6, PT, R78, UR12, !P2 ;  /* 0x0000000c4e007c0c */ /* 0x000fe2000d7c1270 */
[----:B------:R-:W-:-:S02]  /*5d750*/  VIADD R13, R15, UR28 ;  /* 0x0000001c0f0d7c36 */ /* 0x000fc40008000000 */
[----:B------:R-:W-:-:S04]  /*5d760*/  IMAD.WIDE R6, R15, 0x2, R2 ;  /* 0x000000020f067825 */ /* 0x000fc800078e0202 */
[----:B0-----:R-:W-:Y:S01]  /*5d770*/  IMAD.WIDE R8, R15, 0x2, R4 ;  /* 0x000000020f087825 */ /* 0x001fe200078e0204 */
[----:B------:R-:W-:Y:S01]  /*5d780*/  ISETP.LT.AND P2, PT, R77, UR13, !P2 ;  /* 0x0000000d4d007c0c */ /* 0x000fe2000d741270 */
[----:B------:R0:W-:Y:S01]  /*5d790*/  @P5 STG.E.U16 desc[UR20][R6.64], R61 ;  /* 0x0000003d06005986 */ /* 0x0001e2000c101514 */
[----:B------:R-:W3:Y:S01]  /*5d7a0*/  LDCU UR8, c[0x0][0x398] ;  /* 0x00007300ff0877ac */ /* 0x000ee20008000800 */
[C---:B------:R-:W-:Y:S02]  /*5d7b0*/  IMAD.WIDE R10, R13.reuse, 0x2, R2 ;  /* 0x000000020d0a7825 */ /* 0x040fe400078e0202 */
[----:B------:R1:W-:Y:S01]  /*5d7c0*/  @P0 STG.E.U16 desc[UR20][R8.64], R0 ;  /* 0x0000000008000986 */ /* 0x0003e2000c101514 */
[C---:B----4-:R-:W-:Y:S01]  /*5d7d0*/  ISETP.LT.AND P0, PT, R78.reuse, UR4, !P1 ;  /* 0x000000044e007c0c */ /* 0x050fe2000cf01270 */
[----:B------:R-:W-:Y:S01]  /*5d7e0*/  VIADD R15, R13, UR28 ;  /* 0x0000001c0d0f7c36 */ /* 0x000fe20008000000 */
[----:B------:R-:W-:Y:S01]  /*5d7f0*/  ISETP.LT.AND P1, PT, R77, UR6, !P1 ;  /* 0x000000064d007c0c */ /* 0x000fe2000cf21270 */
[----:B------:R4:W-:Y:S01]  /*5d800*/  @P6 STG.E.U16 desc[UR20][R10.64], R62 ;  /* 0x0000003e0a006986 */ /* 0x0009e2000c101514 */
[----:B------:R-:W-:Y:S01]  /*5d810*/  ISETP.GE.AND P5, PT, R17, UR11, PT ;  /* 0x0000000b11007c0c */ /* 0x000fe2000bfa6270 */
[----:B------:R-:W2:Y:S01]  /*5d820*/  LDCU UR11, c[0x0][0x398] ;  /* 0x00007300ff0b77ac */ /* 0x000ea20008000800 */
[----:B------:R-:W-:Y:S01]  /*5d830*/  ISETP.LT.AND P6, PT, R78, UR9, !P4 ;  /* 0x000000094e007c0c */ /* 0x000fe2000e7c1270 */
[----:B------:R-:W-:Y:S01]  /*5d840*/  VIADD R17, R15, UR28 ;  /* 0x0000001c0f117c36 */ /* 0x000fe20008000000 */
[----:B------:R-:W2:Y:S01]  /*5d850*/  LDCU UR12, c[0x0][0x398] ;  /* 0x00007300ff0c77ac */ /* 0x000ea20008000800 */
[----:B0-----:R-:W-:Y:S01]  /*5d860*/  IMAD.WIDE R6, R13, 0x2, R4 ;  /* 0x000000020d067825 */ /* 0x001fe200078e0204 */
[----:B-1----:R-:W-:-:S03]  /*5d870*/  PRMT R0, R62, 0x7632, R0 ;  /* 0x000076323e007816 */ /* 0x002fc60000000000 */
[----:B------:R-:W-:-:S04]  /*5d880*/  IMAD.WIDE R8, R15, 0x2, R2 ;  /* 0x000000020f087825 */ /* 0x000fc800078e0202 */
[----:B----4-:R-:W-:Y:S01]  /*5d890*/  IMAD.WIDE R10, R15, 0x2, R4 ;  /* 0x000000020f0a7825 */ /* 0x010fe200078e0204 */
[----:B------:R0:W-:Y:S03]  /*5d8a0*/  @P2 STG.E.U16 desc[UR20][R6.64], R0 ;  /* 0x0000000006002986 */ /* 0x0001e6000c101514 */
[----:B------:R-:W-:Y:S01]  /*5d8b0*/  IMAD.WIDE R12, R17, 0x2, R2 ;  /* 0x00000002110c7825 */ /* 0x000fe200078e0202 */
[----:B------:R-:W-:-:S03]  /*5d8c0*/  ISETP.LT.AND P4, PT, R77, UR10, !P4 ;  /* 0x0000000a4d007c0c */ /* 0x000fc6000e781270 */
[----:B------:R-:W-:-:S04]  /*5d8d0*/  VIADD R15, R17, UR28 ;  /* 0x0000001c110f7c36 */ /* 0x000fc80008000000 */
[----:B------:R-:W-:Y:S02]  /*5d8e0*/  VIADD R19, R15, UR28 ;  /* 0x0000001c0f137c36 */ /* 0x000fe40008000000 */
[----:B0-----:R-:W-:-:S04]  /*5d8f0*/  IMAD.WIDE R6, R17, 0x2, R4 ;  /* 0x0000000211067825 */ /* 0x001fc800078e0204 */
[----:B------:R-:W-:Y:S01]  /*5d900*/  VIADD R17, R19, UR28 ;  /* 0x0000001c13117c36 */ /* 0x000fe20008000000 */
[----:B--2---:R-:W-:Y:S02]  /*5d910*/  F2FP.F16.F32.PACK_AB R63, R63, R79 ;  /* 0x0000004f3f3f723e */ /* 0x004fe400000000ff */
[----:B------:R-:W-:Y:S02]  /*5d920*/  F2FP.F16.F32.PACK_AB R64, R64, R80 ;  /* 0x000000504040723e */ /* 0x000fe400000000ff */
[----:B------:R-:W-:Y:S01]  /*5d930*/  PRMT R14, R63, 0x7632, R14 ;  /* 0x000076323f0e7816 */ /* 0x000fe2000000000e */
[----:B------:R0:W-:Y:S04]  /*5d940*/  @P0 STG.E.U16 desc[UR20][R8.64], R63 ;  /* 0x0000003f08000986 */ /* 0x0001e8000c101514 */
[----:B------:R1:W-:Y:S04]  /*5d950*/  @P1 STG.E.U16 desc[UR20][R10.64], R14 ;  /* 0x0000000e0a001986 */ /* 0x0003e8000c101514 */
[----:B------:R2:W-:Y:S01]  /*5d960*/  @P6 STG.E.U16 desc[UR20][R12.64], R64 ;  /* 0x000000400c006986 */ /* 0x0005e2000c101514 */
[----:B------:R-:W-:-:S02]  /*5d970*/  ISETP.LT.AND P6, PT, R78, UR7, !P5 ;  /* 0x000000074e007c0c */ /* 0x000fc4000efc1270 */
[----:B------:R-:W-:Y:S02]  /*5d980*/  ISETP.GE.AND P2, PT, R18, UR17, PT ;  /* 0x0000001112007c0c */ /* 0x000fe4000bf46270 */
[C---:B---3--:R-:W-:Y:S02]  /*5d990*/  ISETP.LT.AND P5, PT, R77.reuse, UR8, !P5 ;  /* 0x000000084d007c0c */ /* 0x048fe4000efa1270 */
[----:B------:R-:W-:Y:S02]  /*5d9a0*/  ISETP.LT.AND P1, PT, R78, UR11, !P2 ;  /* 0x0000000b4e007c0c */ /* 0x000fe4000d721270 */
[----:B------:R-:W-:Y:S02]  /*5d9b0*/  ISETP.LT.AND P2, PT, R77, UR12, !P2 ;  /* 0x0000000c4d007c0c */ /* 0x000fe4000d741270 */
[----:B------:R-:W-:Y:S01]  /*5d9c0*/  PRMT R0, R64, 0x7632, R0 ;  /* 0x0000763240007816 */ /* 0x000fe20000000000 */
[----:B0-----:R-:W-:Y:S01]  /*5d9d0*/  IMAD.WIDE R8, R15, 0x2, R2 ;  /* 0x000000020f087825 */ /* 0x001fe200078e0202 */
[----:B------:R-:W-:-:S02]  /*5d9e0*/  ISETP.LT.AND P0, PT, R78, UR14, !P3 ;  /* 0x0000000e4e007c0c */ /* 0x000fc4000df01270 */
[----:B------:R-:W-:Y:S02]  /*5d9f0*/  ISETP.LT.AND P3, PT, R77, UR15, !P3 ;  /* 0x0000000f4d007c0c */ /* 0x000fe4000df61270 */
[----:B------:R-:W-:Y:S01]  /*5da00*/  F2FP.F16.F32.PACK_AB R65, R65, R75 ;  /* 0x0000004b4141723e */ /* 0x000fe200000000ff */
[----:B------:R0:W-:Y:S01]  /*5da10*/  @P4 STG.E.U16 desc[UR20][R6.64], R0 ;  /* 0x0000000006004986 */ /* 0x0001e2000c101514 */
[----:B------:R-:W-:Y:S01]  /*5da20*/  F2FP.F16.F32.PACK_AB R66, R66, R74 ;  /* 0x0000004a4242723e */ /* 0x000fe200000000ff */
[----:B-1----:R-:W-:Y:S01]  /*5da30*/  IMAD.WIDE R10, R15, 0x2, R4 ;  /* 0x000000020f0a7825 */ /* 0x002fe200078e0204 */
[----:B------:R-:W-:Y:S01]  /*5da40*/  F2FP.F16.F32.PACK_AB R67, R67, R76 ;  /* 0x0000004c4343723e */ /* 0x000fe200000000ff */
[----:B------:R1:W-:Y:S02]  /*5da50*/  @P6 STG.E.U16 desc[UR20][R8.64], R65 ;  /* 0x0000004108006986 */ /* 0x0003e4000c101514 */
[----:B--2---:R-:W-:Y:S01]  /*5da60*/  IMAD.WIDE R12, R19, 0x2, R2 ;  /* 0x00000002130c7825 */ /* 0x004fe200078e0202 */
[----:B------:R-:W-:-:S03]  /*5da70*/  PRMT R16, R67, 0x7632, R16 ;  /* 0x0000763243107816 */ /* 0x000fc60000000010 */
[----:B------:R-:W-:Y:S01]  /*5da80*/  IMAD.WIDE R14, R19, 0x2, R4 ;  /* 0x00000002130e7825 */ /* 0x000fe200078e0204 */
[----:B0-----:R-:W-:-:S03]  /*5da90*/  PRMT R7, R65, 0x7632, R7 ;  /* 0x0000763241077816 */ /* 0x001fc60000000007 */
[C---:B------:R-:W-:Y:S01]  /*5daa0*/  IMAD.WIDE R2, R17.reuse, 0x2, R2 ;  /* 0x0000000211027825 */ /* 0x040fe200078e0202 */
[----:B-1----:R-:W-:Y:S01]  /*5dab0*/  PRMT R9, R66, 0x7632, R9 ;  /* 0x0000763242097816 */ /* 0x002fe20000000009 */
[----:B------:R0:W-:Y:S02]  /*5dac0*/  @P5 STG.E.U16 desc[UR20][R10.64], R7 ;  /* 0x000000070a005986 */ /* 0x0001e4000c101514 */
[----:B------:R-:W-:Y:S02]  /*5dad0*/  IMAD.WIDE R4, R17, 0x2, R4 ;  /* 0x0000000211047825 */ /* 0x000fe400078e0204 */
[----:B------:R0:W-:Y:S04]  /*5dae0*/  @P1 STG.E.U16 desc[UR20][R12.64], R66 ;  /* 0x000000420c001986 */ /* 0x0001e8000c101514 */
[----:B------:R0:W-:Y:S04]  /*5daf0*/  @P2 STG.E.U16 desc[UR20][R14.64], R9 ;  /* 0x000000090e002986 */ /* 0x0001e8000c101514 */
[----:B------:R0:W-:Y:S04]  /*5db00*/  @P0 STG.E.U16 desc[UR20][R2.64], R67 ;  /* 0x0000004302000986 */ /* 0x0001e8000c101514 */
[----:B------:R0:W-:Y:S01]  /*5db10*/  @P3 STG.E.U16 desc[UR20][R4.64], R16 ;  /* 0x0000001004003986 */ /* 0x0001e2000c101514 */
[----:B------:R-:W-:Y:S06]  /*5db20*/  BAR.SYNC.DEFER_BLOCKING 0x0 ;  /* 0x0000000000007b1d */ /* 0x000fec0000010000 */
[----:B------:R-:W-:Y:S05]  /*5db30*/  BRA.U UP0, `(.L_x_13) ;  /* 0x0000000100a07547 */ /* 0x000fea000b800000 */
[----:B------:R-:W1:Y:S01]  /*5db40*/  S2UR UR6, SR_CgaCtaId ;  /* 0x00000000000679c3 */ /* 0x000e620000008800 */
[----:B------:R-:W-:Y:S01]  /*5db50*/  NOP ;  /* 0x0000000000007918 */ /* 0x000fe20000000000 */
[----:B------:R-:W-:Y:S01]  /*5db60*/  UMOV UR4, 0x50 ;  /* 0x0000005000047882 */ /* 0x000fe20000000000 */
[----:B------:R-:W-:Y:S02]  /*5db70*/  IMAD.U32 R0, RZ, RZ, UR5 ;  /* 0x00000005ff007e24 */ /* 0x000fe4000f8e00ff */
[----:B0-----:R-:W-:Y:S02]  /*5db80*/  IMAD.MOV.U32 R3, RZ, RZ, 0xffff ;  /* 0x0000ffffff037424 */ /* 0x001fe400078e00ff */
[----:B------:R-:W-:Y:S01]  /*5db90*/  IMAD.MOV.U32 R7, RZ, RZ, 0x1 ;  /* 0x00000001ff077424 */ /* 0x000fe200078e00ff */
[----:B------:R-:W-:-:S04]  /*5dba0*/  LOP3.LUT R0, R0, 0xffff, RZ, 0xc0, !PT ;  /* 0x0000ffff00007812 */ /* 0x000fc800078ec0ff */
[----:B------:R-:W-:-:S05]  /*5dbb0*/  SHF.R.U32.HI R0, RZ, 0x5, R0 ;  /* 0x00000005ff007819 */ /* 0x000fca0000011600 */
[----:B------:R-:W-:Y:S01]  /*5dbc0*/  VIADD R2, R0, 0x10 ;  /* 0x0000001000027836 */ /* 0x000fe20000000000 */
[----:B------:R-:W-:Y:S01]  /*5dbd0*/  SHF.L.U32 R0, R3, R0, RZ ;  /* 0x0000000003007219 */ /* 0x000fe200000006ff */
[----:B-1----:R-:W-:-:S03]  /*5dbe0*/  ULEA UR6, UR6, UR4, 0x18 ;  /* 0x0000000406067291 */ /* 0x002fc6000f8ec0ff */
[----:B------:R-:W-:-:S04]  /*5dbf0*/  SHF.L.U32 R3, R7, R2, RZ ;  /* 0x0000000207037219 */ /* 0x000fc800000006ff */
[----:B------:R-:W-:Y:S02]  /*5dc00*/  LOP3.LUT R0, R3, R0, RZ, 0xfc, !PT ;  /* 0x0000000003007212 */ /* 0x000fe400078efcff */
[----:B------:R-:W0:Y:S02]  /*5dc10*/  LDS R5, [UR6] ;  /* 0x00000006ff057984 */ /* 0x000e240008000800 */
[C---:B------:R-:W-:Y:S02]  /*5dc20*/  LOP3.LUT R2, R0.reuse, 0xffff, RZ, 0xc0, !PT ;  /* 0x0000ffff00027812 */ /* 0x040fe400078ec0ff */
[----:B0-----:R-:W-:-:S04]  /*5dc30*/  LOP3.LUT R3, R0, 0xffff, R5, 0x80, !PT ;  /* 0x0000ffff00037812 */ /* 0x001fc800078e8005 */
[----:B------:R-:W-:-:S13]  /*5dc40*/  ISETP.NE.AND P0, PT, R3, R2, PT ;  /* 0x000000020300720c */ /* 0x000fda0003f05270 */
[----:B------:R-:W-:Y:S05]  /*5dc50*/  @P0 BRA `(.L_x_14) ;  /* 0x0000000000500947 */ /* 0x000fea0003800000 */
[----:B------:R-:W-:Y:S02]  /*5dc60*/  SHF.R.U32.HI R5, RZ, 0x10, R5 ;  /* 0x00000010ff057819 */ /* 0x000fe40000011605 */
[----:B------:R-:W-:-:S04]  /*5dc70*/  SHF.R.U32.HI R2, RZ, 0x10, R0 ;  /* 0x00000010ff027819 */ /* 0x000fc80000011600 */
[----:B------:R-:W-:-:S04]  /*5dc80*/  LOP3.LUT R5, R5, R2, RZ, 0xc0, !PT ;  /* 0x0000000205057212 */ /* 0x000fc800078ec0ff */
[----:B------:R-:W-:-:S13]  /*5dc90*/  ISETP.NE.AND P0, PT, R5, R2, PT ;  /* 0x000000020500720c */ /* 0x000fda0003f05270 */
[----:B------:R-:W-:Y:S05]  /*5dca0*/  @P0 BRA `(.L_x_15) ;  /* 0x0000000000300947 */ /* 0x000fea0003800000 */
[----:B------:R-:W-:Y:S01]  /*5dcb0*/  R2UR UR4, R0 ;  /* 0x00000000000472ca */ /* 0x000fe200000e0000 */
[----:B------:R-:W-:Y:S01]  /*5dcc0*/  VOTEU.ANY UR5, UPT, PT ;  /* 0x0000000000057886 */ /* 0x000fe200038e0100 */
[----:B------:R-:W0:Y:S01]  /*5dcd0*/  S2R R0, SR_LANEID ;  /* 0x0000000000007919 */ /* 0x000e220000000000 */
[----:B------:R-:W-:-:S10]  /*5dce0*/  UFLO.U32 UR5, UR5 ;  /* 0x00000005000572bd */ /* 0x000fd400080e0000 */
[----:B------:R-:W-:-:S06]  /*5dcf0*/  ULOP3.LUT UR4, URZ, UR4, URZ, 0x33, !UPT ;  /* 0x00000004ff047292 */ /* 0x000fcc000f8e33ff */
[----:B------:R-:W-:-:S04]  /*5dd00*/  IMAD.U32 R2, RZ, RZ, UR4 ;  /* 0x00000004ff027e24 */ /* 0x000fc8000f8e00ff */
[----:B------:R-:W1:Y:S02]  /*5dd10*/  REDUX UR7, R2 ;  /* 0x00000000020773c4 */ /* 0x000e640000000000 */
[----:B------:R2:W-:Y:S01]  /*5dd20*/  UTCATOMSWS.AND URZ, UR4 ;  /* 0x0000000400ff79e3 */ /* 0x0005e20008000000 */
[----:B0-----:R-:W-:Y:S01]  /*5dd30*/  ISETP.EQ.U32.AND P0, PT, R0, UR5, PT ;  /* 0x0000000500007c0c */ /* 0x001fe2000bf02070 */
[----:B-1----:R-:W-:-:S12]  /*5dd40*/  IMAD.U32 R0, RZ, RZ, UR7 ;  /* 0x00000007ff007e24 */ /* 0x002fd8000f8e00ff */
[----:B------:R2:W-:Y:S01]  /*5dd50*/  @P0 ATOMS.AND RZ, [UR6], R0 ;  /* 0x00000000ffff098c */ /* 0x0005e2000a800006 */
[----:B------:R-:W-:Y:S05]  /*5dd60*/  BRA `(.L_x_13) ;  /* 0x0000000000147947 */ /* 0x000fea0003800000 */
.L_x_15:
[----:B------:R-:W-:-:S07]  /*5dd70*/  MOV R2, 0x5dd90 ;  /* 0x0005dd9000027802 */ /* 0x000fce0000000f00 */
[----:B------:R-:W-:Y:S05]  /*5dd80*/  CALL.REL.NOINC `($__internal_0_$__cuda_sm10x_tcgen05_guardrail_trap_col_being_dealloced_not_returned_by_alloc) ;  /* 0x00000000002c7944 */ /* 0x000fea0003c00000 */
[----:B------:R-:W-:Y:S05]  /*5dd90*/  BRA `(.L_x_13) ;  /* 0x0000000000087947 */ /* 0x000fea0003800000 */
.L_x_14:
[----:B------:R-:W-:-:S07]  /*5dda0*/  MOV R2, 0x5ddc0 ;  /* 0x0005ddc000027802 */ /* 0x000fce0000000f00 */
[----:B------:R-:W-:Y:S05]  /*5ddb0*/  CALL.REL.NOINC `($__internal_2_$__cuda_sm10x_tcgen05_guardrail_trap_unallocated_columns_being_dealloced) ;  /* 0x0000000000387944 */ /* 0x000fea0003c00000 */
.L_x_13:
[----:B------:R-:W-:Y:S01]  /*5ddc0*/  NOP ;  /* 0x0000000000007918 */ /* 0x000fe20000000000 */
[----:B--2---:R-:W-:Y:S05]  /*5ddd0*/  EXIT ;  /* 0x000000000000794d */ /* 0x004fea0003800000 */
.L_x_8:
[----:B------:R-:W0:Y:S02]  /*5dde0*/  SYNCS.PHASECHK.TRANS64.TRYWAIT P2, [UR8], R6 ;  /* 0x00000006ff0075a7 */ /* 0x000e240008041108 */
[----:B0-----:R-:W-:Y:S05]  /*5ddf0*/  @!P2 BRA `(.L_x_8) ;  /* 0xfffffffc00f8a947 */ /* 0x001fea000383ffff */
[----:B------:R-:W-:Y:S05]  /*5de00*/  BRA `(.L_x_16) ;  /* 0xfffffd5c00707947 */ /* 0x000fea000383ffff */
.L_x_12:
[----:B------:R-:W0:Y:S02]  /*5de10*/  SYNCS.PHASECHK.TRANS64.TRYWAIT P0, [UR8], R0 ;  /* 0x00000000ff0075a7 */ /* 0x000e240008001108 */
[----:B0-----:R-:W-:Y:S05]  /*5de20*/  @!P0 BRA `(.L_x_12) ;  /* 0xfffffffc00f88947 */ /* 0x001fea000383ffff */
[----:B------:R-:W-:Y:S05]  /*5de30*/  BRA `(.L_x_11) ;  /* 0xfffffed000a87947 */ /* 0x000fea000383ffff */
        .weak           $__internal_0_$__cuda_sm10x_tcgen05_guardrail_trap_col_being_dealloced_not_returned_by_alloc
        .type           $__internal_0_$__cuda_sm10x_tcgen05_guardrail_trap_col_being_dealloced_not_returned_by_alloc,@function
        .size           $__internal_0_$__cuda_sm10x_tcgen05_guardrail_trap_col_being_dealloced_not_returned_by_alloc,($__internal_1_$__cuda_sm10x_tcgen05_guardrail_trap_phase_invalid_during_alloc - $__internal_0_$__cuda_sm10x_tcgen05_guardrail_trap_col_being_dealloced_not_returned_by_alloc)
$__internal_0_$__cuda_sm10x_tcgen05_guardrail_trap_col_being_dealloced_not_returned_by_alloc:
[----:B------:R-:W-:Y:S05]  /*5de40*/  BPT.TRAP 0x1 ;  /* 0x000000040000795c */ /* 0x000fea0000300000 */
[----:B------:R-:W-:-:S04]  /*5de50*/  IMAD.MOV.U32 R3, RZ, RZ, 0x0 ;  /* 0x00000000ff037424 */ /* 0x000fc800078e00ff */
[----:B------:R-:W-:Y:S05]  /*5de60*/  RET.REL.NODEC R2 `(matmul_kernel) ;  /* 0xfffffa2002647950 */ /* 0x000fea0003c3ffff */
        .weak           $__internal_1_$__cuda_sm10x_tcgen05_guardrail_trap_phase_invalid_during_alloc
        .type           $__internal_1_$__cuda_sm10x_tcgen05_guardrail_trap_phase_invalid_during_alloc,@function
        .size           $__internal_1_$__cuda_sm10x_tcgen05_guardrail_trap_phase_invalid_during_alloc,($__internal_2_$__cuda_sm10x_tcgen05_guardrail_trap_unallocated_columns_being_dealloced - $__internal_1_$__cuda_sm10x_tcgen05_guardrail_trap_phase_invalid_during_alloc)
$__internal_1_$__cuda_sm10x_tcgen05_guardrail_trap_phase_invalid_during_alloc:
[----:B------:R-:W-:Y:S05]  /*5de70*/  BPT.TRAP 0x1 ;  /* 0x000000040000795c */ /* 0x000fea0000300000 */
[----:B------:R-:W-:-:S04]  /*5de80*/  IMAD.MOV.U32 R3, RZ, RZ, 0x0 ;  /* 0x00000000ff037424 */ /* 0x000fc800078e00ff */
[----:B------:R-:W-:Y:S05]  /*5de90*/  RET.REL.NODEC R2 `(matmul_kernel) ;  /* 0xfffffa2002587950 */ /* 0x000fea0003c3ffff */
        .weak           $__internal_2_$__cuda_sm10x_tcgen05_guardrail_trap_unallocated_columns_being_dealloced
        .type           $__internal_2_$__cuda_sm10x_tcgen05_guardrail_trap_unallocated_columns_being_dealloced,@function
        .size           $__internal_2_$__cuda_sm10x_tcgen05_guardrail_trap_unallocated_columns_being_dealloced,(.L_x_20 - $__internal_2_$__cuda_sm10x_tcgen05_guardrail_trap_unallocated_columns_being_dealloced)
$__internal_2_$__cuda_sm10x_tcgen05_guardrail_trap_unallocated_columns_being_dealloced:
[----:B------:R-:W-:Y:S05]  /*5dea0*/  BPT.TRAP 0x1 ;  /* 0x000000040000795c */ /* 0x000fea0000300000 */
[----:B------:R-:W-:-:S04]  /*5deb0*/  IMAD.MOV.U32 R3, RZ, RZ, 0x0 ;  /* 0x00000000ff037424 */ /* 0x000fc800078e00ff */
[----:B------:R-:W-:Y:S05]  /*5dec0*/  RET.REL.NODEC R2 `(matmul_kernel) ;  /* 0xfffffa20024c7950 */ /* 0x000fea0003c3ffff */
.L_x_17:
[----:B------:R-:W-:-:S00]  /*5ded0*/  BRA `(.L_x_17) ;  /* 0xfffffffc00fc7947 */ /* 0x000fc0000383ffff */
[----:B------:R-:W-:-:S00]  /*5dee0*/  NOP ;  /* 0x0000000000007918 */ /* 0x000fc00000000000 */
        /* <DEDUP_REMOVED lines=9> */
.L_x_20:


//--------------------- .nv.shared.matmul_kernel  --------------------------
	.section	.nv.shared.matmul_kernel,"aw",@nobits
	.sectionflags	@""
	.align	16
	.zero		1024


//--------------------- .nv.shared.reserved.0     --------------------------
	.section	.nv.shared.reserved.0,"aw",@nobits
	.align	8
	.weak		__nv_reservedSMEM_offset_0_alias
	.size		__nv_reservedSMEM_offset_0_alias, 0, 64
	.other		__nv_reservedSMEM_offset_0_alias,@"STO_CUDA_RESERVED_SHARED STV_DEFAULT"
__nv_reservedSMEM_offset_0_alias:
	.zero		0
.nv.shared.reserved.0:
	.zero		64
	.weak		__nv_reservedSMEM_allocation_phase
	.type		__nv_reservedSMEM_allocation_phase,@object
	.size		__nv_reservedSMEM_allocation_phase,(.L_0 - __nv_reservedSMEM_allocation_phase)
__nv_reservedSMEM_allocation_phase:
	.zero		1
.L_0:
	.zero		7
	.weak		__nv_reservedSMEM_devtool_atexit_pc
	.type		__nv_reservedSMEM_devtool_atexit_pc,@object
	.size		__nv_reservedSMEM_devtool_atexit_pc,(__nv_reservedSMEM_allocation_mask - __nv_reservedSMEM_devtool_atexit_pc)
__nv_reservedSMEM_devtool_atexit_pc:
	.zero		8
	.weak		__nv_reservedSMEM_allocation_mask
	.type		__nv_reservedSMEM_allocation_mask,@object
	.size		__nv_reservedSMEM_allocation_mask,(.L_2 - __nv_reservedSMEM_allocation_mask)
__nv_reservedSMEM_allocation_mask:
	.zero		4
.L_2:


//--------------------- .nv.constant0.matmul_kernel --------------------------
	.section	.nv.constant0.matmul_kernel,"a",@progbits
	.sectionflags	@""
	.align	4
.nv.constant0.matmul_kernel:
	.zero		976


//--------------------- SYMBOLS --------------------------

	.type		.nv.reservedSmem.offset0,@object
	.size		.nv.reservedSmem.offset0,0x4
	.type		.nv.reservedSmem.cap,@object
	.size		.nv.reservedSmem.cap,0x4
